//
// Generated by NVIDIA NVVM Compiler
//
// Compiler Build ID: CL-36424714
// Cuda compilation tools, release 13.0, V13.0.88
// Based on NVVM 20.0.0
//

.version 9.0
.target sm_100
.address_size 64

	// .globl	_ZN3cub18CUB_300001_SM_10006detail11EmptyKernelIvEEvv
// _ZZN3cub18CUB_300001_SM_10006detail10merge_sort30DeviceMergeSortBlockSortKernelINS2_10policy_hubIN6thrust24THRUST_300001_SM_1000_NS6detail15normal_iteratorINS6_10device_ptrImEEEEE9Policy600ESB_PNS0_8NullTypeESB_SF_j15greater_functorImEmSE_EEvbT0_T1_T2_T3_T4_PT6_PT7_T5_NS1_7vsmem_tEE19static_temp_storage has been demoted
// _ZZN3cub18CUB_300001_SM_10006detail10merge_sort26DeviceMergeSortMergeKernelINS2_10policy_hubIN6thrust24THRUST_300001_SM_1000_NS6detail15normal_iteratorINS6_10device_ptrImEEEEE9Policy600ESB_PNS0_8NullTypeESB_SF_j15greater_functorImEmSE_EEvbT2_T3_T4_PT6_PT7_T5_PSK_SK_NS1_7vsmem_tEE19static_temp_storage has been demoted
// _ZZN3cub18CUB_300001_SM_10006detail10merge_sort30DeviceMergeSortBlockSortKernelINS2_10policy_hubIN6thrust24THRUST_300001_SM_1000_NS6detail15normal_iteratorINS6_10device_ptrImEEEEE9Policy600ESB_PNS0_8NullTypeESB_SF_m15greater_functorImEmSE_EEvbT0_T1_T2_T3_T4_PT6_PT7_T5_NS1_7vsmem_tEE19static_temp_storage has been demoted
// _ZZN3cub18CUB_300001_SM_10006detail10merge_sort26DeviceMergeSortMergeKernelINS2_10policy_hubIN6thrust24THRUST_300001_SM_1000_NS6detail15normal_iteratorINS6_10device_ptrImEEEEE9Policy600ESB_PNS0_8NullTypeESB_SF_m15greater_functorImEmSE_EEvbT2_T3_T4_PT6_PT7_T5_PSK_SK_NS1_7vsmem_tEE19static_temp_storage has been demoted
.global .align 1 .b8 _ZN34_INTERNAL_530a2e34_4_k_cu_12af76a64cuda3std3__45__cpo5beginE[1];
.global .align 1 .b8 _ZN34_INTERNAL_530a2e34_4_k_cu_12af76a64cuda3std3__45__cpo3endE[1];
.global .align 1 .b8 _ZN34_INTERNAL_530a2e34_4_k_cu_12af76a64cuda3std3__45__cpo6cbeginE[1];
.global .align 1 .b8 _ZN34_INTERNAL_530a2e34_4_k_cu_12af76a64cuda3std3__45__cpo4cendE[1];
.global .align 1 .b8 _ZN34_INTERNAL_530a2e34_4_k_cu_12af76a64cuda3std3__45__cpo6rbeginE[1];
.global .align 1 .b8 _ZN34_INTERNAL_530a2e34_4_k_cu_12af76a64cuda3std3__45__cpo4rendE[1];
.global .align 1 .b8 _ZN34_INTERNAL_530a2e34_4_k_cu_12af76a64cuda3std3__45__cpo7crbeginE[1];
.global .align 1 .b8 _ZN34_INTERNAL_530a2e34_4_k_cu_12af76a64cuda3std3__45__cpo5crendE[1];
.global .align 1 .b8 _ZN34_INTERNAL_530a2e34_4_k_cu_12af76a64cuda3std3__436_GLOBAL__N__530a2e34_4_k_cu_12af76a66ignoreE[1];
.global .align 1 .b8 _ZN34_INTERNAL_530a2e34_4_k_cu_12af76a64cuda3std3__419piecewise_constructE[1];
.global .align 1 .b8 _ZN34_INTERNAL_530a2e34_4_k_cu_12af76a64cuda3std3__48in_placeE[1];
.global .align 1 .b8 _ZN34_INTERNAL_530a2e34_4_k_cu_12af76a64cuda3std3__420unreachable_sentinelE[1];
.global .align 1 .b8 _ZN34_INTERNAL_530a2e34_4_k_cu_12af76a64cuda3std3__47nulloptE[1];
.global .align 1 .b8 _ZN34_INTERNAL_530a2e34_4_k_cu_12af76a64cuda3std3__48unexpectE[1];
.global .align 1 .b8 _ZN34_INTERNAL_530a2e34_4_k_cu_12af76a64cuda3std6ranges3__45__cpo4swapE[1];
.global .align 1 .b8 _ZN34_INTERNAL_530a2e34_4_k_cu_12af76a64cuda3std6ranges3__45__cpo9iter_moveE[1];
.global .align 1 .b8 _ZN34_INTERNAL_530a2e34_4_k_cu_12af76a64cuda3std6ranges3__45__cpo5beginE[1];
.global .align 1 .b8 _ZN34_INTERNAL_530a2e34_4_k_cu_12af76a64cuda3std6ranges3__45__cpo3endE[1];
.global .align 1 .b8 _ZN34_INTERNAL_530a2e34_4_k_cu_12af76a64cuda3std6ranges3__45__cpo6cbeginE[1];
.global .align 1 .b8 _ZN34_INTERNAL_530a2e34_4_k_cu_12af76a64cuda3std6ranges3__45__cpo4cendE[1];
.global .align 1 .b8 _ZN34_INTERNAL_530a2e34_4_k_cu_12af76a64cuda3std6ranges3__45__cpo7advanceE[1];
.global .align 1 .b8 _ZN34_INTERNAL_530a2e34_4_k_cu_12af76a64cuda3std6ranges3__45__cpo9iter_swapE[1];
.global .align 1 .b8 _ZN34_INTERNAL_530a2e34_4_k_cu_12af76a64cuda3std6ranges3__45__cpo4nextE[1];
.global .align 1 .b8 _ZN34_INTERNAL_530a2e34_4_k_cu_12af76a64cuda3std6ranges3__45__cpo4prevE[1];
.global .align 1 .b8 _ZN34_INTERNAL_530a2e34_4_k_cu_12af76a64cuda3std6ranges3__45__cpo4dataE[1];
.global .align 1 .b8 _ZN34_INTERNAL_530a2e34_4_k_cu_12af76a64cuda3std6ranges3__45__cpo5cdataE[1];
.global .align 1 .b8 _ZN34_INTERNAL_530a2e34_4_k_cu_12af76a64cuda3std6ranges3__45__cpo4sizeE[1];
.global .align 1 .b8 _ZN34_INTERNAL_530a2e34_4_k_cu_12af76a64cuda3std6ranges3__45__cpo5ssizeE[1];
.global .align 1 .b8 _ZN34_INTERNAL_530a2e34_4_k_cu_12af76a64cuda3std6ranges3__45__cpo8distanceE[1];
.global .align 1 .b8 _ZN34_INTERNAL_530a2e34_4_k_cu_12af76a66thrust24THRUST_300001_SM_1000_NS8cuda_cub3parE[1];
.global .align 1 .b8 _ZN34_INTERNAL_530a2e34_4_k_cu_12af76a66thrust24THRUST_300001_SM_1000_NS8cuda_cub10par_nosyncE[1];
.global .align 1 .b8 _ZN34_INTERNAL_530a2e34_4_k_cu_12af76a66thrust24THRUST_300001_SM_1000_NS6system6detail10sequential3seqE[1];
.global .align 1 .b8 _ZN34_INTERNAL_530a2e34_4_k_cu_12af76a66thrust24THRUST_300001_SM_1000_NS6system3cpp3parE[1];
.global .align 1 .b8 _ZN34_INTERNAL_530a2e34_4_k_cu_12af76a66thrust24THRUST_300001_SM_1000_NS12placeholders2_1E[1];
.global .align 1 .b8 _ZN34_INTERNAL_530a2e34_4_k_cu_12af76a66thrust24THRUST_300001_SM_1000_NS12placeholders2_2E[1];
.global .align 1 .b8 _ZN34_INTERNAL_530a2e34_4_k_cu_12af76a66thrust24THRUST_300001_SM_1000_NS12placeholders2_3E[1];
.global .align 1 .b8 _ZN34_INTERNAL_530a2e34_4_k_cu_12af76a66thrust24THRUST_300001_SM_1000_NS12placeholders2_4E[1];
.global .align 1 .b8 _ZN34_INTERNAL_530a2e34_4_k_cu_12af76a66thrust24THRUST_300001_SM_1000_NS12placeholders2_5E[1];
.global .align 1 .b8 _ZN34_INTERNAL_530a2e34_4_k_cu_12af76a66thrust24THRUST_300001_SM_1000_NS12placeholders2_6E[1];
.global .align 1 .b8 _ZN34_INTERNAL_530a2e34_4_k_cu_12af76a66thrust24THRUST_300001_SM_1000_NS12placeholders2_7E[1];
.global .align 1 .b8 _ZN34_INTERNAL_530a2e34_4_k_cu_12af76a66thrust24THRUST_300001_SM_1000_NS12placeholders2_8E[1];
.global .align 1 .b8 _ZN34_INTERNAL_530a2e34_4_k_cu_12af76a66thrust24THRUST_300001_SM_1000_NS12placeholders2_9E[1];
.global .align 1 .b8 _ZN34_INTERNAL_530a2e34_4_k_cu_12af76a66thrust24THRUST_300001_SM_1000_NS12placeholders3_10E[1];
.global .align 1 .b8 _ZN34_INTERNAL_530a2e34_4_k_cu_12af76a66thrust24THRUST_300001_SM_1000_NS3seqE[1];
.global .align 1 .b8 _ZN34_INTERNAL_530a2e34_4_k_cu_12af76a66thrust24THRUST_300001_SM_1000_NS6deviceE[1];

.visible .entry _ZN3cub18CUB_300001_SM_10006detail11EmptyKernelIvEEvv()
{


	ret;

}
	// .globl	_ZN3cub18CUB_300001_SM_10006detail8for_each13static_kernelINS2_12policy_hub_t12policy_500_tEmN6thrust24THRUST_300001_SM_1000_NS8cuda_cub20__uninitialized_fill7functorINS7_10device_ptrImEEmEEEEvT0_T1_
.visible .entry _ZN3cub18CUB_300001_SM_10006detail8for_each13static_kernelINS2_12policy_hub_t12policy_500_tEmN6thrust24THRUST_300001_SM_1000_NS8cuda_cub20__uninitialized_fill7functorINS7_10device_ptrImEEmEEEEvT0_T1_(
	.param .u64 _ZN3cub18CUB_300001_SM_10006detail8for_each13static_kernelINS2_12policy_hub_t12policy_500_tEmN6thrust24THRUST_300001_SM_1000_NS8cuda_cub20__uninitialized_fill7functorINS7_10device_ptrImEEmEEEEvT0_T1__param_0,
	.param .align 8 .b8 _ZN3cub18CUB_300001_SM_10006detail8for_each13static_kernelINS2_12policy_hub_t12policy_500_tEmN6thrust24THRUST_300001_SM_1000_NS8cuda_cub20__uninitialized_fill7functorINS7_10device_ptrImEEmEEEEvT0_T1__param_1[16]
)
.maxntid 256
{
	.reg .pred 	%p<4>;
	.reg .b32 	%r<5>;
	.reg .b64 	%rd<18>;

	ld.param.u64 	%rd6, [_ZN3cub18CUB_300001_SM_10006detail8for_each13static_kernelINS2_12policy_hub_t12policy_500_tEmN6thrust24THRUST_300001_SM_1000_NS8cuda_cub20__uninitialized_fill7functorINS7_10device_ptrImEEmEEEEvT0_T1__param_1+8];
	ld.param.u64 	%rd5, [_ZN3cub18CUB_300001_SM_10006detail8for_each13static_kernelINS2_12policy_hub_t12policy_500_tEmN6thrust24THRUST_300001_SM_1000_NS8cuda_cub20__uninitialized_fill7functorINS7_10device_ptrImEEmEEEEvT0_T1__param_1];
	ld.param.u64 	%rd7, [_ZN3cub18CUB_300001_SM_10006detail8for_each13static_kernelINS2_12policy_hub_t12policy_500_tEmN6thrust24THRUST_300001_SM_1000_NS8cuda_cub20__uninitialized_fill7functorINS7_10device_ptrImEEmEEEEvT0_T1__param_0];
	mov.u32 	%r2, %ctaid.x;
	mul.wide.u32 	%rd1, %r2, 512;
	sub.s64 	%rd2, %rd7, %rd1;
	setp.lt.u64 	%p1, %rd2, 512;
	@%p1 bra 	$L__BB1_2;
	mov.u32 	%r4, %tid.x;
	cvta.to.global.u64 	%rd13, %rd5;
	cvt.u64.u32 	%rd14, %r4;
	add.s64 	%rd15, %rd1, %rd14;
	shl.b64 	%rd16, %rd15, 3;
	add.s64 	%rd17, %rd13, %rd16;
	st.global.u64 	[%rd17], %rd6;
	st.global.u64 	[%rd17+2048], %rd6;
	bra.uni 	$L__BB1_6;
$L__BB1_2:
	cvta.to.global.u64 	%rd8, %rd5;
	mov.u32 	%r1, %tid.x;
	cvt.u64.u32 	%rd9, %r1;
	setp.le.u64 	%p2, %rd2, %rd9;
	add.s64 	%rd10, %rd1, %rd9;
	shl.b64 	%rd11, %rd10, 3;
	add.s64 	%rd4, %rd8, %rd11;
	@%p2 bra 	$L__BB1_4;
	st.global.u64 	[%rd4], %rd6;
$L__BB1_4:
	add.s32 	%r3, %r1, 256;
	cvt.u64.u32 	%rd12, %r3;
	setp.le.u64 	%p3, %rd2, %rd12;
	@%p3 bra 	$L__BB1_6;
	st.global.u64 	[%rd4+2048], %rd6;
$L__BB1_6:
	ret;

}
	// .globl	_ZN3cub18CUB_300001_SM_10006detail8for_each13static_kernelINS2_12policy_hub_t12policy_500_tElN6thrust24THRUST_300001_SM_1000_NS8cuda_cub10__tabulate7functorINS7_6detail15normal_iteratorINS7_10device_ptrImEEEENS7_6system6detail7generic6detail22compute_sequence_valueImvEElEEEEvT0_T1_
.visible .entry _ZN3cub18CUB_300001_SM_10006detail8for_each13static_kernelINS2_12policy_hub_t12policy_500_tElN6thrust24THRUST_300001_SM_1000_NS8cuda_cub10__tabulate7functorINS7_6detail15normal_iteratorINS7_10device_ptrImEEEENS7_6system6detail7generic6detail22compute_sequence_valueImvEElEEEEvT0_T1_(
	.param .u64 _ZN3cub18CUB_300001_SM_10006detail8for_each13static_kernelINS2_12policy_hub_t12policy_500_tElN6thrust24THRUST_300001_SM_1000_NS8cuda_cub10__tabulate7functorINS7_6detail15normal_iteratorINS7_10device_ptrImEEEENS7_6system6detail7generic6detail22compute_sequence_valueImvEElEEEEvT0_T1__param_0,
	.param .align 8 .b8 _ZN3cub18CUB_300001_SM_10006detail8for_each13static_kernelINS2_12policy_hub_t12policy_500_tElN6thrust24THRUST_300001_SM_1000_NS8cuda_cub10__tabulate7functorINS7_6detail15normal_iteratorINS7_10device_ptrImEEEENS7_6system6detail7generic6detail22compute_sequence_valueImvEElEEEEvT0_T1__param_1[24]
)
.maxntid 256
{
	.reg .pred 	%p<4>;
	.reg .b32 	%r<6>;
	.reg .b64 	%rd<29>;

	ld.param.u64 	%rd11, [_ZN3cub18CUB_300001_SM_10006detail8for_each13static_kernelINS2_12policy_hub_t12policy_500_tElN6thrust24THRUST_300001_SM_1000_NS8cuda_cub10__tabulate7functorINS7_6detail15normal_iteratorINS7_10device_ptrImEEEENS7_6system6detail7generic6detail22compute_sequence_valueImvEElEEEEvT0_T1__param_1+16];
	ld.param.u64 	%rd10, [_ZN3cub18CUB_300001_SM_10006detail8for_each13static_kernelINS2_12policy_hub_t12policy_500_tElN6thrust24THRUST_300001_SM_1000_NS8cuda_cub10__tabulate7functorINS7_6detail15normal_iteratorINS7_10device_ptrImEEEENS7_6system6detail7generic6detail22compute_sequence_valueImvEElEEEEvT0_T1__param_1+8];
	ld.param.u64 	%rd9, [_ZN3cub18CUB_300001_SM_10006detail8for_each13static_kernelINS2_12policy_hub_t12policy_500_tElN6thrust24THRUST_300001_SM_1000_NS8cuda_cub10__tabulate7functorINS7_6detail15normal_iteratorINS7_10device_ptrImEEEENS7_6system6detail7generic6detail22compute_sequence_valueImvEElEEEEvT0_T1__param_1];
	ld.param.u64 	%rd12, [_ZN3cub18CUB_300001_SM_10006detail8for_each13static_kernelINS2_12policy_hub_t12policy_500_tElN6thrust24THRUST_300001_SM_1000_NS8cuda_cub10__tabulate7functorINS7_6detail15normal_iteratorINS7_10device_ptrImEEEENS7_6system6detail7generic6detail22compute_sequence_valueImvEElEEEEvT0_T1__param_0];
	mov.u32 	%r1, %ctaid.x;
	mul.wide.u32 	%rd1, %r1, 512;
	sub.s64 	%rd2, %rd12, %rd1;
	setp.lt.s64 	%p1, %rd2, 512;
	@%p1 bra 	$L__BB2_2;
	mov.u32 	%r5, %tid.x;
	cvta.to.global.u64 	%rd21, %rd9;
	cvt.u64.u32 	%rd22, %r5;
	add.s64 	%rd23, %rd1, %rd22;
	mad.lo.s64 	%rd24, %rd23, %rd11, %rd10;
	shl.b64 	%rd25, %rd23, 3;
	add.s64 	%rd26, %rd21, %rd25;
	st.global.u64 	[%rd26], %rd24;
	add.s64 	%rd27, %rd23, 256;
	mad.lo.s64 	%rd28, %rd27, %rd11, %rd10;
	st.global.u64 	[%rd26+2048], %rd28;
	bra.uni 	$L__BB2_6;
$L__BB2_2:
	cvta.to.global.u64 	%rd3, %rd9;
	mov.u32 	%r2, %tid.x;
	cvt.s64.s32 	%rd6, %rd2;
	cvt.u64.u32 	%rd7, %r2;
	setp.le.s64 	%p2, %rd6, %rd7;
	@%p2 bra 	$L__BB2_4;
	add.s64 	%rd13, %rd1, %rd7;
	mad.lo.s64 	%rd14, %rd13, %rd11, %rd10;
	shl.b64 	%rd15, %rd13, 3;
	add.s64 	%rd16, %rd3, %rd15;
	st.global.u64 	[%rd16], %rd14;
$L__BB2_4:
	cvt.u32.u64 	%r3, %rd7;
	add.s32 	%r4, %r3, 256;
	cvt.u64.u32 	%rd8, %r4;
	setp.le.s64 	%p3, %rd6, %rd8;
	@%p3 bra 	$L__BB2_6;
	add.s64 	%rd17, %rd1, %rd8;
	shl.b64 	%rd18, %rd17, 3;
	mad.lo.s64 	%rd19, %rd17, %rd11, %rd10;
	add.s64 	%rd20, %rd18, %rd3;
	st.global.u64 	[%rd20], %rd19;
$L__BB2_6:
	ret;

}
	// .globl	_ZN3cub18CUB_300001_SM_10006detail10merge_sort30DeviceMergeSortBlockSortKernelINS2_10policy_hubIN6thrust24THRUST_300001_SM_1000_NS6detail15normal_iteratorINS6_10device_ptrImEEEEE9Policy600ESB_PNS0_8NullTypeESB_SF_j15greater_functorImEmSE_EEvbT0_T1_T2_T3_T4_PT6_PT7_T5_NS1_7vsmem_tE
.visible .entry _ZN3cub18CUB_300001_SM_10006detail10merge_sort30DeviceMergeSortBlockSortKernelINS2_10policy_hubIN6thrust24THRUST_300001_SM_1000_NS6detail15normal_iteratorINS6_10device_ptrImEEEEE9Policy600ESB_PNS0_8NullTypeESB_SF_j15greater_functorImEmSE_EEvbT0_T1_T2_T3_T4_PT6_PT7_T5_NS1_7vsmem_tE(
	.param .u8 _ZN3cub18CUB_300001_SM_10006detail10merge_sort30DeviceMergeSortBlockSortKernelINS2_10policy_hubIN6thrust24THRUST_300001_SM_1000_NS6detail15normal_iteratorINS6_10device_ptrImEEEEE9Policy600ESB_PNS0_8NullTypeESB_SF_j15greater_functorImEmSE_EEvbT0_T1_T2_T3_T4_PT6_PT7_T5_NS1_7vsmem_tE_param_0,
	.param .align 8 .b8 _ZN3cub18CUB_300001_SM_10006detail10merge_sort30DeviceMergeSortBlockSortKernelINS2_10policy_hubIN6thrust24THRUST_300001_SM_1000_NS6detail15normal_iteratorINS6_10device_ptrImEEEEE9Policy600ESB_PNS0_8NullTypeESB_SF_j15greater_functorImEmSE_EEvbT0_T1_T2_T3_T4_PT6_PT7_T5_NS1_7vsmem_tE_param_1[8],
	.param .u64 .ptr .align 1 _ZN3cub18CUB_300001_SM_10006detail10merge_sort30DeviceMergeSortBlockSortKernelINS2_10policy_hubIN6thrust24THRUST_300001_SM_1000_NS6detail15normal_iteratorINS6_10device_ptrImEEEEE9Policy600ESB_PNS0_8NullTypeESB_SF_j15greater_functorImEmSE_EEvbT0_T1_T2_T3_T4_PT6_PT7_T5_NS1_7vsmem_tE_param_2,
	.param .align 8 .b8 _ZN3cub18CUB_300001_SM_10006detail10merge_sort30DeviceMergeSortBlockSortKernelINS2_10policy_hubIN6thrust24THRUST_300001_SM_1000_NS6detail15normal_iteratorINS6_10device_ptrImEEEEE9Policy600ESB_PNS0_8NullTypeESB_SF_j15greater_functorImEmSE_EEvbT0_T1_T2_T3_T4_PT6_PT7_T5_NS1_7vsmem_tE_param_3[8],
	.param .u64 .ptr .align 1 _ZN3cub18CUB_300001_SM_10006detail10merge_sort30DeviceMergeSortBlockSortKernelINS2_10policy_hubIN6thrust24THRUST_300001_SM_1000_NS6detail15normal_iteratorINS6_10device_ptrImEEEEE9Policy600ESB_PNS0_8NullTypeESB_SF_j15greater_functorImEmSE_EEvbT0_T1_T2_T3_T4_PT6_PT7_T5_NS1_7vsmem_tE_param_4,
	.param .u32 _ZN3cub18CUB_300001_SM_10006detail10merge_sort30DeviceMergeSortBlockSortKernelINS2_10policy_hubIN6thrust24THRUST_300001_SM_1000_NS6detail15normal_iteratorINS6_10device_ptrImEEEEE9Policy600ESB_PNS0_8NullTypeESB_SF_j15greater_functorImEmSE_EEvbT0_T1_T2_T3_T4_PT6_PT7_T5_NS1_7vsmem_tE_param_5,
	.param .u64 .ptr .align 1 _ZN3cub18CUB_300001_SM_10006detail10merge_sort30DeviceMergeSortBlockSortKernelINS2_10policy_hubIN6thrust24THRUST_300001_SM_1000_NS6detail15normal_iteratorINS6_10device_ptrImEEEEE9Policy600ESB_PNS0_8NullTypeESB_SF_j15greater_functorImEmSE_EEvbT0_T1_T2_T3_T4_PT6_PT7_T5_NS1_7vsmem_tE_param_6,
	.param .u64 .ptr .align 1 _ZN3cub18CUB_300001_SM_10006detail10merge_sort30DeviceMergeSortBlockSortKernelINS2_10policy_hubIN6thrust24THRUST_300001_SM_1000_NS6detail15normal_iteratorINS6_10device_ptrImEEEEE9Policy600ESB_PNS0_8NullTypeESB_SF_j15greater_functorImEmSE_EEvbT0_T1_T2_T3_T4_PT6_PT7_T5_NS1_7vsmem_tE_param_7,
	.param .align 8 .b8 _ZN3cub18CUB_300001_SM_10006detail10merge_sort30DeviceMergeSortBlockSortKernelINS2_10policy_hubIN6thrust24THRUST_300001_SM_1000_NS6detail15normal_iteratorINS6_10device_ptrImEEEEE9Policy600ESB_PNS0_8NullTypeESB_SF_j15greater_functorImEmSE_EEvbT0_T1_T2_T3_T4_PT6_PT7_T5_NS1_7vsmem_tE_param_8[24],
	.param .align 8 .b8 _ZN3cub18CUB_300001_SM_10006detail10merge_sort30DeviceMergeSortBlockSortKernelINS2_10policy_hubIN6thrust24THRUST_300001_SM_1000_NS6detail15normal_iteratorINS6_10device_ptrImEEEEE9Policy600ESB_PNS0_8NullTypeESB_SF_j15greater_functorImEmSE_EEvbT0_T1_T2_T3_T4_PT6_PT7_T5_NS1_7vsmem_tE_param_9[8]
)
.maxntid 256
{
	.reg .pred 	%p<600>;
	.reg .b16 	%rs<4>;
	.reg .b32 	%r<447>;
	.reg .b64 	%rd<1885>;
	// demoted variable
	.shared .align 16 .b8 _ZZN3cub18CUB_300001_SM_10006detail10merge_sort30DeviceMergeSortBlockSortKernelINS2_10policy_hubIN6thrust24THRUST_300001_SM_1000_NS6detail15normal_iteratorINS6_10device_ptrImEEEEE9Policy600ESB_PNS0_8NullTypeESB_SF_j15greater_functorImEmSE_EEvbT0_T1_T2_T3_T4_PT6_PT7_T5_NS1_7vsmem_tEE19static_temp_storage[16912];
	ld.param.u64 	%rd929, [_ZN3cub18CUB_300001_SM_10006detail10merge_sort30DeviceMergeSortBlockSortKernelINS2_10policy_hubIN6thrust24THRUST_300001_SM_1000_NS6detail15normal_iteratorINS6_10device_ptrImEEEEE9Policy600ESB_PNS0_8NullTypeESB_SF_j15greater_functorImEmSE_EEvbT0_T1_T2_T3_T4_PT6_PT7_T5_NS1_7vsmem_tE_param_8];
	ld.param.u64 	%rd930, [_ZN3cub18CUB_300001_SM_10006detail10merge_sort30DeviceMergeSortBlockSortKernelINS2_10policy_hubIN6thrust24THRUST_300001_SM_1000_NS6detail15normal_iteratorINS6_10device_ptrImEEEEE9Policy600ESB_PNS0_8NullTypeESB_SF_j15greater_functorImEmSE_EEvbT0_T1_T2_T3_T4_PT6_PT7_T5_NS1_7vsmem_tE_param_3];
	ld.param.u64 	%rd931, [_ZN3cub18CUB_300001_SM_10006detail10merge_sort30DeviceMergeSortBlockSortKernelINS2_10policy_hubIN6thrust24THRUST_300001_SM_1000_NS6detail15normal_iteratorINS6_10device_ptrImEEEEE9Policy600ESB_PNS0_8NullTypeESB_SF_j15greater_functorImEmSE_EEvbT0_T1_T2_T3_T4_PT6_PT7_T5_NS1_7vsmem_tE_param_1];
	ld.param.u32 	%r120, [_ZN3cub18CUB_300001_SM_10006detail10merge_sort30DeviceMergeSortBlockSortKernelINS2_10policy_hubIN6thrust24THRUST_300001_SM_1000_NS6detail15normal_iteratorINS6_10device_ptrImEEEEE9Policy600ESB_PNS0_8NullTypeESB_SF_j15greater_functorImEmSE_EEvbT0_T1_T2_T3_T4_PT6_PT7_T5_NS1_7vsmem_tE_param_5];
	cvta.to.global.u64 	%rd1, %rd931;
	cvta.to.global.u64 	%rd2, %rd930;
	cvta.to.global.u64 	%rd3, %rd929;
	mov.u32 	%r121, %ctaid.x;
	mov.u32 	%r122, %nctaid.x;
	shl.b32 	%r1, %r121, 11;
	add.s32 	%r123, %r122, -1;
	setp.ge.u32 	%p33, %r121, %r123;
	@%p33 bra 	$L__BB3_296;
	// begin inline asm
	griddepcontrol.wait;
	// end inline asm
	cvt.u64.u32 	%rd1202, %r1;
	mov.u32 	%r2, %tid.x;
	and.b32  	%r3, %r2, 31;
	shl.b32 	%r4, %r2, 3;
	and.b32  	%r5, %r4, 7936;
	or.b32  	%r289, %r5, %r3;
	cvt.u64.u32 	%rd1203, %r289;
	add.s64 	%rd4, %rd1203, %rd1202;
	shl.b64 	%rd1204, %rd4, 3;
	add.s64 	%rd1205, %rd1, %rd1204;
	ld.global.u64 	%rd1206, [%rd1205];
	ld.global.u64 	%rd1207, [%rd1205+256];
	ld.global.u64 	%rd1208, [%rd1205+512];
	ld.global.u64 	%rd1209, [%rd1205+768];
	ld.global.u64 	%rd1210, [%rd1205+1024];
	ld.global.u64 	%rd1211, [%rd1205+1280];
	ld.global.u64 	%rd1212, [%rd1205+1536];
	ld.global.u64 	%rd1213, [%rd1205+1792];
	// begin inline asm
	mov.u32 %r288, %laneid;
	// end inline asm
	add.s32 	%r290, %r288, %r5;
	shr.s32 	%r291, %r290, 5;
	add.s32 	%r292, %r291, %r290;
	shl.b32 	%r293, %r292, 3;
	mov.u32 	%r294, _ZZN3cub18CUB_300001_SM_10006detail10merge_sort30DeviceMergeSortBlockSortKernelINS2_10policy_hubIN6thrust24THRUST_300001_SM_1000_NS6detail15normal_iteratorINS6_10device_ptrImEEEEE9Policy600ESB_PNS0_8NullTypeESB_SF_j15greater_functorImEmSE_EEvbT0_T1_T2_T3_T4_PT6_PT7_T5_NS1_7vsmem_tEE19static_temp_storage;
	add.s32 	%r6, %r294, %r293;
	st.shared.u64 	[%r6], %rd1206;
	add.s32 	%r295, %r290, 32;
	shr.s32 	%r296, %r295, 5;
	add.s32 	%r297, %r296, %r290;
	shl.b32 	%r298, %r297, 3;
	add.s32 	%r7, %r294, %r298;
	st.shared.u64 	[%r7+256], %rd1207;
	add.s32 	%r299, %r290, 64;
	shr.s32 	%r300, %r299, 5;
	add.s32 	%r301, %r300, %r290;
	shl.b32 	%r302, %r301, 3;
	add.s32 	%r8, %r294, %r302;
	st.shared.u64 	[%r8+512], %rd1208;
	add.s32 	%r303, %r290, 96;
	shr.s32 	%r304, %r303, 5;
	add.s32 	%r305, %r304, %r290;
	shl.b32 	%r306, %r305, 3;
	add.s32 	%r9, %r294, %r306;
	st.shared.u64 	[%r9+768], %rd1209;
	add.s32 	%r307, %r290, 128;
	shr.s32 	%r308, %r307, 5;
	add.s32 	%r309, %r308, %r290;
	shl.b32 	%r310, %r309, 3;
	add.s32 	%r10, %r294, %r310;
	st.shared.u64 	[%r10+1024], %rd1210;
	add.s32 	%r311, %r290, 160;
	shr.s32 	%r312, %r311, 5;
	add.s32 	%r313, %r312, %r290;
	shl.b32 	%r314, %r313, 3;
	add.s32 	%r11, %r294, %r314;
	st.shared.u64 	[%r11+1280], %rd1211;
	add.s32 	%r315, %r290, 192;
	shr.s32 	%r316, %r315, 5;
	add.s32 	%r317, %r316, %r290;
	shl.b32 	%r318, %r317, 3;
	add.s32 	%r12, %r294, %r318;
	st.shared.u64 	[%r12+1536], %rd1212;
	add.s32 	%r319, %r290, 224;
	shr.s32 	%r320, %r319, 5;
	add.s32 	%r321, %r320, %r290;
	shl.b32 	%r322, %r321, 3;
	add.s32 	%r13, %r294, %r322;
	st.shared.u64 	[%r13+1792], %rd1213;
	bar.warp.sync 	-1;
	mad.lo.s32 	%r323, %r288, 7, %r290;
	shr.s32 	%r324, %r323, 5;
	add.s32 	%r325, %r324, %r323;
	shl.b32 	%r326, %r325, 3;
	add.s32 	%r14, %r294, %r326;
	ld.shared.u64 	%rd1500, [%r14];
	add.s32 	%r327, %r323, 1;
	shr.s32 	%r328, %r327, 5;
	add.s32 	%r329, %r328, %r323;
	shl.b32 	%r330, %r329, 3;
	add.s32 	%r15, %r294, %r330;
	ld.shared.u64 	%rd6, [%r15+8];
	add.s32 	%r331, %r323, 2;
	shr.s32 	%r332, %r331, 5;
	add.s32 	%r333, %r332, %r323;
	shl.b32 	%r334, %r333, 3;
	add.s32 	%r16, %r294, %r334;
	ld.shared.u64 	%rd1470, [%r16+16];
	add.s32 	%r335, %r323, 3;
	shr.s32 	%r336, %r335, 5;
	add.s32 	%r337, %r336, %r323;
	shl.b32 	%r338, %r337, 3;
	add.s32 	%r17, %r294, %r338;
	ld.shared.u64 	%rd8, [%r17+24];
	add.s32 	%r339, %r323, 4;
	shr.s32 	%r340, %r339, 5;
	add.s32 	%r341, %r340, %r323;
	shl.b32 	%r342, %r341, 3;
	add.s32 	%r18, %r294, %r342;
	ld.shared.u64 	%rd1475, [%r18+32];
	add.s32 	%r343, %r323, 5;
	shr.s32 	%r344, %r343, 5;
	add.s32 	%r345, %r344, %r323;
	shl.b32 	%r346, %r345, 3;
	add.s32 	%r19, %r294, %r346;
	ld.shared.u64 	%rd10, [%r19+40];
	add.s32 	%r347, %r323, 6;
	shr.s32 	%r348, %r347, 5;
	add.s32 	%r349, %r348, %r323;
	shl.b32 	%r350, %r349, 3;
	add.s32 	%r20, %r294, %r350;
	ld.shared.u64 	%rd1480, [%r20+48];
	add.s32 	%r351, %r323, 7;
	shr.s32 	%r352, %r351, 5;
	add.s32 	%r353, %r352, %r323;
	shl.b32 	%r354, %r353, 3;
	add.s32 	%r21, %r294, %r354;
	ld.shared.u64 	%rd12, [%r21+56];
	bar.sync 	0;
	// begin inline asm
	griddepcontrol.launch_dependents;
	// end inline asm
	shl.b64 	%rd1214, %rd6, 3;
	add.s64 	%rd1215, %rd3, %rd1214;
	ld.global.u64 	%rd1461, [%rd1215];
	setp.eq.s64 	%p341, %rd1461, 0;
	@%p341 bra 	$L__BB3_7;
	mov.u64 	%rd1462, %rd1500;
	mov.u64 	%rd1463, %rd6;
$L__BB3_3:
	shl.b64 	%rd1216, %rd1462, 3;
	add.s64 	%rd1217, %rd3, %rd1216;
	ld.global.u64 	%rd17, [%rd1217];
	setp.eq.s64 	%p342, %rd17, 0;
	mov.u64 	%rd1464, %rd6;
	@%p342 bra 	$L__BB3_8;
	setp.eq.s64 	%p343, %rd1461, %rd17;
	@%p343 bra 	$L__BB3_6;
	setp.lt.u64 	%p344, %rd1461, %rd17;
	mov.u64 	%rd1464, %rd6;
	@%p344 bra 	$L__BB3_7;
	bra.uni 	$L__BB3_8;
$L__BB3_6:
	add.s64 	%rd1462, %rd1462, 1;
	add.s64 	%rd19, %rd1463, 1;
	shl.b64 	%rd1218, %rd1463, 3;
	add.s64 	%rd1219, %rd3, %rd1218;
	ld.global.u64 	%rd1461, [%rd1219+8];
	setp.ne.s64 	%p345, %rd1461, 0;
	mov.u64 	%rd1463, %rd19;
	@%p345 bra 	$L__BB3_3;
$L__BB3_7:
	mov.u64 	%rd1464, %rd1500;
	mov.u64 	%rd1500, %rd6;
$L__BB3_8:
	shl.b64 	%rd1220, %rd8, 3;
	add.s64 	%rd1221, %rd3, %rd1220;
	ld.global.u64 	%rd1466, [%rd1221];
	setp.eq.s64 	%p346, %rd1466, 0;
	@%p346 bra 	$L__BB3_14;
	mov.u64 	%rd1467, %rd1470;
	mov.u64 	%rd1468, %rd8;
$L__BB3_10:
	shl.b64 	%rd1222, %rd1467, 3;
	add.s64 	%rd1223, %rd3, %rd1222;
	ld.global.u64 	%rd27, [%rd1223];
	setp.eq.s64 	%p347, %rd27, 0;
	mov.u64 	%rd1469, %rd8;
	@%p347 bra 	$L__BB3_15;
	setp.eq.s64 	%p348, %rd1466, %rd27;
	@%p348 bra 	$L__BB3_13;
	setp.lt.u64 	%p349, %rd1466, %rd27;
	mov.u64 	%rd1469, %rd8;
	@%p349 bra 	$L__BB3_14;
	bra.uni 	$L__BB3_15;
$L__BB3_13:
	add.s64 	%rd1467, %rd1467, 1;
	add.s64 	%rd29, %rd1468, 1;
	shl.b64 	%rd1224, %rd1468, 3;
	add.s64 	%rd1225, %rd3, %rd1224;
	ld.global.u64 	%rd1466, [%rd1225+8];
	setp.ne.s64 	%p350, %rd1466, 0;
	mov.u64 	%rd1468, %rd29;
	@%p350 bra 	$L__BB3_10;
$L__BB3_14:
	mov.u64 	%rd1469, %rd1470;
	mov.u64 	%rd1470, %rd8;
$L__BB3_15:
	shl.b64 	%rd1226, %rd10, 3;
	add.s64 	%rd1227, %rd3, %rd1226;
	ld.global.u64 	%rd1471, [%rd1227];
	setp.eq.s64 	%p351, %rd1471, 0;
	@%p351 bra 	$L__BB3_21;
	mov.u64 	%rd1472, %rd1475;
	mov.u64 	%rd1473, %rd10;
$L__BB3_17:
	shl.b64 	%rd1228, %rd1472, 3;
	add.s64 	%rd1229, %rd3, %rd1228;
	ld.global.u64 	%rd37, [%rd1229];
	setp.eq.s64 	%p352, %rd37, 0;
	mov.u64 	%rd1474, %rd10;
	@%p352 bra 	$L__BB3_22;
	setp.eq.s64 	%p353, %rd1471, %rd37;
	@%p353 bra 	$L__BB3_20;
	setp.lt.u64 	%p354, %rd1471, %rd37;
	mov.u64 	%rd1474, %rd10;
	@%p354 bra 	$L__BB3_21;
	bra.uni 	$L__BB3_22;
$L__BB3_20:
	add.s64 	%rd1472, %rd1472, 1;
	add.s64 	%rd39, %rd1473, 1;
	shl.b64 	%rd1230, %rd1473, 3;
	add.s64 	%rd1231, %rd3, %rd1230;
	ld.global.u64 	%rd1471, [%rd1231+8];
	setp.ne.s64 	%p355, %rd1471, 0;
	mov.u64 	%rd1473, %rd39;
	@%p355 bra 	$L__BB3_17;
$L__BB3_21:
	mov.u64 	%rd1474, %rd1475;
	mov.u64 	%rd1475, %rd10;
$L__BB3_22:
	shl.b64 	%rd1232, %rd12, 3;
	add.s64 	%rd1233, %rd3, %rd1232;
	ld.global.u64 	%rd1476, [%rd1233];
	setp.eq.s64 	%p356, %rd1476, 0;
	@%p356 bra 	$L__BB3_28;
	mov.u64 	%rd1477, %rd1480;
	mov.u64 	%rd1478, %rd12;
$L__BB3_24:
	shl.b64 	%rd1234, %rd1477, 3;
	add.s64 	%rd1235, %rd3, %rd1234;
	ld.global.u64 	%rd47, [%rd1235];
	setp.eq.s64 	%p357, %rd47, 0;
	mov.u64 	%rd1479, %rd12;
	@%p357 bra 	$L__BB3_29;
	setp.eq.s64 	%p358, %rd1476, %rd47;
	@%p358 bra 	$L__BB3_27;
	setp.lt.u64 	%p359, %rd1476, %rd47;
	mov.u64 	%rd1479, %rd12;
	@%p359 bra 	$L__BB3_28;
	bra.uni 	$L__BB3_29;
$L__BB3_27:
	add.s64 	%rd1477, %rd1477, 1;
	add.s64 	%rd49, %rd1478, 1;
	shl.b64 	%rd1236, %rd1478, 3;
	add.s64 	%rd1237, %rd3, %rd1236;
	ld.global.u64 	%rd1476, [%rd1237+8];
	setp.ne.s64 	%p360, %rd1476, 0;
	mov.u64 	%rd1478, %rd49;
	@%p360 bra 	$L__BB3_24;
$L__BB3_28:
	mov.u64 	%rd1479, %rd1480;
	mov.u64 	%rd1480, %rd12;
$L__BB3_29:
	shl.b64 	%rd1238, %rd1470, 3;
	add.s64 	%rd1239, %rd3, %rd1238;
	ld.global.u64 	%rd1481, [%rd1239];
	setp.eq.s64 	%p361, %rd1481, 0;
	@%p361 bra 	$L__BB3_35;
	mov.u64 	%rd1482, %rd1464;
	mov.u64 	%rd1483, %rd1470;
$L__BB3_31:
	shl.b64 	%rd1240, %rd1482, 3;
	add.s64 	%rd1241, %rd3, %rd1240;
	ld.global.u64 	%rd57, [%rd1241];
	setp.eq.s64 	%p362, %rd57, 0;
	mov.u64 	%rd1484, %rd1470;
	@%p362 bra 	$L__BB3_36;
	setp.eq.s64 	%p363, %rd1481, %rd57;
	@%p363 bra 	$L__BB3_34;
	setp.lt.u64 	%p364, %rd1481, %rd57;
	mov.u64 	%rd1484, %rd1470;
	@%p364 bra 	$L__BB3_35;
	bra.uni 	$L__BB3_36;
$L__BB3_34:
	add.s64 	%rd1482, %rd1482, 1;
	add.s64 	%rd59, %rd1483, 1;
	shl.b64 	%rd1242, %rd1483, 3;
	add.s64 	%rd1243, %rd3, %rd1242;
	ld.global.u64 	%rd1481, [%rd1243+8];
	setp.ne.s64 	%p365, %rd1481, 0;
	mov.u64 	%rd1483, %rd59;
	@%p365 bra 	$L__BB3_31;
$L__BB3_35:
	mov.u64 	%rd1484, %rd1464;
	mov.u64 	%rd1464, %rd1470;
$L__BB3_36:
	shl.b64 	%rd1244, %rd1475, 3;
	add.s64 	%rd1245, %rd3, %rd1244;
	ld.global.u64 	%rd1486, [%rd1245];
	setp.eq.s64 	%p366, %rd1486, 0;
	@%p366 bra 	$L__BB3_42;
	mov.u64 	%rd1487, %rd1469;
	mov.u64 	%rd1488, %rd1475;
$L__BB3_38:
	shl.b64 	%rd1246, %rd1487, 3;
	add.s64 	%rd1247, %rd3, %rd1246;
	ld.global.u64 	%rd67, [%rd1247];
	setp.eq.s64 	%p367, %rd67, 0;
	mov.u64 	%rd1489, %rd1475;
	@%p367 bra 	$L__BB3_43;
	setp.eq.s64 	%p368, %rd1486, %rd67;
	@%p368 bra 	$L__BB3_41;
	setp.lt.u64 	%p369, %rd1486, %rd67;
	mov.u64 	%rd1489, %rd1475;
	@%p369 bra 	$L__BB3_42;
	bra.uni 	$L__BB3_43;
$L__BB3_41:
	add.s64 	%rd1487, %rd1487, 1;
	add.s64 	%rd69, %rd1488, 1;
	shl.b64 	%rd1248, %rd1488, 3;
	add.s64 	%rd1249, %rd3, %rd1248;
	ld.global.u64 	%rd1486, [%rd1249+8];
	setp.ne.s64 	%p370, %rd1486, 0;
	mov.u64 	%rd1488, %rd69;
	@%p370 bra 	$L__BB3_38;
$L__BB3_42:
	mov.u64 	%rd1489, %rd1469;
	mov.u64 	%rd1469, %rd1475;
$L__BB3_43:
	shl.b64 	%rd1250, %rd1480, 3;
	add.s64 	%rd1251, %rd3, %rd1250;
	ld.global.u64 	%rd1491, [%rd1251];
	setp.eq.s64 	%p371, %rd1491, 0;
	@%p371 bra 	$L__BB3_49;
	mov.u64 	%rd1492, %rd1474;
	mov.u64 	%rd1493, %rd1480;
$L__BB3_45:
	shl.b64 	%rd1252, %rd1492, 3;
	add.s64 	%rd1253, %rd3, %rd1252;
	ld.global.u64 	%rd77, [%rd1253];
	setp.eq.s64 	%p372, %rd77, 0;
	mov.u64 	%rd1494, %rd1480;
	@%p372 bra 	$L__BB3_50;
	setp.eq.s64 	%p373, %rd1491, %rd77;
	@%p373 bra 	$L__BB3_48;
	setp.lt.u64 	%p374, %rd1491, %rd77;
	mov.u64 	%rd1494, %rd1480;
	@%p374 bra 	$L__BB3_49;
	bra.uni 	$L__BB3_50;
$L__BB3_48:
	add.s64 	%rd1492, %rd1492, 1;
	add.s64 	%rd79, %rd1493, 1;
	shl.b64 	%rd1254, %rd1493, 3;
	add.s64 	%rd1255, %rd3, %rd1254;
	ld.global.u64 	%rd1491, [%rd1255+8];
	setp.ne.s64 	%p375, %rd1491, 0;
	mov.u64 	%rd1493, %rd79;
	@%p375 bra 	$L__BB3_45;
$L__BB3_49:
	mov.u64 	%rd1494, %rd1474;
	mov.u64 	%rd1474, %rd1480;
$L__BB3_50:
	shl.b64 	%rd1256, %rd1464, 3;
	add.s64 	%rd1257, %rd3, %rd1256;
	ld.global.u64 	%rd1496, [%rd1257];
	setp.eq.s64 	%p376, %rd1496, 0;
	@%p376 bra 	$L__BB3_56;
	mov.u64 	%rd1497, %rd1500;
	mov.u64 	%rd1498, %rd1464;
$L__BB3_52:
	shl.b64 	%rd1258, %rd1497, 3;
	add.s64 	%rd1259, %rd3, %rd1258;
	ld.global.u64 	%rd87, [%rd1259];
	setp.eq.s64 	%p377, %rd87, 0;
	mov.u64 	%rd1499, %rd1464;
	@%p377 bra 	$L__BB3_57;
	setp.eq.s64 	%p378, %rd1496, %rd87;
	@%p378 bra 	$L__BB3_55;
	setp.lt.u64 	%p379, %rd1496, %rd87;
	mov.u64 	%rd1499, %rd1464;
	@%p379 bra 	$L__BB3_56;
	bra.uni 	$L__BB3_57;
$L__BB3_55:
	add.s64 	%rd1497, %rd1497, 1;
	add.s64 	%rd89, %rd1498, 1;
	shl.b64 	%rd1260, %rd1498, 3;
	add.s64 	%rd1261, %rd3, %rd1260;
	ld.global.u64 	%rd1496, [%rd1261+8];
	setp.ne.s64 	%p380, %rd1496, 0;
	mov.u64 	%rd1498, %rd89;
	@%p380 bra 	$L__BB3_52;
$L__BB3_56:
	mov.u64 	%rd1499, %rd1500;
	mov.u64 	%rd1500, %rd1464;
$L__BB3_57:
	shl.b64 	%rd1262, %rd1469, 3;
	add.s64 	%rd1263, %rd3, %rd1262;
	ld.global.u64 	%rd1501, [%rd1263];
	setp.eq.s64 	%p381, %rd1501, 0;
	@%p381 bra 	$L__BB3_63;
	mov.u64 	%rd1502, %rd1484;
	mov.u64 	%rd1503, %rd1469;
$L__BB3_59:
	shl.b64 	%rd1264, %rd1502, 3;
	add.s64 	%rd1265, %rd3, %rd1264;
	ld.global.u64 	%rd97, [%rd1265];
	setp.eq.s64 	%p382, %rd97, 0;
	mov.u64 	%rd1504, %rd1469;
	@%p382 bra 	$L__BB3_64;
	setp.eq.s64 	%p383, %rd1501, %rd97;
	@%p383 bra 	$L__BB3_62;
	setp.lt.u64 	%p384, %rd1501, %rd97;
	mov.u64 	%rd1504, %rd1469;
	@%p384 bra 	$L__BB3_63;
	bra.uni 	$L__BB3_64;
$L__BB3_62:
	add.s64 	%rd1502, %rd1502, 1;
	add.s64 	%rd99, %rd1503, 1;
	shl.b64 	%rd1266, %rd1503, 3;
	add.s64 	%rd1267, %rd3, %rd1266;
	ld.global.u64 	%rd1501, [%rd1267+8];
	setp.ne.s64 	%p385, %rd1501, 0;
	mov.u64 	%rd1503, %rd99;
	@%p385 bra 	$L__BB3_59;
$L__BB3_63:
	mov.u64 	%rd1504, %rd1484;
	mov.u64 	%rd1484, %rd1469;
$L__BB3_64:
	shl.b64 	%rd1268, %rd1474, 3;
	add.s64 	%rd1269, %rd3, %rd1268;
	ld.global.u64 	%rd1506, [%rd1269];
	setp.eq.s64 	%p386, %rd1506, 0;
	@%p386 bra 	$L__BB3_70;
	mov.u64 	%rd1507, %rd1489;
	mov.u64 	%rd1508, %rd1474;
$L__BB3_66:
	shl.b64 	%rd1270, %rd1507, 3;
	add.s64 	%rd1271, %rd3, %rd1270;
	ld.global.u64 	%rd107, [%rd1271];
	setp.eq.s64 	%p387, %rd107, 0;
	mov.u64 	%rd1509, %rd1474;
	@%p387 bra 	$L__BB3_71;
	setp.eq.s64 	%p388, %rd1506, %rd107;
	@%p388 bra 	$L__BB3_69;
	setp.lt.u64 	%p389, %rd1506, %rd107;
	mov.u64 	%rd1509, %rd1474;
	@%p389 bra 	$L__BB3_70;
	bra.uni 	$L__BB3_71;
$L__BB3_69:
	add.s64 	%rd1507, %rd1507, 1;
	add.s64 	%rd109, %rd1508, 1;
	shl.b64 	%rd1272, %rd1508, 3;
	add.s64 	%rd1273, %rd3, %rd1272;
	ld.global.u64 	%rd1506, [%rd1273+8];
	setp.ne.s64 	%p390, %rd1506, 0;
	mov.u64 	%rd1508, %rd109;
	@%p390 bra 	$L__BB3_66;
$L__BB3_70:
	mov.u64 	%rd1509, %rd1489;
	mov.u64 	%rd1489, %rd1474;
$L__BB3_71:
	shl.b64 	%rd1274, %rd1479, 3;
	add.s64 	%rd1275, %rd3, %rd1274;
	ld.global.u64 	%rd1511, [%rd1275];
	setp.eq.s64 	%p391, %rd1511, 0;
	@%p391 bra 	$L__BB3_77;
	mov.u64 	%rd1512, %rd1494;
	mov.u64 	%rd1513, %rd1479;
$L__BB3_73:
	shl.b64 	%rd1276, %rd1512, 3;
	add.s64 	%rd1277, %rd3, %rd1276;
	ld.global.u64 	%rd117, [%rd1277];
	setp.eq.s64 	%p392, %rd117, 0;
	mov.u64 	%rd1514, %rd1479;
	@%p392 bra 	$L__BB3_78;
	setp.eq.s64 	%p393, %rd1511, %rd117;
	@%p393 bra 	$L__BB3_76;
	setp.lt.u64 	%p394, %rd1511, %rd117;
	mov.u64 	%rd1514, %rd1479;
	@%p394 bra 	$L__BB3_77;
	bra.uni 	$L__BB3_78;
$L__BB3_76:
	add.s64 	%rd1512, %rd1512, 1;
	add.s64 	%rd119, %rd1513, 1;
	shl.b64 	%rd1278, %rd1513, 3;
	add.s64 	%rd1279, %rd3, %rd1278;
	ld.global.u64 	%rd1511, [%rd1279+8];
	setp.ne.s64 	%p395, %rd1511, 0;
	mov.u64 	%rd1513, %rd119;
	@%p395 bra 	$L__BB3_73;
$L__BB3_77:
	mov.u64 	%rd1514, %rd1494;
	mov.u64 	%rd1494, %rd1479;
$L__BB3_78:
	shl.b64 	%rd1280, %rd1484, 3;
	add.s64 	%rd1281, %rd3, %rd1280;
	ld.global.u64 	%rd1516, [%rd1281];
	setp.eq.s64 	%p396, %rd1516, 0;
	@%p396 bra 	$L__BB3_84;
	mov.u64 	%rd1517, %rd1499;
	mov.u64 	%rd1518, %rd1484;
$L__BB3_80:
	shl.b64 	%rd1282, %rd1517, 3;
	add.s64 	%rd1283, %rd3, %rd1282;
	ld.global.u64 	%rd127, [%rd1283];
	setp.eq.s64 	%p397, %rd127, 0;
	mov.u64 	%rd1519, %rd1484;
	@%p397 bra 	$L__BB3_85;
	setp.eq.s64 	%p398, %rd1516, %rd127;
	@%p398 bra 	$L__BB3_83;
	setp.lt.u64 	%p399, %rd1516, %rd127;
	mov.u64 	%rd1519, %rd1484;
	@%p399 bra 	$L__BB3_84;
	bra.uni 	$L__BB3_85;
$L__BB3_83:
	add.s64 	%rd1517, %rd1517, 1;
	add.s64 	%rd129, %rd1518, 1;
	shl.b64 	%rd1284, %rd1518, 3;
	add.s64 	%rd1285, %rd3, %rd1284;
	ld.global.u64 	%rd1516, [%rd1285+8];
	setp.ne.s64 	%p400, %rd1516, 0;
	mov.u64 	%rd1518, %rd129;
	@%p400 bra 	$L__BB3_80;
$L__BB3_84:
	mov.u64 	%rd1519, %rd1499;
	mov.u64 	%rd1499, %rd1484;
$L__BB3_85:
	shl.b64 	%rd1286, %rd1489, 3;
	add.s64 	%rd1287, %rd3, %rd1286;
	ld.global.u64 	%rd1521, [%rd1287];
	setp.eq.s64 	%p401, %rd1521, 0;
	@%p401 bra 	$L__BB3_91;
	mov.u64 	%rd1522, %rd1504;
	mov.u64 	%rd1523, %rd1489;
$L__BB3_87:
	shl.b64 	%rd1288, %rd1522, 3;
	add.s64 	%rd1289, %rd3, %rd1288;
	ld.global.u64 	%rd137, [%rd1289];
	setp.eq.s64 	%p402, %rd137, 0;
	mov.u64 	%rd1524, %rd1489;
	@%p402 bra 	$L__BB3_92;
	setp.eq.s64 	%p403, %rd1521, %rd137;
	@%p403 bra 	$L__BB3_90;
	setp.lt.u64 	%p404, %rd1521, %rd137;
	mov.u64 	%rd1524, %rd1489;
	@%p404 bra 	$L__BB3_91;
	bra.uni 	$L__BB3_92;
$L__BB3_90:
	add.s64 	%rd1522, %rd1522, 1;
	add.s64 	%rd139, %rd1523, 1;
	shl.b64 	%rd1290, %rd1523, 3;
	add.s64 	%rd1291, %rd3, %rd1290;
	ld.global.u64 	%rd1521, [%rd1291+8];
	setp.ne.s64 	%p405, %rd1521, 0;
	mov.u64 	%rd1523, %rd139;
	@%p405 bra 	$L__BB3_87;
$L__BB3_91:
	mov.u64 	%rd1524, %rd1504;
	mov.u64 	%rd1504, %rd1489;
$L__BB3_92:
	shl.b64 	%rd1292, %rd1494, 3;
	add.s64 	%rd1293, %rd3, %rd1292;
	ld.global.u64 	%rd1526, [%rd1293];
	setp.eq.s64 	%p406, %rd1526, 0;
	@%p406 bra 	$L__BB3_98;
	mov.u64 	%rd1527, %rd1509;
	mov.u64 	%rd1528, %rd1494;
$L__BB3_94:
	shl.b64 	%rd1294, %rd1527, 3;
	add.s64 	%rd1295, %rd3, %rd1294;
	ld.global.u64 	%rd147, [%rd1295];
	setp.eq.s64 	%p407, %rd147, 0;
	mov.u64 	%rd1529, %rd1494;
	@%p407 bra 	$L__BB3_99;
	setp.eq.s64 	%p408, %rd1526, %rd147;
	@%p408 bra 	$L__BB3_97;
	setp.lt.u64 	%p409, %rd1526, %rd147;
	mov.u64 	%rd1529, %rd1494;
	@%p409 bra 	$L__BB3_98;
	bra.uni 	$L__BB3_99;
$L__BB3_97:
	add.s64 	%rd1527, %rd1527, 1;
	add.s64 	%rd149, %rd1528, 1;
	shl.b64 	%rd1296, %rd1528, 3;
	add.s64 	%rd1297, %rd3, %rd1296;
	ld.global.u64 	%rd1526, [%rd1297+8];
	setp.ne.s64 	%p410, %rd1526, 0;
	mov.u64 	%rd1528, %rd149;
	@%p410 bra 	$L__BB3_94;
$L__BB3_98:
	mov.u64 	%rd1529, %rd1509;
	mov.u64 	%rd1509, %rd1494;
$L__BB3_99:
	shl.b64 	%rd1298, %rd1499, 3;
	add.s64 	%rd1299, %rd3, %rd1298;
	ld.global.u64 	%rd1531, [%rd1299];
	setp.eq.s64 	%p411, %rd1531, 0;
	@%p411 bra 	$L__BB3_105;
	mov.u64 	%rd1532, %rd1500;
	mov.u64 	%rd1533, %rd1499;
$L__BB3_101:
	shl.b64 	%rd1300, %rd1532, 3;
	add.s64 	%rd1301, %rd3, %rd1300;
	ld.global.u64 	%rd157, [%rd1301];
	setp.eq.s64 	%p412, %rd157, 0;
	mov.u64 	%rd1534, %rd1499;
	@%p412 bra 	$L__BB3_106;
	setp.eq.s64 	%p413, %rd1531, %rd157;
	@%p413 bra 	$L__BB3_104;
	setp.lt.u64 	%p414, %rd1531, %rd157;
	mov.u64 	%rd1534, %rd1499;
	@%p414 bra 	$L__BB3_105;
	bra.uni 	$L__BB3_106;
$L__BB3_104:
	add.s64 	%rd1532, %rd1532, 1;
	add.s64 	%rd159, %rd1533, 1;
	shl.b64 	%rd1302, %rd1533, 3;
	add.s64 	%rd1303, %rd3, %rd1302;
	ld.global.u64 	%rd1531, [%rd1303+8];
	setp.ne.s64 	%p415, %rd1531, 0;
	mov.u64 	%rd1533, %rd159;
	@%p415 bra 	$L__BB3_101;
$L__BB3_105:
	mov.u64 	%rd1534, %rd1500;
	mov.u64 	%rd1500, %rd1499;
$L__BB3_106:
	shl.b64 	%rd1304, %rd1504, 3;
	add.s64 	%rd1305, %rd3, %rd1304;
	ld.global.u64 	%rd1536, [%rd1305];
	setp.eq.s64 	%p416, %rd1536, 0;
	@%p416 bra 	$L__BB3_112;
	mov.u64 	%rd1537, %rd1519;
	mov.u64 	%rd1538, %rd1504;
$L__BB3_108:
	shl.b64 	%rd1306, %rd1537, 3;
	add.s64 	%rd1307, %rd3, %rd1306;
	ld.global.u64 	%rd167, [%rd1307];
	setp.eq.s64 	%p417, %rd167, 0;
	mov.u64 	%rd1539, %rd1504;
	@%p417 bra 	$L__BB3_113;
	setp.eq.s64 	%p418, %rd1536, %rd167;
	@%p418 bra 	$L__BB3_111;
	setp.lt.u64 	%p419, %rd1536, %rd167;
	mov.u64 	%rd1539, %rd1504;
	@%p419 bra 	$L__BB3_112;
	bra.uni 	$L__BB3_113;
$L__BB3_111:
	add.s64 	%rd1537, %rd1537, 1;
	add.s64 	%rd169, %rd1538, 1;
	shl.b64 	%rd1308, %rd1538, 3;
	add.s64 	%rd1309, %rd3, %rd1308;
	ld.global.u64 	%rd1536, [%rd1309+8];
	setp.ne.s64 	%p420, %rd1536, 0;
	mov.u64 	%rd1538, %rd169;
	@%p420 bra 	$L__BB3_108;
$L__BB3_112:
	mov.u64 	%rd1539, %rd1519;
	mov.u64 	%rd1519, %rd1504;
$L__BB3_113:
	shl.b64 	%rd1310, %rd1509, 3;
	add.s64 	%rd1311, %rd3, %rd1310;
	ld.global.u64 	%rd1541, [%rd1311];
	setp.eq.s64 	%p421, %rd1541, 0;
	@%p421 bra 	$L__BB3_119;
	mov.u64 	%rd1542, %rd1524;
	mov.u64 	%rd1543, %rd1509;
$L__BB3_115:
	shl.b64 	%rd1312, %rd1542, 3;
	add.s64 	%rd1313, %rd3, %rd1312;
	ld.global.u64 	%rd177, [%rd1313];
	setp.eq.s64 	%p422, %rd177, 0;
	mov.u64 	%rd1544, %rd1509;
	@%p422 bra 	$L__BB3_120;
	setp.eq.s64 	%p423, %rd1541, %rd177;
	@%p423 bra 	$L__BB3_118;
	setp.lt.u64 	%p424, %rd1541, %rd177;
	mov.u64 	%rd1544, %rd1509;
	@%p424 bra 	$L__BB3_119;
	bra.uni 	$L__BB3_120;
$L__BB3_118:
	add.s64 	%rd1542, %rd1542, 1;
	add.s64 	%rd179, %rd1543, 1;
	shl.b64 	%rd1314, %rd1543, 3;
	add.s64 	%rd1315, %rd3, %rd1314;
	ld.global.u64 	%rd1541, [%rd1315+8];
	setp.ne.s64 	%p425, %rd1541, 0;
	mov.u64 	%rd1543, %rd179;
	@%p425 bra 	$L__BB3_115;
$L__BB3_119:
	mov.u64 	%rd1544, %rd1524;
	mov.u64 	%rd1524, %rd1509;
$L__BB3_120:
	shl.b64 	%rd1316, %rd1514, 3;
	add.s64 	%rd1317, %rd3, %rd1316;
	ld.global.u64 	%rd1546, [%rd1317];
	setp.eq.s64 	%p426, %rd1546, 0;
	@%p426 bra 	$L__BB3_126;
	mov.u64 	%rd1547, %rd1529;
	mov.u64 	%rd1548, %rd1514;
$L__BB3_122:
	shl.b64 	%rd1318, %rd1547, 3;
	add.s64 	%rd1319, %rd3, %rd1318;
	ld.global.u64 	%rd187, [%rd1319];
	setp.eq.s64 	%p427, %rd187, 0;
	mov.u64 	%rd1549, %rd1514;
	@%p427 bra 	$L__BB3_127;
	setp.eq.s64 	%p428, %rd1546, %rd187;
	@%p428 bra 	$L__BB3_125;
	setp.lt.u64 	%p429, %rd1546, %rd187;
	mov.u64 	%rd1549, %rd1514;
	@%p429 bra 	$L__BB3_126;
	bra.uni 	$L__BB3_127;
$L__BB3_125:
	add.s64 	%rd1547, %rd1547, 1;
	add.s64 	%rd189, %rd1548, 1;
	shl.b64 	%rd1320, %rd1548, 3;
	add.s64 	%rd1321, %rd3, %rd1320;
	ld.global.u64 	%rd1546, [%rd1321+8];
	setp.ne.s64 	%p430, %rd1546, 0;
	mov.u64 	%rd1548, %rd189;
	@%p430 bra 	$L__BB3_122;
$L__BB3_126:
	mov.u64 	%rd1549, %rd1529;
	mov.u64 	%rd1529, %rd1514;
$L__BB3_127:
	shl.b64 	%rd1322, %rd1519, 3;
	add.s64 	%rd1323, %rd3, %rd1322;
	ld.global.u64 	%rd1551, [%rd1323];
	setp.eq.s64 	%p431, %rd1551, 0;
	@%p431 bra 	$L__BB3_133;
	mov.u64 	%rd1552, %rd1534;
	mov.u64 	%rd1553, %rd1519;
$L__BB3_129:
	shl.b64 	%rd1324, %rd1552, 3;
	add.s64 	%rd1325, %rd3, %rd1324;
	ld.global.u64 	%rd197, [%rd1325];
	setp.eq.s64 	%p432, %rd197, 0;
	mov.u64 	%rd1554, %rd1519;
	@%p432 bra 	$L__BB3_134;
	setp.eq.s64 	%p433, %rd1551, %rd197;
	@%p433 bra 	$L__BB3_132;
	setp.lt.u64 	%p434, %rd1551, %rd197;
	mov.u64 	%rd1554, %rd1519;
	@%p434 bra 	$L__BB3_133;
	bra.uni 	$L__BB3_134;
$L__BB3_132:
	add.s64 	%rd1552, %rd1552, 1;
	add.s64 	%rd199, %rd1553, 1;
	shl.b64 	%rd1326, %rd1553, 3;
	add.s64 	%rd1327, %rd3, %rd1326;
	ld.global.u64 	%rd1551, [%rd1327+8];
	setp.ne.s64 	%p435, %rd1551, 0;
	mov.u64 	%rd1553, %rd199;
	@%p435 bra 	$L__BB3_129;
$L__BB3_133:
	mov.u64 	%rd1554, %rd1534;
	mov.u64 	%rd1534, %rd1519;
$L__BB3_134:
	shl.b64 	%rd1328, %rd1524, 3;
	add.s64 	%rd1329, %rd3, %rd1328;
	ld.global.u64 	%rd1556, [%rd1329];
	setp.eq.s64 	%p436, %rd1556, 0;
	@%p436 bra 	$L__BB3_140;
	mov.u64 	%rd1557, %rd1539;
	mov.u64 	%rd1558, %rd1524;
$L__BB3_136:
	shl.b64 	%rd1330, %rd1557, 3;
	add.s64 	%rd1331, %rd3, %rd1330;
	ld.global.u64 	%rd207, [%rd1331];
	setp.eq.s64 	%p437, %rd207, 0;
	mov.u64 	%rd1559, %rd1524;
	@%p437 bra 	$L__BB3_141;
	setp.eq.s64 	%p438, %rd1556, %rd207;
	@%p438 bra 	$L__BB3_139;
	setp.lt.u64 	%p439, %rd1556, %rd207;
	mov.u64 	%rd1559, %rd1524;
	@%p439 bra 	$L__BB3_140;
	bra.uni 	$L__BB3_141;
$L__BB3_139:
	add.s64 	%rd1557, %rd1557, 1;
	add.s64 	%rd209, %rd1558, 1;
	shl.b64 	%rd1332, %rd1558, 3;
	add.s64 	%rd1333, %rd3, %rd1332;
	ld.global.u64 	%rd1556, [%rd1333+8];
	setp.ne.s64 	%p440, %rd1556, 0;
	mov.u64 	%rd1558, %rd209;
	@%p440 bra 	$L__BB3_136;
$L__BB3_140:
	mov.u64 	%rd1559, %rd1539;
	mov.u64 	%rd1539, %rd1524;
$L__BB3_141:
	shl.b64 	%rd1334, %rd1529, 3;
	add.s64 	%rd1335, %rd3, %rd1334;
	ld.global.u64 	%rd1561, [%rd1335];
	setp.eq.s64 	%p441, %rd1561, 0;
	@%p441 bra 	$L__BB3_147;
	mov.u64 	%rd1562, %rd1544;
	mov.u64 	%rd1563, %rd1529;
$L__BB3_143:
	shl.b64 	%rd1336, %rd1562, 3;
	add.s64 	%rd1337, %rd3, %rd1336;
	ld.global.u64 	%rd217, [%rd1337];
	setp.eq.s64 	%p442, %rd217, 0;
	mov.u64 	%rd1564, %rd1529;
	@%p442 bra 	$L__BB3_148;
	setp.eq.s64 	%p443, %rd1561, %rd217;
	@%p443 bra 	$L__BB3_146;
	setp.lt.u64 	%p444, %rd1561, %rd217;
	mov.u64 	%rd1564, %rd1529;
	@%p444 bra 	$L__BB3_147;
	bra.uni 	$L__BB3_148;
$L__BB3_146:
	add.s64 	%rd1562, %rd1562, 1;
	add.s64 	%rd219, %rd1563, 1;
	shl.b64 	%rd1338, %rd1563, 3;
	add.s64 	%rd1339, %rd3, %rd1338;
	ld.global.u64 	%rd1561, [%rd1339+8];
	setp.ne.s64 	%p445, %rd1561, 0;
	mov.u64 	%rd1563, %rd219;
	@%p445 bra 	$L__BB3_143;
$L__BB3_147:
	mov.u64 	%rd1564, %rd1544;
	mov.u64 	%rd1544, %rd1529;
$L__BB3_148:
	shl.b64 	%rd1340, %rd1534, 3;
	add.s64 	%rd1341, %rd3, %rd1340;
	ld.global.u64 	%rd1566, [%rd1341];
	setp.eq.s64 	%p446, %rd1566, 0;
	@%p446 bra 	$L__BB3_154;
	mov.u64 	%rd1567, %rd1500;
	mov.u64 	%rd1568, %rd1534;
$L__BB3_150:
	shl.b64 	%rd1342, %rd1567, 3;
	add.s64 	%rd1343, %rd3, %rd1342;
	ld.global.u64 	%rd227, [%rd1343];
	setp.eq.s64 	%p447, %rd227, 0;
	mov.u64 	%rd1569, %rd1534;
	@%p447 bra 	$L__BB3_155;
	setp.eq.s64 	%p448, %rd1566, %rd227;
	@%p448 bra 	$L__BB3_153;
	setp.lt.u64 	%p449, %rd1566, %rd227;
	mov.u64 	%rd1569, %rd1534;
	@%p449 bra 	$L__BB3_154;
	bra.uni 	$L__BB3_155;
$L__BB3_153:
	add.s64 	%rd1567, %rd1567, 1;
	add.s64 	%rd229, %rd1568, 1;
	shl.b64 	%rd1344, %rd1568, 3;
	add.s64 	%rd1345, %rd3, %rd1344;
	ld.global.u64 	%rd1566, [%rd1345+8];
	setp.ne.s64 	%p450, %rd1566, 0;
	mov.u64 	%rd1568, %rd229;
	@%p450 bra 	$L__BB3_150;
$L__BB3_154:
	mov.u64 	%rd1569, %rd1500;
	mov.u64 	%rd1500, %rd1534;
$L__BB3_155:
	shl.b64 	%rd1346, %rd1539, 3;
	add.s64 	%rd1347, %rd3, %rd1346;
	ld.global.u64 	%rd1571, [%rd1347];
	setp.eq.s64 	%p451, %rd1571, 0;
	@%p451 bra 	$L__BB3_161;
	mov.u64 	%rd1572, %rd1554;
	mov.u64 	%rd1573, %rd1539;
$L__BB3_157:
	shl.b64 	%rd1348, %rd1572, 3;
	add.s64 	%rd1349, %rd3, %rd1348;
	ld.global.u64 	%rd237, [%rd1349];
	setp.eq.s64 	%p452, %rd237, 0;
	mov.u64 	%rd1574, %rd1539;
	@%p452 bra 	$L__BB3_162;
	setp.eq.s64 	%p453, %rd1571, %rd237;
	@%p453 bra 	$L__BB3_160;
	setp.lt.u64 	%p454, %rd1571, %rd237;
	mov.u64 	%rd1574, %rd1539;
	@%p454 bra 	$L__BB3_161;
	bra.uni 	$L__BB3_162;
$L__BB3_160:
	add.s64 	%rd1572, %rd1572, 1;
	add.s64 	%rd239, %rd1573, 1;
	shl.b64 	%rd1350, %rd1573, 3;
	add.s64 	%rd1351, %rd3, %rd1350;
	ld.global.u64 	%rd1571, [%rd1351+8];
	setp.ne.s64 	%p455, %rd1571, 0;
	mov.u64 	%rd1573, %rd239;
	@%p455 bra 	$L__BB3_157;
$L__BB3_161:
	mov.u64 	%rd1574, %rd1554;
	mov.u64 	%rd1554, %rd1539;
$L__BB3_162:
	shl.b64 	%rd1352, %rd1544, 3;
	add.s64 	%rd1353, %rd3, %rd1352;
	ld.global.u64 	%rd1576, [%rd1353];
	setp.eq.s64 	%p456, %rd1576, 0;
	@%p456 bra 	$L__BB3_168;
	mov.u64 	%rd1577, %rd1559;
	mov.u64 	%rd1578, %rd1544;
$L__BB3_164:
	shl.b64 	%rd1354, %rd1577, 3;
	add.s64 	%rd1355, %rd3, %rd1354;
	ld.global.u64 	%rd247, [%rd1355];
	setp.eq.s64 	%p457, %rd247, 0;
	mov.u64 	%rd1579, %rd1544;
	@%p457 bra 	$L__BB3_169;
	setp.eq.s64 	%p458, %rd1576, %rd247;
	@%p458 bra 	$L__BB3_167;
	setp.lt.u64 	%p459, %rd1576, %rd247;
	mov.u64 	%rd1579, %rd1544;
	@%p459 bra 	$L__BB3_168;
	bra.uni 	$L__BB3_169;
$L__BB3_167:
	add.s64 	%rd1577, %rd1577, 1;
	add.s64 	%rd249, %rd1578, 1;
	shl.b64 	%rd1356, %rd1578, 3;
	add.s64 	%rd1357, %rd3, %rd1356;
	ld.global.u64 	%rd1576, [%rd1357+8];
	setp.ne.s64 	%p460, %rd1576, 0;
	mov.u64 	%rd1578, %rd249;
	@%p460 bra 	$L__BB3_164;
$L__BB3_168:
	mov.u64 	%rd1579, %rd1559;
	mov.u64 	%rd1559, %rd1544;
$L__BB3_169:
	shl.b64 	%rd1358, %rd1549, 3;
	add.s64 	%rd1359, %rd3, %rd1358;
	ld.global.u64 	%rd1581, [%rd1359];
	setp.eq.s64 	%p461, %rd1581, 0;
	@%p461 bra 	$L__BB3_175;
	mov.u64 	%rd1582, %rd1564;
	mov.u64 	%rd1583, %rd1549;
$L__BB3_171:
	shl.b64 	%rd1360, %rd1582, 3;
	add.s64 	%rd1361, %rd3, %rd1360;
	ld.global.u64 	%rd257, [%rd1361];
	setp.eq.s64 	%p462, %rd257, 0;
	mov.u64 	%rd1650, %rd1549;
	@%p462 bra 	$L__BB3_176;
	setp.eq.s64 	%p463, %rd1581, %rd257;
	@%p463 bra 	$L__BB3_174;
	setp.lt.u64 	%p464, %rd1581, %rd257;
	mov.u64 	%rd1650, %rd1549;
	@%p464 bra 	$L__BB3_175;
	bra.uni 	$L__BB3_176;
$L__BB3_174:
	add.s64 	%rd1582, %rd1582, 1;
	add.s64 	%rd259, %rd1583, 1;
	shl.b64 	%rd1362, %rd1583, 3;
	add.s64 	%rd1363, %rd3, %rd1362;
	ld.global.u64 	%rd1581, [%rd1363+8];
	setp.ne.s64 	%p465, %rd1581, 0;
	mov.u64 	%rd1583, %rd259;
	@%p465 bra 	$L__BB3_171;
$L__BB3_175:
	mov.u64 	%rd1650, %rd1564;
	mov.u64 	%rd1564, %rd1549;
$L__BB3_176:
	shl.b64 	%rd1364, %rd1554, 3;
	add.s64 	%rd1365, %rd3, %rd1364;
	ld.global.u64 	%rd1586, [%rd1365];
	setp.eq.s64 	%p466, %rd1586, 0;
	@%p466 bra 	$L__BB3_182;
	mov.u64 	%rd1587, %rd1569;
	mov.u64 	%rd1588, %rd1554;
$L__BB3_178:
	shl.b64 	%rd1366, %rd1587, 3;
	add.s64 	%rd1367, %rd3, %rd1366;
	ld.global.u64 	%rd267, [%rd1367];
	setp.eq.s64 	%p467, %rd267, 0;
	mov.u64 	%rd1606, %rd1554;
	@%p467 bra 	$L__BB3_183;
	setp.eq.s64 	%p468, %rd1586, %rd267;
	@%p468 bra 	$L__BB3_181;
	setp.lt.u64 	%p469, %rd1586, %rd267;
	mov.u64 	%rd1606, %rd1554;
	@%p469 bra 	$L__BB3_182;
	bra.uni 	$L__BB3_183;
$L__BB3_181:
	add.s64 	%rd1587, %rd1587, 1;
	add.s64 	%rd269, %rd1588, 1;
	shl.b64 	%rd1368, %rd1588, 3;
	add.s64 	%rd1369, %rd3, %rd1368;
	ld.global.u64 	%rd1586, [%rd1369+8];
	setp.ne.s64 	%p470, %rd1586, 0;
	mov.u64 	%rd1588, %rd269;
	@%p470 bra 	$L__BB3_178;
$L__BB3_182:
	mov.u64 	%rd1606, %rd1569;
	mov.u64 	%rd1569, %rd1554;
$L__BB3_183:
	shl.b64 	%rd1370, %rd1559, 3;
	add.s64 	%rd1371, %rd3, %rd1370;
	ld.global.u64 	%rd1591, [%rd1371];
	setp.eq.s64 	%p471, %rd1591, 0;
	@%p471 bra 	$L__BB3_189;
	mov.u64 	%rd1592, %rd1574;
	mov.u64 	%rd1593, %rd1559;
$L__BB3_185:
	shl.b64 	%rd1372, %rd1592, 3;
	add.s64 	%rd1373, %rd3, %rd1372;
	ld.global.u64 	%rd277, [%rd1373];
	setp.eq.s64 	%p472, %rd277, 0;
	mov.u64 	%rd1604, %rd1559;
	@%p472 bra 	$L__BB3_190;
	setp.eq.s64 	%p473, %rd1591, %rd277;
	@%p473 bra 	$L__BB3_188;
	setp.lt.u64 	%p474, %rd1591, %rd277;
	mov.u64 	%rd1604, %rd1559;
	@%p474 bra 	$L__BB3_189;
	bra.uni 	$L__BB3_190;
$L__BB3_188:
	add.s64 	%rd1592, %rd1592, 1;
	add.s64 	%rd279, %rd1593, 1;
	shl.b64 	%rd1374, %rd1593, 3;
	add.s64 	%rd1375, %rd3, %rd1374;
	ld.global.u64 	%rd1591, [%rd1375+8];
	setp.ne.s64 	%p475, %rd1591, 0;
	mov.u64 	%rd1593, %rd279;
	@%p475 bra 	$L__BB3_185;
$L__BB3_189:
	mov.u64 	%rd1604, %rd1574;
	mov.u64 	%rd1574, %rd1559;
$L__BB3_190:
	shl.b64 	%rd1376, %rd1564, 3;
	add.s64 	%rd1377, %rd3, %rd1376;
	ld.global.u64 	%rd1596, [%rd1377];
	setp.eq.s64 	%p476, %rd1596, 0;
	@%p476 bra 	$L__BB3_196;
	mov.u64 	%rd1597, %rd1579;
	mov.u64 	%rd1598, %rd1564;
$L__BB3_192:
	shl.b64 	%rd1378, %rd1597, 3;
	add.s64 	%rd1379, %rd3, %rd1378;
	ld.global.u64 	%rd287, [%rd1379];
	setp.eq.s64 	%p477, %rd287, 0;
	mov.u64 	%rd1602, %rd1564;
	@%p477 bra 	$L__BB3_197;
	setp.eq.s64 	%p478, %rd1596, %rd287;
	@%p478 bra 	$L__BB3_195;
	setp.lt.u64 	%p479, %rd1596, %rd287;
	mov.u64 	%rd1602, %rd1564;
	@%p479 bra 	$L__BB3_196;
	bra.uni 	$L__BB3_197;
$L__BB3_195:
	add.s64 	%rd1597, %rd1597, 1;
	add.s64 	%rd289, %rd1598, 1;
	shl.b64 	%rd1380, %rd1598, 3;
	add.s64 	%rd1381, %rd3, %rd1380;
	ld.global.u64 	%rd1596, [%rd1381+8];
	setp.ne.s64 	%p480, %rd1596, 0;
	mov.u64 	%rd1598, %rd289;
	@%p480 bra 	$L__BB3_192;
$L__BB3_196:
	mov.u64 	%rd1602, %rd1579;
	mov.u64 	%rd1579, %rd1564;
$L__BB3_197:
	shl.b32 	%r356, %r4, 3;
	mov.u32 	%r357, _ZZN3cub18CUB_300001_SM_10006detail10merge_sort30DeviceMergeSortBlockSortKernelINS2_10policy_hubIN6thrust24THRUST_300001_SM_1000_NS6detail15normal_iteratorINS6_10device_ptrImEEEEE9Policy600ESB_PNS0_8NullTypeESB_SF_j15greater_functorImEmSE_EEvbT0_T1_T2_T3_T4_PT6_PT7_T5_NS1_7vsmem_tEE19static_temp_storage;
	add.s32 	%r22, %r357, %r356;
	add.s64 	%rd293, %rd3, 8;
	mov.b32 	%r439, 2;
$L__BB3_198:
	mov.u32 	%r23, %r439;
	bar.sync 	0;
	add.s32 	%r358, %r23, -1;
	st.shared.v2.u64 	[%r22], {%rd1500, %rd1569};
	st.shared.v2.u64 	[%r22+16], {%rd1606, %rd1574};
	st.shared.v2.u64 	[%r22+32], {%rd1604, %rd1579};
	st.shared.v2.u64 	[%r22+48], {%rd1602, %rd1650};
	bar.sync 	0;
	neg.s32 	%r359, %r23;
	and.b32  	%r360, %r2, %r359;
	shl.b32 	%r361, %r360, 3;
	shl.b32 	%r362, %r23, 2;
	and.b32  	%r363, %r358, %r2;
	shl.b32 	%r364, %r363, 3;
	min.u32 	%r24, %r364, 2048;
	min.u32 	%r25, %r361, 2048;
	add.s32 	%r365, %r25, %r362;
	min.u32 	%r26, %r365, 2048;
	add.s32 	%r366, %r26, %r362;
	min.u32 	%r27, %r366, 2048;
	sub.s32 	%r367, %r26, %r25;
	sub.s32 	%r368, %r27, %r26;
	setp.lt.s32 	%p481, %r24, %r368;
	sub.s32 	%r369, %r24, %r368;
	selp.b32 	%r442, 0, %r369, %p481;
	min.s32 	%r440, %r367, %r24;
	setp.ge.s32 	%p482, %r442, %r440;
	@%p482 bra 	$L__BB3_207;
	add.s32 	%r30, %r26, %r24;
$L__BB3_200:
	sub.s32 	%r370, %r440, %r442;
	shr.u32 	%r371, %r370, 31;
	add.s32 	%r372, %r370, %r371;
	shr.s32 	%r373, %r372, 1;
	add.s32 	%r33, %r373, %r442;
	not.b32 	%r374, %r33;
	add.s32 	%r375, %r30, %r374;
	shl.b32 	%r376, %r375, 3;
	mov.u32 	%r377, _ZZN3cub18CUB_300001_SM_10006detail10merge_sort30DeviceMergeSortBlockSortKernelINS2_10policy_hubIN6thrust24THRUST_300001_SM_1000_NS6detail15normal_iteratorINS6_10device_ptrImEEEEE9Policy600ESB_PNS0_8NullTypeESB_SF_j15greater_functorImEmSE_EEvbT0_T1_T2_T3_T4_PT6_PT7_T5_NS1_7vsmem_tEE19static_temp_storage;
	add.s32 	%r378, %r377, %r376;
	ld.shared.u64 	%rd302, [%r378];
	shl.b64 	%rd1382, %rd302, 3;
	add.s64 	%rd1383, %rd3, %rd1382;
	ld.global.u64 	%rd1611, [%rd1383];
	setp.eq.s64 	%p484, %rd1611, 0;
	mov.pred 	%p483, 0;
	mov.pred 	%p584, %p483;
	@%p484 bra 	$L__BB3_206;
	add.s32 	%r379, %r33, %r25;
	shl.b32 	%r380, %r379, 3;
	add.s32 	%r382, %r377, %r380;
	ld.shared.u64 	%rd1384, [%r382];
	shl.b64 	%rd1385, %rd1384, 3;
	add.s64 	%rd1610, %rd3, %rd1385;
	add.s64 	%rd1609, %rd293, %rd1382;
$L__BB3_202:
	ld.global.u64 	%rd309, [%rd1610];
	setp.eq.s64 	%p486, %rd309, 0;
	mov.pred 	%p584, -1;
	@%p486 bra 	$L__BB3_206;
	setp.eq.s64 	%p487, %rd1611, %rd309;
	@%p487 bra 	$L__BB3_205;
	setp.ge.u64 	%p584, %rd1611, %rd309;
	bra.uni 	$L__BB3_206;
$L__BB3_205:
	ld.global.u64 	%rd1611, [%rd1609];
	setp.ne.s64 	%p489, %rd1611, 0;
	add.s64 	%rd1610, %rd1610, 8;
	add.s64 	%rd1609, %rd1609, 8;
	mov.pred 	%p584, %p483;
	@%p489 bra 	$L__BB3_202;
$L__BB3_206:
	add.s32 	%r383, %r33, 1;
	selp.b32 	%r442, %r383, %r442, %p584;
	selp.b32 	%r440, %r440, %r33, %p584;
	setp.lt.s32 	%p490, %r442, %r440;
	@%p490 bra 	$L__BB3_200;
$L__BB3_207:
	add.s32 	%r37, %r442, %r25;
	add.s32 	%r384, %r26, %r24;
	sub.s32 	%r38, %r384, %r442;
	shl.b32 	%r385, %r37, 3;
	mov.u32 	%r386, _ZZN3cub18CUB_300001_SM_10006detail10merge_sort30DeviceMergeSortBlockSortKernelINS2_10policy_hubIN6thrust24THRUST_300001_SM_1000_NS6detail15normal_iteratorINS6_10device_ptrImEEEEE9Policy600ESB_PNS0_8NullTypeESB_SF_j15greater_functorImEmSE_EEvbT0_T1_T2_T3_T4_PT6_PT7_T5_NS1_7vsmem_tEE19static_temp_storage;
	add.s32 	%r39, %r386, %r385;
	ld.shared.u64 	%rd1620, [%r39];
	shl.b32 	%r387, %r38, 3;
	add.s32 	%r40, %r386, %r387;
	ld.shared.u64 	%rd1616, [%r40];
	setp.ge.s32 	%p492, %r38, %r27;
	mov.pred 	%p491, 0;
	mov.pred 	%p585, %p491;
	@%p492 bra 	$L__BB3_215;
	setp.ge.s32 	%p494, %r37, %r26;
	mov.pred 	%p493, -1;
	mov.pred 	%p585, %p493;
	@%p494 bra 	$L__BB3_215;
	shl.b64 	%rd1387, %rd1616, 3;
	add.s64 	%rd1388, %rd3, %rd1387;
	ld.global.u64 	%rd1612, [%rd1388];
	setp.eq.s64 	%p496, %rd1612, 0;
	@%p496 bra 	$L__BB3_215;
	mov.u64 	%rd1613, %rd1620;
	mov.u64 	%rd1614, %rd1616;
$L__BB3_211:
	shl.b64 	%rd1389, %rd1613, 3;
	add.s64 	%rd1390, %rd3, %rd1389;
	ld.global.u64 	%rd319, [%rd1390];
	setp.eq.s64 	%p498, %rd319, 0;
	mov.pred 	%p585, %p491;
	@%p498 bra 	$L__BB3_215;
	setp.eq.s64 	%p499, %rd1612, %rd319;
	@%p499 bra 	$L__BB3_214;
	setp.lt.u64 	%p585, %rd1612, %rd319;
	bra.uni 	$L__BB3_215;
$L__BB3_214:
	add.s64 	%rd1613, %rd1613, 1;
	add.s64 	%rd321, %rd1614, 1;
	shl.b64 	%rd1391, %rd1614, 3;
	add.s64 	%rd1392, %rd3, %rd1391;
	ld.global.u64 	%rd1612, [%rd1392+8];
	setp.ne.s64 	%p501, %rd1612, 0;
	mov.u64 	%rd1614, %rd321;
	mov.pred 	%p585, %p493;
	@%p501 bra 	$L__BB3_211;
$L__BB3_215:
	selp.b64 	%rd1500, %rd1616, %rd1620, %p585;
	selp.u32 	%r388, 1, 0, %p585;
	add.s32 	%r41, %r38, %r388;
	not.pred 	%p502, %p585;
	selp.u32 	%r389, 1, 0, %p502;
	add.s32 	%r42, %r37, %r389;
	@%p502 bra 	$L__BB3_217;
	ld.shared.u64 	%rd1616, [%r40+8];
	bra.uni 	$L__BB3_218;
$L__BB3_217:
	ld.shared.u64 	%rd1620, [%r39+8];
$L__BB3_218:
	setp.ge.s32 	%p504, %r41, %r27;
	mov.pred 	%p503, 0;
	mov.pred 	%p586, %p503;
	@%p504 bra 	$L__BB3_226;
	setp.ge.s32 	%p506, %r42, %r26;
	mov.pred 	%p505, -1;
	mov.pred 	%p586, %p505;
	@%p506 bra 	$L__BB3_226;
	shl.b64 	%rd1393, %rd1616, 3;
	add.s64 	%rd1394, %rd3, %rd1393;
	ld.global.u64 	%rd1617, [%rd1394];
	setp.eq.s64 	%p508, %rd1617, 0;
	@%p508 bra 	$L__BB3_226;
	mov.u64 	%rd1618, %rd1620;
	mov.u64 	%rd1619, %rd1616;
$L__BB3_222:
	shl.b64 	%rd1395, %rd1618, 3;
	add.s64 	%rd1396, %rd3, %rd1395;
	ld.global.u64 	%rd332, [%rd1396];
	setp.eq.s64 	%p510, %rd332, 0;
	mov.pred 	%p586, %p503;
	@%p510 bra 	$L__BB3_226;
	setp.eq.s64 	%p511, %rd1617, %rd332;
	@%p511 bra 	$L__BB3_225;
	setp.lt.u64 	%p586, %rd1617, %rd332;
	bra.uni 	$L__BB3_226;
$L__BB3_225:
	add.s64 	%rd1618, %rd1618, 1;
	add.s64 	%rd334, %rd1619, 1;
	shl.b64 	%rd1397, %rd1619, 3;
	add.s64 	%rd1398, %rd3, %rd1397;
	ld.global.u64 	%rd1617, [%rd1398+8];
	setp.ne.s64 	%p513, %rd1617, 0;
	mov.u64 	%rd1619, %rd334;
	mov.pred 	%p586, %p505;
	@%p513 bra 	$L__BB3_222;
$L__BB3_226:
	selp.b64 	%rd1569, %rd1616, %rd1620, %p586;
	selp.u32 	%r390, 1, 0, %p586;
	add.s32 	%r43, %r41, %r390;
	not.pred 	%p514, %p586;
	selp.u32 	%r391, 1, 0, %p514;
	add.s32 	%r44, %r42, %r391;
	@%p586 bra 	$L__BB3_228;
	shl.b32 	%r392, %r44, 3;
	mov.u32 	%r393, _ZZN3cub18CUB_300001_SM_10006detail10merge_sort30DeviceMergeSortBlockSortKernelINS2_10policy_hubIN6thrust24THRUST_300001_SM_1000_NS6detail15normal_iteratorINS6_10device_ptrImEEEEE9Policy600ESB_PNS0_8NullTypeESB_SF_j15greater_functorImEmSE_EEvbT0_T1_T2_T3_T4_PT6_PT7_T5_NS1_7vsmem_tEE19static_temp_storage;
	add.s32 	%r394, %r393, %r392;
	ld.shared.u64 	%rd1620, [%r394];
	bra.uni 	$L__BB3_229;
$L__BB3_228:
	shl.b32 	%r395, %r43, 3;
	mov.u32 	%r396, _ZZN3cub18CUB_300001_SM_10006detail10merge_sort30DeviceMergeSortBlockSortKernelINS2_10policy_hubIN6thrust24THRUST_300001_SM_1000_NS6detail15normal_iteratorINS6_10device_ptrImEEEEE9Policy600ESB_PNS0_8NullTypeESB_SF_j15greater_functorImEmSE_EEvbT0_T1_T2_T3_T4_PT6_PT7_T5_NS1_7vsmem_tEE19static_temp_storage;
	add.s32 	%r397, %r396, %r395;
	ld.shared.u64 	%rd1616, [%r397];
$L__BB3_229:
	setp.ge.s32 	%p516, %r43, %r27;
	mov.pred 	%p515, 0;
	mov.pred 	%p587, %p515;
	@%p516 bra 	$L__BB3_237;
	setp.ge.s32 	%p518, %r44, %r26;
	mov.pred 	%p517, -1;
	mov.pred 	%p587, %p517;
	@%p518 bra 	$L__BB3_237;
	shl.b64 	%rd1399, %rd1616, 3;
	add.s64 	%rd1400, %rd3, %rd1399;
	ld.global.u64 	%rd1622, [%rd1400];
	setp.eq.s64 	%p520, %rd1622, 0;
	@%p520 bra 	$L__BB3_237;
	mov.u64 	%rd1623, %rd1620;
	mov.u64 	%rd1624, %rd1616;
$L__BB3_233:
	shl.b64 	%rd1401, %rd1623, 3;
	add.s64 	%rd1402, %rd3, %rd1401;
	ld.global.u64 	%rd345, [%rd1402];
	setp.eq.s64 	%p522, %rd345, 0;
	mov.pred 	%p587, %p515;
	@%p522 bra 	$L__BB3_237;
	setp.eq.s64 	%p523, %rd1622, %rd345;
	@%p523 bra 	$L__BB3_236;
	setp.lt.u64 	%p587, %rd1622, %rd345;
	bra.uni 	$L__BB3_237;
$L__BB3_236:
	add.s64 	%rd1623, %rd1623, 1;
	add.s64 	%rd347, %rd1624, 1;
	shl.b64 	%rd1403, %rd1624, 3;
	add.s64 	%rd1404, %rd3, %rd1403;
	ld.global.u64 	%rd1622, [%rd1404+8];
	setp.ne.s64 	%p525, %rd1622, 0;
	mov.u64 	%rd1624, %rd347;
	mov.pred 	%p587, %p517;
	@%p525 bra 	$L__BB3_233;
$L__BB3_237:
	selp.b64 	%rd1606, %rd1616, %rd1620, %p587;
	selp.u32 	%r398, 1, 0, %p587;
	add.s32 	%r45, %r43, %r398;
	not.pred 	%p526, %p587;
	selp.u32 	%r399, 1, 0, %p526;
	add.s32 	%r46, %r44, %r399;
	@%p587 bra 	$L__BB3_239;
	shl.b32 	%r400, %r46, 3;
	mov.u32 	%r401, _ZZN3cub18CUB_300001_SM_10006detail10merge_sort30DeviceMergeSortBlockSortKernelINS2_10policy_hubIN6thrust24THRUST_300001_SM_1000_NS6detail15normal_iteratorINS6_10device_ptrImEEEEE9Policy600ESB_PNS0_8NullTypeESB_SF_j15greater_functorImEmSE_EEvbT0_T1_T2_T3_T4_PT6_PT7_T5_NS1_7vsmem_tEE19static_temp_storage;
	add.s32 	%r402, %r401, %r400;
	ld.shared.u64 	%rd1620, [%r402];
	bra.uni 	$L__BB3_240;
$L__BB3_239:
	shl.b32 	%r403, %r45, 3;
	mov.u32 	%r404, _ZZN3cub18CUB_300001_SM_10006detail10merge_sort30DeviceMergeSortBlockSortKernelINS2_10policy_hubIN6thrust24THRUST_300001_SM_1000_NS6detail15normal_iteratorINS6_10device_ptrImEEEEE9Policy600ESB_PNS0_8NullTypeESB_SF_j15greater_functorImEmSE_EEvbT0_T1_T2_T3_T4_PT6_PT7_T5_NS1_7vsmem_tEE19static_temp_storage;
	add.s32 	%r405, %r404, %r403;
	ld.shared.u64 	%rd1616, [%r405];
$L__BB3_240:
	setp.ge.s32 	%p528, %r45, %r27;
	mov.pred 	%p527, 0;
	mov.pred 	%p588, %p527;
	@%p528 bra 	$L__BB3_248;
	setp.ge.s32 	%p530, %r46, %r26;
	mov.pred 	%p529, -1;
	mov.pred 	%p588, %p529;
	@%p530 bra 	$L__BB3_248;
	shl.b64 	%rd1405, %rd1616, 3;
	add.s64 	%rd1406, %rd3, %rd1405;
	ld.global.u64 	%rd1627, [%rd1406];
	setp.eq.s64 	%p532, %rd1627, 0;
	@%p532 bra 	$L__BB3_248;
	mov.u64 	%rd1628, %rd1620;
	mov.u64 	%rd1629, %rd1616;
$L__BB3_244:
	shl.b64 	%rd1407, %rd1628, 3;
	add.s64 	%rd1408, %rd3, %rd1407;
	ld.global.u64 	%rd358, [%rd1408];
	setp.eq.s64 	%p534, %rd358, 0;
	mov.pred 	%p588, %p527;
	@%p534 bra 	$L__BB3_248;
	setp.eq.s64 	%p535, %rd1627, %rd358;
	@%p535 bra 	$L__BB3_247;
	setp.lt.u64 	%p588, %rd1627, %rd358;
	bra.uni 	$L__BB3_248;
$L__BB3_247:
	add.s64 	%rd1628, %rd1628, 1;
	add.s64 	%rd360, %rd1629, 1;
	shl.b64 	%rd1409, %rd1629, 3;
	add.s64 	%rd1410, %rd3, %rd1409;
	ld.global.u64 	%rd1627, [%rd1410+8];
	setp.ne.s64 	%p537, %rd1627, 0;
	mov.u64 	%rd1629, %rd360;
	mov.pred 	%p588, %p529;
	@%p537 bra 	$L__BB3_244;
$L__BB3_248:
	selp.b64 	%rd1574, %rd1616, %rd1620, %p588;
	selp.u32 	%r406, 1, 0, %p588;
	add.s32 	%r47, %r45, %r406;
	not.pred 	%p538, %p588;
	selp.u32 	%r407, 1, 0, %p538;
	add.s32 	%r48, %r46, %r407;
	@%p588 bra 	$L__BB3_250;
	shl.b32 	%r408, %r48, 3;
	mov.u32 	%r409, _ZZN3cub18CUB_300001_SM_10006detail10merge_sort30DeviceMergeSortBlockSortKernelINS2_10policy_hubIN6thrust24THRUST_300001_SM_1000_NS6detail15normal_iteratorINS6_10device_ptrImEEEEE9Policy600ESB_PNS0_8NullTypeESB_SF_j15greater_functorImEmSE_EEvbT0_T1_T2_T3_T4_PT6_PT7_T5_NS1_7vsmem_tEE19static_temp_storage;
	add.s32 	%r410, %r409, %r408;
	ld.shared.u64 	%rd1620, [%r410];
	bra.uni 	$L__BB3_251;
$L__BB3_250:
	shl.b32 	%r411, %r47, 3;
	mov.u32 	%r412, _ZZN3cub18CUB_300001_SM_10006detail10merge_sort30DeviceMergeSortBlockSortKernelINS2_10policy_hubIN6thrust24THRUST_300001_SM_1000_NS6detail15normal_iteratorINS6_10device_ptrImEEEEE9Policy600ESB_PNS0_8NullTypeESB_SF_j15greater_functorImEmSE_EEvbT0_T1_T2_T3_T4_PT6_PT7_T5_NS1_7vsmem_tEE19static_temp_storage;
	add.s32 	%r413, %r412, %r411;
	ld.shared.u64 	%rd1616, [%r413];
$L__BB3_251:
	setp.ge.s32 	%p540, %r47, %r27;
	mov.pred 	%p539, 0;
	mov.pred 	%p589, %p539;
	@%p540 bra 	$L__BB3_259;
	setp.ge.s32 	%p542, %r48, %r26;
	mov.pred 	%p541, -1;
	mov.pred 	%p589, %p541;
	@%p542 bra 	$L__BB3_259;
	shl.b64 	%rd1411, %rd1616, 3;
	add.s64 	%rd1412, %rd3, %rd1411;
	ld.global.u64 	%rd1632, [%rd1412];
	setp.eq.s64 	%p544, %rd1632, 0;
	@%p544 bra 	$L__BB3_259;
	mov.u64 	%rd1633, %rd1620;
	mov.u64 	%rd1634, %rd1616;
$L__BB3_255:
	shl.b64 	%rd1413, %rd1633, 3;
	add.s64 	%rd1414, %rd3, %rd1413;
	ld.global.u64 	%rd371, [%rd1414];
	setp.eq.s64 	%p546, %rd371, 0;
	mov.pred 	%p589, %p539;
	@%p546 bra 	$L__BB3_259;
	setp.eq.s64 	%p547, %rd1632, %rd371;
	@%p547 bra 	$L__BB3_258;
	setp.lt.u64 	%p589, %rd1632, %rd371;
	bra.uni 	$L__BB3_259;
$L__BB3_258:
	add.s64 	%rd1633, %rd1633, 1;
	add.s64 	%rd373, %rd1634, 1;
	shl.b64 	%rd1415, %rd1634, 3;
	add.s64 	%rd1416, %rd3, %rd1415;
	ld.global.u64 	%rd1632, [%rd1416+8];
	setp.ne.s64 	%p549, %rd1632, 0;
	mov.u64 	%rd1634, %rd373;
	mov.pred 	%p589, %p541;
	@%p549 bra 	$L__BB3_255;
$L__BB3_259:
	selp.b64 	%rd1604, %rd1616, %rd1620, %p589;
	selp.u32 	%r414, 1, 0, %p589;
	add.s32 	%r49, %r47, %r414;
	not.pred 	%p550, %p589;
	selp.u32 	%r415, 1, 0, %p550;
	add.s32 	%r50, %r48, %r415;
	@%p589 bra 	$L__BB3_261;
	shl.b32 	%r416, %r50, 3;
	mov.u32 	%r417, _ZZN3cub18CUB_300001_SM_10006detail10merge_sort30DeviceMergeSortBlockSortKernelINS2_10policy_hubIN6thrust24THRUST_300001_SM_1000_NS6detail15normal_iteratorINS6_10device_ptrImEEEEE9Policy600ESB_PNS0_8NullTypeESB_SF_j15greater_functorImEmSE_EEvbT0_T1_T2_T3_T4_PT6_PT7_T5_NS1_7vsmem_tEE19static_temp_storage;
	add.s32 	%r418, %r417, %r416;
	ld.shared.u64 	%rd1620, [%r418];
	bra.uni 	$L__BB3_262;
$L__BB3_261:
	shl.b32 	%r419, %r49, 3;
	mov.u32 	%r420, _ZZN3cub18CUB_300001_SM_10006detail10merge_sort30DeviceMergeSortBlockSortKernelINS2_10policy_hubIN6thrust24THRUST_300001_SM_1000_NS6detail15normal_iteratorINS6_10device_ptrImEEEEE9Policy600ESB_PNS0_8NullTypeESB_SF_j15greater_functorImEmSE_EEvbT0_T1_T2_T3_T4_PT6_PT7_T5_NS1_7vsmem_tEE19static_temp_storage;
	add.s32 	%r421, %r420, %r419;
	ld.shared.u64 	%rd1616, [%r421];
$L__BB3_262:
	setp.ge.s32 	%p552, %r49, %r27;
	mov.pred 	%p551, 0;
	mov.pred 	%p590, %p551;
	@%p552 bra 	$L__BB3_270;
	setp.ge.s32 	%p554, %r50, %r26;
	mov.pred 	%p553, -1;
	mov.pred 	%p590, %p553;
	@%p554 bra 	$L__BB3_270;
	shl.b64 	%rd1417, %rd1616, 3;
	add.s64 	%rd1418, %rd3, %rd1417;
	ld.global.u64 	%rd1637, [%rd1418];
	setp.eq.s64 	%p556, %rd1637, 0;
	@%p556 bra 	$L__BB3_270;
	mov.u64 	%rd1638, %rd1620;
	mov.u64 	%rd1639, %rd1616;
$L__BB3_266:
	shl.b64 	%rd1419, %rd1638, 3;
	add.s64 	%rd1420, %rd3, %rd1419;
	ld.global.u64 	%rd384, [%rd1420];
	setp.eq.s64 	%p558, %rd384, 0;
	mov.pred 	%p590, %p551;
	@%p558 bra 	$L__BB3_270;
	setp.eq.s64 	%p559, %rd1637, %rd384;
	@%p559 bra 	$L__BB3_269;
	setp.lt.u64 	%p590, %rd1637, %rd384;
	bra.uni 	$L__BB3_270;
$L__BB3_269:
	add.s64 	%rd1638, %rd1638, 1;
	add.s64 	%rd386, %rd1639, 1;
	shl.b64 	%rd1421, %rd1639, 3;
	add.s64 	%rd1422, %rd3, %rd1421;
	ld.global.u64 	%rd1637, [%rd1422+8];
	setp.ne.s64 	%p561, %rd1637, 0;
	mov.u64 	%rd1639, %rd386;
	mov.pred 	%p590, %p553;
	@%p561 bra 	$L__BB3_266;
$L__BB3_270:
	selp.b64 	%rd1579, %rd1616, %rd1620, %p590;
	selp.u32 	%r422, 1, 0, %p590;
	add.s32 	%r51, %r49, %r422;
	not.pred 	%p562, %p590;
	selp.u32 	%r423, 1, 0, %p562;
	add.s32 	%r52, %r50, %r423;
	@%p590 bra 	$L__BB3_272;
	shl.b32 	%r424, %r52, 3;
	mov.u32 	%r425, _ZZN3cub18CUB_300001_SM_10006detail10merge_sort30DeviceMergeSortBlockSortKernelINS2_10policy_hubIN6thrust24THRUST_300001_SM_1000_NS6detail15normal_iteratorINS6_10device_ptrImEEEEE9Policy600ESB_PNS0_8NullTypeESB_SF_j15greater_functorImEmSE_EEvbT0_T1_T2_T3_T4_PT6_PT7_T5_NS1_7vsmem_tEE19static_temp_storage;
	add.s32 	%r426, %r425, %r424;
	ld.shared.u64 	%rd1620, [%r426];
	bra.uni 	$L__BB3_273;
$L__BB3_272:
	shl.b32 	%r427, %r51, 3;
	mov.u32 	%r428, _ZZN3cub18CUB_300001_SM_10006detail10merge_sort30DeviceMergeSortBlockSortKernelINS2_10policy_hubIN6thrust24THRUST_300001_SM_1000_NS6detail15normal_iteratorINS6_10device_ptrImEEEEE9Policy600ESB_PNS0_8NullTypeESB_SF_j15greater_functorImEmSE_EEvbT0_T1_T2_T3_T4_PT6_PT7_T5_NS1_7vsmem_tEE19static_temp_storage;
	add.s32 	%r429, %r428, %r427;
	ld.shared.u64 	%rd1616, [%r429];
$L__BB3_273:
	setp.ge.s32 	%p564, %r51, %r27;
	mov.pred 	%p563, 0;
	mov.pred 	%p591, %p563;
	@%p564 bra 	$L__BB3_281;
	setp.ge.s32 	%p566, %r52, %r26;
	mov.pred 	%p565, -1;
	mov.pred 	%p591, %p565;
	@%p566 bra 	$L__BB3_281;
	shl.b64 	%rd1423, %rd1616, 3;
	add.s64 	%rd1424, %rd3, %rd1423;
	ld.global.u64 	%rd1642, [%rd1424];
	setp.eq.s64 	%p568, %rd1642, 0;
	@%p568 bra 	$L__BB3_281;
	mov.u64 	%rd1643, %rd1620;
	mov.u64 	%rd1644, %rd1616;
$L__BB3_277:
	shl.b64 	%rd1425, %rd1643, 3;
	add.s64 	%rd1426, %rd3, %rd1425;
	ld.global.u64 	%rd397, [%rd1426];
	setp.eq.s64 	%p570, %rd397, 0;
	mov.pred 	%p591, %p563;
	@%p570 bra 	$L__BB3_281;
	setp.eq.s64 	%p571, %rd1642, %rd397;
	@%p571 bra 	$L__BB3_280;
	setp.lt.u64 	%p591, %rd1642, %rd397;
	bra.uni 	$L__BB3_281;
$L__BB3_280:
	add.s64 	%rd1643, %rd1643, 1;
	add.s64 	%rd399, %rd1644, 1;
	shl.b64 	%rd1427, %rd1644, 3;
	add.s64 	%rd1428, %rd3, %rd1427;
	ld.global.u64 	%rd1642, [%rd1428+8];
	setp.ne.s64 	%p573, %rd1642, 0;
	mov.u64 	%rd1644, %rd399;
	mov.pred 	%p591, %p565;
	@%p573 bra 	$L__BB3_277;
$L__BB3_281:
	selp.b64 	%rd1602, %rd1616, %rd1620, %p591;
	selp.u32 	%r430, 1, 0, %p591;
	add.s32 	%r53, %r51, %r430;
	not.pred 	%p574, %p591;
	selp.u32 	%r431, 1, 0, %p574;
	add.s32 	%r54, %r52, %r431;
	@%p591 bra 	$L__BB3_283;
	shl.b32 	%r432, %r54, 3;
	mov.u32 	%r433, _ZZN3cub18CUB_300001_SM_10006detail10merge_sort30DeviceMergeSortBlockSortKernelINS2_10policy_hubIN6thrust24THRUST_300001_SM_1000_NS6detail15normal_iteratorINS6_10device_ptrImEEEEE9Policy600ESB_PNS0_8NullTypeESB_SF_j15greater_functorImEmSE_EEvbT0_T1_T2_T3_T4_PT6_PT7_T5_NS1_7vsmem_tEE19static_temp_storage;
	add.s32 	%r434, %r433, %r432;
	ld.shared.u64 	%rd1620, [%r434];
	bra.uni 	$L__BB3_284;
$L__BB3_283:
	shl.b32 	%r435, %r53, 3;
	mov.u32 	%r436, _ZZN3cub18CUB_300001_SM_10006detail10merge_sort30DeviceMergeSortBlockSortKernelINS2_10policy_hubIN6thrust24THRUST_300001_SM_1000_NS6detail15normal_iteratorINS6_10device_ptrImEEEEE9Policy600ESB_PNS0_8NullTypeESB_SF_j15greater_functorImEmSE_EEvbT0_T1_T2_T3_T4_PT6_PT7_T5_NS1_7vsmem_tEE19static_temp_storage;
	add.s32 	%r437, %r436, %r435;
	ld.shared.u64 	%rd1616, [%r437];
$L__BB3_284:
	setp.ge.s32 	%p575, %r53, %r27;
	mov.u64 	%rd1650, %rd1620;
	@%p575 bra 	$L__BB3_292;
	setp.ge.s32 	%p576, %r54, %r26;
	mov.u64 	%rd1650, %rd1616;
	@%p576 bra 	$L__BB3_292;
	shl.b64 	%rd1429, %rd1616, 3;
	add.s64 	%rd1430, %rd3, %rd1429;
	ld.global.u64 	%rd1647, [%rd1430];
	setp.eq.s64 	%p577, %rd1647, 0;
	mov.u64 	%rd1650, %rd1616;
	@%p577 bra 	$L__BB3_292;
	mov.u64 	%rd1648, %rd1620;
	mov.u64 	%rd1649, %rd1616;
$L__BB3_288:
	shl.b64 	%rd1431, %rd1648, 3;
	add.s64 	%rd1432, %rd3, %rd1431;
	ld.global.u64 	%rd410, [%rd1432];
	setp.eq.s64 	%p578, %rd410, 0;
	mov.u64 	%rd1650, %rd1620;
	@%p578 bra 	$L__BB3_292;
	setp.eq.s64 	%p579, %rd1647, %rd410;
	@%p579 bra 	$L__BB3_291;
	setp.lt.u64 	%p580, %rd1647, %rd410;
	selp.b64 	%rd1650, %rd1616, %rd1620, %p580;
	bra.uni 	$L__BB3_292;
$L__BB3_291:
	add.s64 	%rd1648, %rd1648, 1;
	add.s64 	%rd413, %rd1649, 1;
	shl.b64 	%rd1433, %rd1649, 3;
	add.s64 	%rd1434, %rd3, %rd1433;
	ld.global.u64 	%rd1647, [%rd1434+8];
	setp.ne.s64 	%p581, %rd1647, 0;
	mov.u64 	%rd1649, %rd413;
	mov.u64 	%rd1650, %rd1616;
	@%p581 bra 	$L__BB3_288;
$L__BB3_292:
	shl.b32 	%r439, %r23, 1;
	setp.lt.u32 	%p582, %r23, 129;
	@%p582 bra 	$L__BB3_198;
	ld.param.s8 	%rs3, [_ZN3cub18CUB_300001_SM_10006detail10merge_sort30DeviceMergeSortBlockSortKernelINS2_10policy_hubIN6thrust24THRUST_300001_SM_1000_NS6detail15normal_iteratorINS6_10device_ptrImEEEEE9Policy600ESB_PNS0_8NullTypeESB_SF_j15greater_functorImEmSE_EEvbT0_T1_T2_T3_T4_PT6_PT7_T5_NS1_7vsmem_tE_param_0];
	bar.sync 	0;
	setp.eq.s16 	%p583, %rs3, 0;
	@%p583 bra 	$L__BB3_295;
	st.shared.u64 	[%r14], %rd1500;
	st.shared.u64 	[%r15+8], %rd1569;
	st.shared.u64 	[%r16+16], %rd1606;
	st.shared.u64 	[%r17+24], %rd1574;
	st.shared.u64 	[%r18+32], %rd1604;
	st.shared.u64 	[%r19+40], %rd1579;
	st.shared.u64 	[%r20+48], %rd1602;
	st.shared.u64 	[%r21+56], %rd1650;
	bar.warp.sync 	-1;
	ld.shared.u64 	%rd1435, [%r6];
	ld.shared.u64 	%rd1436, [%r7+256];
	ld.shared.u64 	%rd1437, [%r8+512];
	ld.shared.u64 	%rd1438, [%r9+768];
	ld.shared.u64 	%rd1439, [%r10+1024];
	ld.shared.u64 	%rd1440, [%r11+1280];
	ld.shared.u64 	%rd1441, [%r12+1536];
	ld.shared.u64 	%rd1442, [%r13+1792];
	cvt.u64.u32 	%rd1443, %r5;
	add.s32 	%r438, %r3, %r1;
	cvt.u64.u32 	%rd1444, %r438;
	add.s64 	%rd1445, %rd1444, %rd1443;
	shl.b64 	%rd1446, %rd1445, 3;
	add.s64 	%rd1447, %rd2, %rd1446;
	st.global.u64 	[%rd1447], %rd1435;
	st.global.u64 	[%rd1447+256], %rd1436;
	st.global.u64 	[%rd1447+512], %rd1437;
	st.global.u64 	[%rd1447+768], %rd1438;
	st.global.u64 	[%rd1447+1024], %rd1439;
	st.global.u64 	[%rd1447+1280], %rd1440;
	st.global.u64 	[%rd1447+1536], %rd1441;
	st.global.u64 	[%rd1447+1792], %rd1442;
	bra.uni 	$L__BB3_690;
$L__BB3_295:
	ld.param.u64 	%rd1460, [_ZN3cub18CUB_300001_SM_10006detail10merge_sort30DeviceMergeSortBlockSortKernelINS2_10policy_hubIN6thrust24THRUST_300001_SM_1000_NS6detail15normal_iteratorINS6_10device_ptrImEEEEE9Policy600ESB_PNS0_8NullTypeESB_SF_j15greater_functorImEmSE_EEvbT0_T1_T2_T3_T4_PT6_PT7_T5_NS1_7vsmem_tE_param_6];
	st.shared.u64 	[%r14], %rd1500;
	st.shared.u64 	[%r15+8], %rd1569;
	st.shared.u64 	[%r16+16], %rd1606;
	st.shared.u64 	[%r17+24], %rd1574;
	st.shared.u64 	[%r18+32], %rd1604;
	st.shared.u64 	[%r19+40], %rd1579;
	st.shared.u64 	[%r20+48], %rd1602;
	st.shared.u64 	[%r21+56], %rd1650;
	bar.warp.sync 	-1;
	ld.shared.u64 	%rd1448, [%r6];
	ld.shared.u64 	%rd1449, [%r7+256];
	ld.shared.u64 	%rd1450, [%r8+512];
	ld.shared.u64 	%rd1451, [%r9+768];
	ld.shared.u64 	%rd1452, [%r10+1024];
	ld.shared.u64 	%rd1453, [%r11+1280];
	ld.shared.u64 	%rd1454, [%r12+1536];
	ld.shared.u64 	%rd1455, [%r13+1792];
	cvta.to.global.u64 	%rd1456, %rd1460;
	add.s64 	%rd1458, %rd1456, %rd1204;
	st.global.u64 	[%rd1458], %rd1448;
	st.global.u64 	[%rd1458+256], %rd1449;
	st.global.u64 	[%rd1458+512], %rd1450;
	st.global.u64 	[%rd1458+768], %rd1451;
	st.global.u64 	[%rd1458+1024], %rd1452;
	st.global.u64 	[%rd1458+1280], %rd1453;
	st.global.u64 	[%rd1458+1536], %rd1454;
	st.global.u64 	[%rd1458+1792], %rd1455;
	bra.uni 	$L__BB3_690;
$L__BB3_296:
	sub.s32 	%r124, %r120, %r1;
	min.s32 	%r56, %r124, 2048;
	// begin inline asm
	griddepcontrol.wait;
	// end inline asm
	mul.wide.u32 	%rd932, %r1, 8;
	add.s64 	%rd933, %rd1, %rd932;
	mov.u32 	%r57, %tid.x;
	ld.global.u64 	%rd1658, [%rd933];
	and.b32  	%r58, %r57, 31;
	shl.b32 	%r125, %r57, 3;
	and.b32  	%r126, %r125, 7936;
	or.b32  	%r59, %r126, %r58;
	setp.ge.s32 	%p34, %r59, %r56;
	shl.b32 	%r127, %r59, 3;
	cvt.u64.u32 	%rd934, %r127;
	add.s64 	%rd417, %rd933, %rd934;
	mov.u64 	%rd1651, %rd1658;
	@%p34 bra 	$L__BB3_298;
	ld.global.u64 	%rd1651, [%rd417];
$L__BB3_298:
	add.s32 	%r60, %r59, 32;
	setp.ge.s32 	%p35, %r60, %r56;
	mov.u64 	%rd1652, %rd1658;
	@%p35 bra 	$L__BB3_300;
	ld.global.u64 	%rd1652, [%rd417+256];
$L__BB3_300:
	add.s32 	%r61, %r59, 64;
	setp.ge.s32 	%p36, %r61, %r56;
	mov.u64 	%rd1653, %rd1658;
	@%p36 bra 	$L__BB3_302;
	ld.global.u64 	%rd1653, [%rd417+512];
$L__BB3_302:
	add.s32 	%r62, %r59, 96;
	setp.ge.s32 	%p37, %r62, %r56;
	mov.u64 	%rd1654, %rd1658;
	@%p37 bra 	$L__BB3_304;
	ld.global.u64 	%rd1654, [%rd417+768];
$L__BB3_304:
	add.s32 	%r63, %r59, 128;
	setp.ge.s32 	%p38, %r63, %r56;
	mov.u64 	%rd1655, %rd1658;
	@%p38 bra 	$L__BB3_306;
	ld.global.u64 	%rd1655, [%rd417+1024];
$L__BB3_306:
	add.s32 	%r64, %r59, 160;
	setp.ge.s32 	%p39, %r64, %r56;
	mov.u64 	%rd1656, %rd1658;
	@%p39 bra 	$L__BB3_308;
	ld.global.u64 	%rd1656, [%rd417+1280];
$L__BB3_308:
	add.s32 	%r65, %r59, 192;
	setp.ge.s32 	%p40, %r65, %r56;
	mov.u64 	%rd1657, %rd1658;
	@%p40 bra 	$L__BB3_310;
	ld.global.u64 	%rd1657, [%rd417+1536];
$L__BB3_310:
	add.s32 	%r66, %r59, 224;
	setp.ge.s32 	%p41, %r66, %r56;
	@%p41 bra 	$L__BB3_312;
	ld.global.u64 	%rd1658, [%rd417+1792];
$L__BB3_312:
	// begin inline asm
	mov.u32 %r128, %laneid;
	// end inline asm
	shl.b32 	%r67, %r57, 3;
	and.b32  	%r68, %r67, 7936;
	add.s32 	%r129, %r128, %r68;
	shr.s32 	%r130, %r129, 5;
	add.s32 	%r131, %r130, %r129;
	shl.b32 	%r132, %r131, 3;
	mov.u32 	%r133, _ZZN3cub18CUB_300001_SM_10006detail10merge_sort30DeviceMergeSortBlockSortKernelINS2_10policy_hubIN6thrust24THRUST_300001_SM_1000_NS6detail15normal_iteratorINS6_10device_ptrImEEEEE9Policy600ESB_PNS0_8NullTypeESB_SF_j15greater_functorImEmSE_EEvbT0_T1_T2_T3_T4_PT6_PT7_T5_NS1_7vsmem_tEE19static_temp_storage;
	add.s32 	%r69, %r133, %r132;
	st.shared.u64 	[%r69], %rd1651;
	add.s32 	%r134, %r129, 32;
	shr.s32 	%r135, %r134, 5;
	add.s32 	%r136, %r135, %r129;
	shl.b32 	%r137, %r136, 3;
	add.s32 	%r70, %r133, %r137;
	st.shared.u64 	[%r70+256], %rd1652;
	add.s32 	%r138, %r129, 64;
	shr.s32 	%r139, %r138, 5;
	add.s32 	%r140, %r139, %r129;
	shl.b32 	%r141, %r140, 3;
	add.s32 	%r71, %r133, %r141;
	st.shared.u64 	[%r71+512], %rd1653;
	add.s32 	%r142, %r129, 96;
	shr.s32 	%r143, %r142, 5;
	add.s32 	%r144, %r143, %r129;
	shl.b32 	%r145, %r144, 3;
	add.s32 	%r72, %r133, %r145;
	st.shared.u64 	[%r72+768], %rd1654;
	add.s32 	%r146, %r129, 128;
	shr.s32 	%r147, %r146, 5;
	add.s32 	%r148, %r147, %r129;
	shl.b32 	%r149, %r148, 3;
	add.s32 	%r73, %r133, %r149;
	st.shared.u64 	[%r73+1024], %rd1655;
	add.s32 	%r150, %r129, 160;
	shr.s32 	%r151, %r150, 5;
	add.s32 	%r152, %r151, %r129;
	shl.b32 	%r153, %r152, 3;
	add.s32 	%r74, %r133, %r153;
	st.shared.u64 	[%r74+1280], %rd1656;
	add.s32 	%r154, %r129, 192;
	shr.s32 	%r155, %r154, 5;
	add.s32 	%r156, %r155, %r129;
	shl.b32 	%r157, %r156, 3;
	add.s32 	%r75, %r133, %r157;
	st.shared.u64 	[%r75+1536], %rd1657;
	add.s32 	%r158, %r129, 224;
	shr.s32 	%r159, %r158, 5;
	add.s32 	%r160, %r159, %r129;
	shl.b32 	%r161, %r160, 3;
	add.s32 	%r76, %r133, %r161;
	st.shared.u64 	[%r76+1792], %rd1658;
	bar.warp.sync 	-1;
	mad.lo.s32 	%r162, %r128, 7, %r129;
	shr.s32 	%r163, %r162, 5;
	add.s32 	%r164, %r163, %r162;
	shl.b32 	%r165, %r164, 3;
	add.s32 	%r77, %r133, %r165;
	ld.shared.u64 	%rd1834, [%r77];
	add.s32 	%r166, %r162, 1;
	shr.s32 	%r167, %r166, 5;
	add.s32 	%r168, %r167, %r162;
	shl.b32 	%r169, %r168, 3;
	add.s32 	%r78, %r133, %r169;
	ld.shared.u64 	%rd435, [%r78+8];
	add.s32 	%r170, %r162, 2;
	shr.s32 	%r171, %r170, 5;
	add.s32 	%r172, %r171, %r162;
	shl.b32 	%r173, %r172, 3;
	add.s32 	%r79, %r133, %r173;
	ld.shared.u64 	%rd436, [%r79+16];
	add.s32 	%r174, %r162, 3;
	shr.s32 	%r175, %r174, 5;
	add.s32 	%r176, %r175, %r162;
	shl.b32 	%r177, %r176, 3;
	add.s32 	%r80, %r133, %r177;
	ld.shared.u64 	%rd437, [%r80+24];
	add.s32 	%r178, %r162, 4;
	shr.s32 	%r179, %r178, 5;
	add.s32 	%r180, %r179, %r162;
	shl.b32 	%r181, %r180, 3;
	add.s32 	%r81, %r133, %r181;
	ld.shared.u64 	%rd438, [%r81+32];
	add.s32 	%r182, %r162, 5;
	shr.s32 	%r183, %r182, 5;
	add.s32 	%r184, %r183, %r162;
	shl.b32 	%r185, %r184, 3;
	add.s32 	%r82, %r133, %r185;
	ld.shared.u64 	%rd439, [%r82+40];
	add.s32 	%r186, %r162, 6;
	shr.s32 	%r187, %r186, 5;
	add.s32 	%r188, %r187, %r162;
	shl.b32 	%r189, %r188, 3;
	add.s32 	%r83, %r133, %r189;
	ld.shared.u64 	%rd440, [%r83+48];
	add.s32 	%r190, %r162, 7;
	shr.s32 	%r191, %r190, 5;
	add.s32 	%r192, %r191, %r162;
	shl.b32 	%r193, %r192, 3;
	add.s32 	%r84, %r133, %r193;
	ld.shared.u64 	%rd441, [%r84+56];
	bar.sync 	0;
	// begin inline asm
	griddepcontrol.launch_dependents;
	// end inline asm
	or.b32  	%r194, %r67, 1;
	setp.ge.u32 	%p42, %r194, %r56;
	mov.u64 	%rd1662, %rd1834;
	mov.u64 	%rd1663, %rd1834;
	@%p42 bra 	$L__BB3_320;
	shl.b64 	%rd935, %rd1834, 3;
	add.s64 	%rd936, %rd3, %rd935;
	ld.global.u64 	%rd1659, [%rd936];
	setp.eq.s64 	%p43, %rd1659, 0;
	@%p43 bra 	$L__BB3_319;
	mov.u64 	%rd1660, %rd435;
	mov.u64 	%rd1661, %rd1834;
$L__BB3_315:
	shl.b64 	%rd937, %rd1660, 3;
	add.s64 	%rd938, %rd3, %rd937;
	ld.global.u64 	%rd446, [%rd938];
	setp.eq.s64 	%p44, %rd446, 0;
	mov.u64 	%rd1662, %rd435;
	mov.u64 	%rd1663, %rd1834;
	@%p44 bra 	$L__BB3_320;
	setp.eq.s64 	%p45, %rd1659, %rd446;
	@%p45 bra 	$L__BB3_318;
	setp.lt.u64 	%p46, %rd1659, %rd446;
	mov.u64 	%rd1662, %rd435;
	mov.u64 	%rd1663, %rd1834;
	@%p46 bra 	$L__BB3_319;
	bra.uni 	$L__BB3_320;
$L__BB3_318:
	add.s64 	%rd1660, %rd1660, 1;
	add.s64 	%rd448, %rd1661, 1;
	shl.b64 	%rd939, %rd1661, 3;
	add.s64 	%rd940, %rd3, %rd939;
	ld.global.u64 	%rd1659, [%rd940+8];
	setp.ne.s64 	%p47, %rd1659, 0;
	mov.u64 	%rd1661, %rd448;
	@%p47 bra 	$L__BB3_315;
$L__BB3_319:
	mov.u64 	%rd1662, %rd435;
	mov.u64 	%rd1663, %rd435;
$L__BB3_320:
	add.s32 	%r195, %r67, 2;
	setp.ge.u32 	%p48, %r195, %r56;
	mov.u64 	%rd1667, %rd1663;
	@%p48 bra 	$L__BB3_328;
	shl.b64 	%rd941, %rd1663, 3;
	add.s64 	%rd942, %rd3, %rd941;
	ld.global.u64 	%rd1664, [%rd942];
	setp.eq.s64 	%p49, %rd1664, 0;
	@%p49 bra 	$L__BB3_327;
	mov.u64 	%rd1665, %rd436;
	mov.u64 	%rd1666, %rd1663;
$L__BB3_323:
	shl.b64 	%rd943, %rd1665, 3;
	add.s64 	%rd944, %rd3, %rd943;
	ld.global.u64 	%rd456, [%rd944];
	setp.eq.s64 	%p50, %rd456, 0;
	mov.u64 	%rd1667, %rd436;
	@%p50 bra 	$L__BB3_328;
	setp.eq.s64 	%p51, %rd1664, %rd456;
	@%p51 bra 	$L__BB3_326;
	setp.lt.u64 	%p52, %rd1664, %rd456;
	mov.u64 	%rd1667, %rd436;
	@%p52 bra 	$L__BB3_327;
	bra.uni 	$L__BB3_328;
$L__BB3_326:
	add.s64 	%rd1665, %rd1665, 1;
	add.s64 	%rd458, %rd1666, 1;
	shl.b64 	%rd945, %rd1666, 3;
	add.s64 	%rd946, %rd3, %rd945;
	ld.global.u64 	%rd1664, [%rd946+8];
	setp.ne.s64 	%p53, %rd1664, 0;
	mov.u64 	%rd1666, %rd458;
	@%p53 bra 	$L__BB3_323;
$L__BB3_327:
	mov.u64 	%rd1667, %rd436;
	mov.u64 	%rd1663, %rd436;
$L__BB3_328:
	add.s32 	%r196, %r67, 3;
	setp.ge.u32 	%p54, %r196, %r56;
	mov.u64 	%rd1672, %rd1663;
	@%p54 bra 	$L__BB3_336;
	shl.b64 	%rd947, %rd1663, 3;
	add.s64 	%rd948, %rd3, %rd947;
	ld.global.u64 	%rd1669, [%rd948];
	setp.eq.s64 	%p55, %rd1669, 0;
	@%p55 bra 	$L__BB3_335;
	mov.u64 	%rd1670, %rd437;
	mov.u64 	%rd1671, %rd1663;
$L__BB3_331:
	shl.b64 	%rd949, %rd1670, 3;
	add.s64 	%rd950, %rd3, %rd949;
	ld.global.u64 	%rd466, [%rd950];
	setp.eq.s64 	%p56, %rd466, 0;
	mov.u64 	%rd1672, %rd437;
	@%p56 bra 	$L__BB3_336;
	setp.eq.s64 	%p57, %rd1669, %rd466;
	@%p57 bra 	$L__BB3_334;
	setp.lt.u64 	%p58, %rd1669, %rd466;
	mov.u64 	%rd1672, %rd437;
	@%p58 bra 	$L__BB3_335;
	bra.uni 	$L__BB3_336;
$L__BB3_334:
	add.s64 	%rd1670, %rd1670, 1;
	add.s64 	%rd468, %rd1671, 1;
	shl.b64 	%rd951, %rd1671, 3;
	add.s64 	%rd952, %rd3, %rd951;
	ld.global.u64 	%rd1669, [%rd952+8];
	setp.ne.s64 	%p59, %rd1669, 0;
	mov.u64 	%rd1671, %rd468;
	@%p59 bra 	$L__BB3_331;
$L__BB3_335:
	mov.u64 	%rd1672, %rd437;
	mov.u64 	%rd1663, %rd437;
$L__BB3_336:
	add.s32 	%r197, %r67, 4;
	setp.ge.u32 	%p60, %r197, %r56;
	mov.u64 	%rd1677, %rd1663;
	@%p60 bra 	$L__BB3_344;
	shl.b64 	%rd953, %rd1663, 3;
	add.s64 	%rd954, %rd3, %rd953;
	ld.global.u64 	%rd1674, [%rd954];
	setp.eq.s64 	%p61, %rd1674, 0;
	@%p61 bra 	$L__BB3_343;
	mov.u64 	%rd1675, %rd438;
	mov.u64 	%rd1676, %rd1663;
$L__BB3_339:
	shl.b64 	%rd955, %rd1675, 3;
	add.s64 	%rd956, %rd3, %rd955;
	ld.global.u64 	%rd476, [%rd956];
	setp.eq.s64 	%p62, %rd476, 0;
	mov.u64 	%rd1677, %rd438;
	@%p62 bra 	$L__BB3_344;
	setp.eq.s64 	%p63, %rd1674, %rd476;
	@%p63 bra 	$L__BB3_342;
	setp.lt.u64 	%p64, %rd1674, %rd476;
	mov.u64 	%rd1677, %rd438;
	@%p64 bra 	$L__BB3_343;
	bra.uni 	$L__BB3_344;
$L__BB3_342:
	add.s64 	%rd1675, %rd1675, 1;
	add.s64 	%rd478, %rd1676, 1;
	shl.b64 	%rd957, %rd1676, 3;
	add.s64 	%rd958, %rd3, %rd957;
	ld.global.u64 	%rd1674, [%rd958+8];
	setp.ne.s64 	%p65, %rd1674, 0;
	mov.u64 	%rd1676, %rd478;
	@%p65 bra 	$L__BB3_339;
$L__BB3_343:
	mov.u64 	%rd1677, %rd438;
	mov.u64 	%rd1663, %rd438;
$L__BB3_344:
	add.s32 	%r198, %r67, 5;
	setp.ge.u32 	%p66, %r198, %r56;
	mov.u64 	%rd1682, %rd1663;
	@%p66 bra 	$L__BB3_352;
	shl.b64 	%rd959, %rd1663, 3;
	add.s64 	%rd960, %rd3, %rd959;
	ld.global.u64 	%rd1679, [%rd960];
	setp.eq.s64 	%p67, %rd1679, 0;
	@%p67 bra 	$L__BB3_351;
	mov.u64 	%rd1680, %rd439;
	mov.u64 	%rd1681, %rd1663;
$L__BB3_347:
	shl.b64 	%rd961, %rd1680, 3;
	add.s64 	%rd962, %rd3, %rd961;
	ld.global.u64 	%rd486, [%rd962];
	setp.eq.s64 	%p68, %rd486, 0;
	mov.u64 	%rd1682, %rd439;
	@%p68 bra 	$L__BB3_352;
	setp.eq.s64 	%p69, %rd1679, %rd486;
	@%p69 bra 	$L__BB3_350;
	setp.lt.u64 	%p70, %rd1679, %rd486;
	mov.u64 	%rd1682, %rd439;
	@%p70 bra 	$L__BB3_351;
	bra.uni 	$L__BB3_352;
$L__BB3_350:
	add.s64 	%rd1680, %rd1680, 1;
	add.s64 	%rd488, %rd1681, 1;
	shl.b64 	%rd963, %rd1681, 3;
	add.s64 	%rd964, %rd3, %rd963;
	ld.global.u64 	%rd1679, [%rd964+8];
	setp.ne.s64 	%p71, %rd1679, 0;
	mov.u64 	%rd1681, %rd488;
	@%p71 bra 	$L__BB3_347;
$L__BB3_351:
	mov.u64 	%rd1682, %rd439;
	mov.u64 	%rd1663, %rd439;
$L__BB3_352:
	add.s32 	%r199, %r67, 6;
	setp.ge.u32 	%p72, %r199, %r56;
	mov.u64 	%rd1687, %rd1663;
	@%p72 bra 	$L__BB3_360;
	shl.b64 	%rd965, %rd1663, 3;
	add.s64 	%rd966, %rd3, %rd965;
	ld.global.u64 	%rd1684, [%rd966];
	setp.eq.s64 	%p73, %rd1684, 0;
	@%p73 bra 	$L__BB3_359;
	mov.u64 	%rd1685, %rd440;
	mov.u64 	%rd1686, %rd1663;
$L__BB3_355:
	shl.b64 	%rd967, %rd1685, 3;
	add.s64 	%rd968, %rd3, %rd967;
	ld.global.u64 	%rd496, [%rd968];
	setp.eq.s64 	%p74, %rd496, 0;
	mov.u64 	%rd1687, %rd440;
	@%p74 bra 	$L__BB3_360;
	setp.eq.s64 	%p75, %rd1684, %rd496;
	@%p75 bra 	$L__BB3_358;
	setp.lt.u64 	%p76, %rd1684, %rd496;
	mov.u64 	%rd1687, %rd440;
	@%p76 bra 	$L__BB3_359;
	bra.uni 	$L__BB3_360;
$L__BB3_358:
	add.s64 	%rd1685, %rd1685, 1;
	add.s64 	%rd498, %rd1686, 1;
	shl.b64 	%rd969, %rd1686, 3;
	add.s64 	%rd970, %rd3, %rd969;
	ld.global.u64 	%rd1684, [%rd970+8];
	setp.ne.s64 	%p77, %rd1684, 0;
	mov.u64 	%rd1686, %rd498;
	@%p77 bra 	$L__BB3_355;
$L__BB3_359:
	mov.u64 	%rd1687, %rd440;
	mov.u64 	%rd1663, %rd440;
$L__BB3_360:
	add.s32 	%r200, %r67, 7;
	setp.lt.u32 	%p78, %r200, %r56;
	selp.b64 	%rd1884, %rd441, %rd1663, %p78;
	setp.ge.u32 	%p79, %r67, %r56;
	@%p79 bra 	$L__BB3_557;
	shl.b64 	%rd971, %rd1662, 3;
	add.s64 	%rd972, %rd3, %rd971;
	ld.global.u64 	%rd1689, [%rd972];
	setp.eq.s64 	%p80, %rd1689, 0;
	@%p80 bra 	$L__BB3_367;
	mov.u64 	%rd1690, %rd1834;
	mov.u64 	%rd1691, %rd1662;
$L__BB3_363:
	shl.b64 	%rd973, %rd1690, 3;
	add.s64 	%rd974, %rd3, %rd973;
	ld.global.u64 	%rd507, [%rd974];
	setp.eq.s64 	%p81, %rd507, 0;
	mov.u64 	%rd1692, %rd1662;
	@%p81 bra 	$L__BB3_368;
	setp.eq.s64 	%p82, %rd1689, %rd507;
	@%p82 bra 	$L__BB3_366;
	setp.lt.u64 	%p83, %rd1689, %rd507;
	mov.u64 	%rd1692, %rd1662;
	@%p83 bra 	$L__BB3_367;
	bra.uni 	$L__BB3_368;
$L__BB3_366:
	add.s64 	%rd1690, %rd1690, 1;
	add.s64 	%rd509, %rd1691, 1;
	shl.b64 	%rd975, %rd1691, 3;
	add.s64 	%rd976, %rd3, %rd975;
	ld.global.u64 	%rd1689, [%rd976+8];
	setp.ne.s64 	%p84, %rd1689, 0;
	mov.u64 	%rd1691, %rd509;
	@%p84 bra 	$L__BB3_363;
$L__BB3_367:
	mov.u64 	%rd1692, %rd1834;
	mov.u64 	%rd1834, %rd1662;
$L__BB3_368:
	shl.b64 	%rd977, %rd1672, 3;
	add.s64 	%rd978, %rd3, %rd977;
	ld.global.u64 	%rd1694, [%rd978];
	setp.eq.s64 	%p85, %rd1694, 0;
	@%p85 bra 	$L__BB3_374;
	mov.u64 	%rd1695, %rd1667;
	mov.u64 	%rd1696, %rd1672;
$L__BB3_370:
	shl.b64 	%rd979, %rd1695, 3;
	add.s64 	%rd980, %rd3, %rd979;
	ld.global.u64 	%rd517, [%rd980];
	setp.eq.s64 	%p86, %rd517, 0;
	mov.u64 	%rd1697, %rd1672;
	@%p86 bra 	$L__BB3_375;
	setp.eq.s64 	%p87, %rd1694, %rd517;
	@%p87 bra 	$L__BB3_373;
	setp.lt.u64 	%p88, %rd1694, %rd517;
	mov.u64 	%rd1697, %rd1672;
	@%p88 bra 	$L__BB3_374;
	bra.uni 	$L__BB3_375;
$L__BB3_373:
	add.s64 	%rd1695, %rd1695, 1;
	add.s64 	%rd519, %rd1696, 1;
	shl.b64 	%rd981, %rd1696, 3;
	add.s64 	%rd982, %rd3, %rd981;
	ld.global.u64 	%rd1694, [%rd982+8];
	setp.ne.s64 	%p89, %rd1694, 0;
	mov.u64 	%rd1696, %rd519;
	@%p89 bra 	$L__BB3_370;
$L__BB3_374:
	mov.u64 	%rd1697, %rd1667;
	mov.u64 	%rd1667, %rd1672;
$L__BB3_375:
	shl.b64 	%rd983, %rd1682, 3;
	add.s64 	%rd984, %rd3, %rd983;
	ld.global.u64 	%rd1699, [%rd984];
	setp.eq.s64 	%p90, %rd1699, 0;
	@%p90 bra 	$L__BB3_381;
	mov.u64 	%rd1700, %rd1677;
	mov.u64 	%rd1701, %rd1682;
$L__BB3_377:
	shl.b64 	%rd985, %rd1700, 3;
	add.s64 	%rd986, %rd3, %rd985;
	ld.global.u64 	%rd527, [%rd986];
	setp.eq.s64 	%p91, %rd527, 0;
	mov.u64 	%rd1702, %rd1682;
	@%p91 bra 	$L__BB3_382;
	setp.eq.s64 	%p92, %rd1699, %rd527;
	@%p92 bra 	$L__BB3_380;
	setp.lt.u64 	%p93, %rd1699, %rd527;
	mov.u64 	%rd1702, %rd1682;
	@%p93 bra 	$L__BB3_381;
	bra.uni 	$L__BB3_382;
$L__BB3_380:
	add.s64 	%rd1700, %rd1700, 1;
	add.s64 	%rd529, %rd1701, 1;
	shl.b64 	%rd987, %rd1701, 3;
	add.s64 	%rd988, %rd3, %rd987;
	ld.global.u64 	%rd1699, [%rd988+8];
	setp.ne.s64 	%p94, %rd1699, 0;
	mov.u64 	%rd1701, %rd529;
	@%p94 bra 	$L__BB3_377;
$L__BB3_381:
	mov.u64 	%rd1702, %rd1677;
	mov.u64 	%rd1677, %rd1682;
$L__BB3_382:
	shl.b64 	%rd989, %rd1884, 3;
	add.s64 	%rd990, %rd3, %rd989;
	ld.global.u64 	%rd1704, [%rd990];
	setp.eq.s64 	%p95, %rd1704, 0;
	@%p95 bra 	$L__BB3_388;
	mov.u64 	%rd1705, %rd1687;
	mov.u64 	%rd1706, %rd1884;
$L__BB3_384:
	shl.b64 	%rd991, %rd1705, 3;
	add.s64 	%rd992, %rd3, %rd991;
	ld.global.u64 	%rd537, [%rd992];
	setp.eq.s64 	%p96, %rd537, 0;
	mov.u64 	%rd1707, %rd1884;
	@%p96 bra 	$L__BB3_389;
	setp.eq.s64 	%p97, %rd1704, %rd537;
	@%p97 bra 	$L__BB3_387;
	setp.lt.u64 	%p98, %rd1704, %rd537;
	mov.u64 	%rd1707, %rd1884;
	@%p98 bra 	$L__BB3_388;
	bra.uni 	$L__BB3_389;
$L__BB3_387:
	add.s64 	%rd1705, %rd1705, 1;
	add.s64 	%rd539, %rd1706, 1;
	shl.b64 	%rd993, %rd1706, 3;
	add.s64 	%rd994, %rd3, %rd993;
	ld.global.u64 	%rd1704, [%rd994+8];
	setp.ne.s64 	%p99, %rd1704, 0;
	mov.u64 	%rd1706, %rd539;
	@%p99 bra 	$L__BB3_384;
$L__BB3_388:
	mov.u64 	%rd1707, %rd1687;
	mov.u64 	%rd1687, %rd1884;
$L__BB3_389:
	shl.b64 	%rd995, %rd1667, 3;
	add.s64 	%rd996, %rd3, %rd995;
	ld.global.u64 	%rd1709, [%rd996];
	setp.eq.s64 	%p100, %rd1709, 0;
	@%p100 bra 	$L__BB3_395;
	mov.u64 	%rd1710, %rd1692;
	mov.u64 	%rd1711, %rd1667;
$L__BB3_391:
	shl.b64 	%rd997, %rd1710, 3;
	add.s64 	%rd998, %rd3, %rd997;
	ld.global.u64 	%rd547, [%rd998];
	setp.eq.s64 	%p101, %rd547, 0;
	mov.u64 	%rd1712, %rd1667;
	@%p101 bra 	$L__BB3_396;
	setp.eq.s64 	%p102, %rd1709, %rd547;
	@%p102 bra 	$L__BB3_394;
	setp.lt.u64 	%p103, %rd1709, %rd547;
	mov.u64 	%rd1712, %rd1667;
	@%p103 bra 	$L__BB3_395;
	bra.uni 	$L__BB3_396;
$L__BB3_394:
	add.s64 	%rd1710, %rd1710, 1;
	add.s64 	%rd549, %rd1711, 1;
	shl.b64 	%rd999, %rd1711, 3;
	add.s64 	%rd1000, %rd3, %rd999;
	ld.global.u64 	%rd1709, [%rd1000+8];
	setp.ne.s64 	%p104, %rd1709, 0;
	mov.u64 	%rd1711, %rd549;
	@%p104 bra 	$L__BB3_391;
$L__BB3_395:
	mov.u64 	%rd1712, %rd1692;
	mov.u64 	%rd1692, %rd1667;
$L__BB3_396:
	shl.b64 	%rd1001, %rd1677, 3;
	add.s64 	%rd1002, %rd3, %rd1001;
	ld.global.u64 	%rd1714, [%rd1002];
	setp.eq.s64 	%p105, %rd1714, 0;
	@%p105 bra 	$L__BB3_402;
	mov.u64 	%rd1715, %rd1697;
	mov.u64 	%rd1716, %rd1677;
$L__BB3_398:
	shl.b64 	%rd1003, %rd1715, 3;
	add.s64 	%rd1004, %rd3, %rd1003;
	ld.global.u64 	%rd557, [%rd1004];
	setp.eq.s64 	%p106, %rd557, 0;
	mov.u64 	%rd1717, %rd1677;
	@%p106 bra 	$L__BB3_403;
	setp.eq.s64 	%p107, %rd1714, %rd557;
	@%p107 bra 	$L__BB3_401;
	setp.lt.u64 	%p108, %rd1714, %rd557;
	mov.u64 	%rd1717, %rd1677;
	@%p108 bra 	$L__BB3_402;
	bra.uni 	$L__BB3_403;
$L__BB3_401:
	add.s64 	%rd1715, %rd1715, 1;
	add.s64 	%rd559, %rd1716, 1;
	shl.b64 	%rd1005, %rd1716, 3;
	add.s64 	%rd1006, %rd3, %rd1005;
	ld.global.u64 	%rd1714, [%rd1006+8];
	setp.ne.s64 	%p109, %rd1714, 0;
	mov.u64 	%rd1716, %rd559;
	@%p109 bra 	$L__BB3_398;
$L__BB3_402:
	mov.u64 	%rd1717, %rd1697;
	mov.u64 	%rd1697, %rd1677;
$L__BB3_403:
	shl.b64 	%rd1007, %rd1687, 3;
	add.s64 	%rd1008, %rd3, %rd1007;
	ld.global.u64 	%rd1719, [%rd1008];
	setp.eq.s64 	%p110, %rd1719, 0;
	@%p110 bra 	$L__BB3_409;
	mov.u64 	%rd1720, %rd1702;
	mov.u64 	%rd1721, %rd1687;
$L__BB3_405:
	shl.b64 	%rd1009, %rd1720, 3;
	add.s64 	%rd1010, %rd3, %rd1009;
	ld.global.u64 	%rd567, [%rd1010];
	setp.eq.s64 	%p111, %rd567, 0;
	mov.u64 	%rd1722, %rd1687;
	@%p111 bra 	$L__BB3_410;
	setp.eq.s64 	%p112, %rd1719, %rd567;
	@%p112 bra 	$L__BB3_408;
	setp.lt.u64 	%p113, %rd1719, %rd567;
	mov.u64 	%rd1722, %rd1687;
	@%p113 bra 	$L__BB3_409;
	bra.uni 	$L__BB3_410;
$L__BB3_408:
	add.s64 	%rd1720, %rd1720, 1;
	add.s64 	%rd569, %rd1721, 1;
	shl.b64 	%rd1011, %rd1721, 3;
	add.s64 	%rd1012, %rd3, %rd1011;
	ld.global.u64 	%rd1719, [%rd1012+8];
	setp.ne.s64 	%p114, %rd1719, 0;
	mov.u64 	%rd1721, %rd569;
	@%p114 bra 	$L__BB3_405;
$L__BB3_409:
	mov.u64 	%rd1722, %rd1702;
	mov.u64 	%rd1702, %rd1687;
$L__BB3_410:
	shl.b64 	%rd1013, %rd1692, 3;
	add.s64 	%rd1014, %rd3, %rd1013;
	ld.global.u64 	%rd1724, [%rd1014];
	setp.eq.s64 	%p115, %rd1724, 0;
	@%p115 bra 	$L__BB3_416;
	mov.u64 	%rd1725, %rd1834;
	mov.u64 	%rd1726, %rd1692;
$L__BB3_412:
	shl.b64 	%rd1015, %rd1725, 3;
	add.s64 	%rd1016, %rd3, %rd1015;
	ld.global.u64 	%rd577, [%rd1016];
	setp.eq.s64 	%p116, %rd577, 0;
	mov.u64 	%rd1727, %rd1692;
	@%p116 bra 	$L__BB3_417;
	setp.eq.s64 	%p117, %rd1724, %rd577;
	@%p117 bra 	$L__BB3_415;
	setp.lt.u64 	%p118, %rd1724, %rd577;
	mov.u64 	%rd1727, %rd1692;
	@%p118 bra 	$L__BB3_416;
	bra.uni 	$L__BB3_417;
$L__BB3_415:
	add.s64 	%rd1725, %rd1725, 1;
	add.s64 	%rd579, %rd1726, 1;
	shl.b64 	%rd1017, %rd1726, 3;
	add.s64 	%rd1018, %rd3, %rd1017;
	ld.global.u64 	%rd1724, [%rd1018+8];
	setp.ne.s64 	%p119, %rd1724, 0;
	mov.u64 	%rd1726, %rd579;
	@%p119 bra 	$L__BB3_412;
$L__BB3_416:
	mov.u64 	%rd1727, %rd1834;
	mov.u64 	%rd1834, %rd1692;
$L__BB3_417:
	shl.b64 	%rd1019, %rd1697, 3;
	add.s64 	%rd1020, %rd3, %rd1019;
	ld.global.u64 	%rd1729, [%rd1020];
	setp.eq.s64 	%p120, %rd1729, 0;
	@%p120 bra 	$L__BB3_423;
	mov.u64 	%rd1730, %rd1712;
	mov.u64 	%rd1731, %rd1697;
$L__BB3_419:
	shl.b64 	%rd1021, %rd1730, 3;
	add.s64 	%rd1022, %rd3, %rd1021;
	ld.global.u64 	%rd587, [%rd1022];
	setp.eq.s64 	%p121, %rd587, 0;
	mov.u64 	%rd1732, %rd1697;
	@%p121 bra 	$L__BB3_424;
	setp.eq.s64 	%p122, %rd1729, %rd587;
	@%p122 bra 	$L__BB3_422;
	setp.lt.u64 	%p123, %rd1729, %rd587;
	mov.u64 	%rd1732, %rd1697;
	@%p123 bra 	$L__BB3_423;
	bra.uni 	$L__BB3_424;
$L__BB3_422:
	add.s64 	%rd1730, %rd1730, 1;
	add.s64 	%rd589, %rd1731, 1;
	shl.b64 	%rd1023, %rd1731, 3;
	add.s64 	%rd1024, %rd3, %rd1023;
	ld.global.u64 	%rd1729, [%rd1024+8];
	setp.ne.s64 	%p124, %rd1729, 0;
	mov.u64 	%rd1731, %rd589;
	@%p124 bra 	$L__BB3_419;
$L__BB3_423:
	mov.u64 	%rd1732, %rd1712;
	mov.u64 	%rd1712, %rd1697;
$L__BB3_424:
	shl.b64 	%rd1025, %rd1702, 3;
	add.s64 	%rd1026, %rd3, %rd1025;
	ld.global.u64 	%rd1734, [%rd1026];
	setp.eq.s64 	%p125, %rd1734, 0;
	@%p125 bra 	$L__BB3_430;
	mov.u64 	%rd1735, %rd1717;
	mov.u64 	%rd1736, %rd1702;
$L__BB3_426:
	shl.b64 	%rd1027, %rd1735, 3;
	add.s64 	%rd1028, %rd3, %rd1027;
	ld.global.u64 	%rd597, [%rd1028];
	setp.eq.s64 	%p126, %rd597, 0;
	mov.u64 	%rd1737, %rd1702;
	@%p126 bra 	$L__BB3_431;
	setp.eq.s64 	%p127, %rd1734, %rd597;
	@%p127 bra 	$L__BB3_429;
	setp.lt.u64 	%p128, %rd1734, %rd597;
	mov.u64 	%rd1737, %rd1702;
	@%p128 bra 	$L__BB3_430;
	bra.uni 	$L__BB3_431;
$L__BB3_429:
	add.s64 	%rd1735, %rd1735, 1;
	add.s64 	%rd599, %rd1736, 1;
	shl.b64 	%rd1029, %rd1736, 3;
	add.s64 	%rd1030, %rd3, %rd1029;
	ld.global.u64 	%rd1734, [%rd1030+8];
	setp.ne.s64 	%p129, %rd1734, 0;
	mov.u64 	%rd1736, %rd599;
	@%p129 bra 	$L__BB3_426;
$L__BB3_430:
	mov.u64 	%rd1737, %rd1717;
	mov.u64 	%rd1717, %rd1702;
$L__BB3_431:
	shl.b64 	%rd1031, %rd1707, 3;
	add.s64 	%rd1032, %rd3, %rd1031;
	ld.global.u64 	%rd1739, [%rd1032];
	setp.eq.s64 	%p130, %rd1739, 0;
	@%p130 bra 	$L__BB3_437;
	mov.u64 	%rd1740, %rd1722;
	mov.u64 	%rd1741, %rd1707;
$L__BB3_433:
	shl.b64 	%rd1033, %rd1740, 3;
	add.s64 	%rd1034, %rd3, %rd1033;
	ld.global.u64 	%rd607, [%rd1034];
	setp.eq.s64 	%p131, %rd607, 0;
	mov.u64 	%rd1742, %rd1707;
	@%p131 bra 	$L__BB3_438;
	setp.eq.s64 	%p132, %rd1739, %rd607;
	@%p132 bra 	$L__BB3_436;
	setp.lt.u64 	%p133, %rd1739, %rd607;
	mov.u64 	%rd1742, %rd1707;
	@%p133 bra 	$L__BB3_437;
	bra.uni 	$L__BB3_438;
$L__BB3_436:
	add.s64 	%rd1740, %rd1740, 1;
	add.s64 	%rd609, %rd1741, 1;
	shl.b64 	%rd1035, %rd1741, 3;
	add.s64 	%rd1036, %rd3, %rd1035;
	ld.global.u64 	%rd1739, [%rd1036+8];
	setp.ne.s64 	%p134, %rd1739, 0;
	mov.u64 	%rd1741, %rd609;
	@%p134 bra 	$L__BB3_433;
$L__BB3_437:
	mov.u64 	%rd1742, %rd1722;
	mov.u64 	%rd1722, %rd1707;
$L__BB3_438:
	shl.b64 	%rd1037, %rd1712, 3;
	add.s64 	%rd1038, %rd3, %rd1037;
	ld.global.u64 	%rd1744, [%rd1038];
	setp.eq.s64 	%p135, %rd1744, 0;
	@%p135 bra 	$L__BB3_444;
	mov.u64 	%rd1745, %rd1727;
	mov.u64 	%rd1746, %rd1712;
$L__BB3_440:
	shl.b64 	%rd1039, %rd1745, 3;
	add.s64 	%rd1040, %rd3, %rd1039;
	ld.global.u64 	%rd617, [%rd1040];
	setp.eq.s64 	%p136, %rd617, 0;
	mov.u64 	%rd1747, %rd1712;
	@%p136 bra 	$L__BB3_445;
	setp.eq.s64 	%p137, %rd1744, %rd617;
	@%p137 bra 	$L__BB3_443;
	setp.lt.u64 	%p138, %rd1744, %rd617;
	mov.u64 	%rd1747, %rd1712;
	@%p138 bra 	$L__BB3_444;
	bra.uni 	$L__BB3_445;
$L__BB3_443:
	add.s64 	%rd1745, %rd1745, 1;
	add.s64 	%rd619, %rd1746, 1;
	shl.b64 	%rd1041, %rd1746, 3;
	add.s64 	%rd1042, %rd3, %rd1041;
	ld.global.u64 	%rd1744, [%rd1042+8];
	setp.ne.s64 	%p139, %rd1744, 0;
	mov.u64 	%rd1746, %rd619;
	@%p139 bra 	$L__BB3_440;
$L__BB3_444:
	mov.u64 	%rd1747, %rd1727;
	mov.u64 	%rd1727, %rd1712;
$L__BB3_445:
	shl.b64 	%rd1043, %rd1717, 3;
	add.s64 	%rd1044, %rd3, %rd1043;
	ld.global.u64 	%rd1749, [%rd1044];
	setp.eq.s64 	%p140, %rd1749, 0;
	@%p140 bra 	$L__BB3_451;
	mov.u64 	%rd1750, %rd1732;
	mov.u64 	%rd1751, %rd1717;
$L__BB3_447:
	shl.b64 	%rd1045, %rd1750, 3;
	add.s64 	%rd1046, %rd3, %rd1045;
	ld.global.u64 	%rd627, [%rd1046];
	setp.eq.s64 	%p141, %rd627, 0;
	mov.u64 	%rd1752, %rd1717;
	@%p141 bra 	$L__BB3_452;
	setp.eq.s64 	%p142, %rd1749, %rd627;
	@%p142 bra 	$L__BB3_450;
	setp.lt.u64 	%p143, %rd1749, %rd627;
	mov.u64 	%rd1752, %rd1717;
	@%p143 bra 	$L__BB3_451;
	bra.uni 	$L__BB3_452;
$L__BB3_450:
	add.s64 	%rd1750, %rd1750, 1;
	add.s64 	%rd629, %rd1751, 1;
	shl.b64 	%rd1047, %rd1751, 3;
	add.s64 	%rd1048, %rd3, %rd1047;
	ld.global.u64 	%rd1749, [%rd1048+8];
	setp.ne.s64 	%p144, %rd1749, 0;
	mov.u64 	%rd1751, %rd629;
	@%p144 bra 	$L__BB3_447;
$L__BB3_451:
	mov.u64 	%rd1752, %rd1732;
	mov.u64 	%rd1732, %rd1717;
$L__BB3_452:
	shl.b64 	%rd1049, %rd1722, 3;
	add.s64 	%rd1050, %rd3, %rd1049;
	ld.global.u64 	%rd1754, [%rd1050];
	setp.eq.s64 	%p145, %rd1754, 0;
	@%p145 bra 	$L__BB3_458;
	mov.u64 	%rd1755, %rd1737;
	mov.u64 	%rd1756, %rd1722;
$L__BB3_454:
	shl.b64 	%rd1051, %rd1755, 3;
	add.s64 	%rd1052, %rd3, %rd1051;
	ld.global.u64 	%rd637, [%rd1052];
	setp.eq.s64 	%p146, %rd637, 0;
	mov.u64 	%rd1757, %rd1722;
	@%p146 bra 	$L__BB3_459;
	setp.eq.s64 	%p147, %rd1754, %rd637;
	@%p147 bra 	$L__BB3_457;
	setp.lt.u64 	%p148, %rd1754, %rd637;
	mov.u64 	%rd1757, %rd1722;
	@%p148 bra 	$L__BB3_458;
	bra.uni 	$L__BB3_459;
$L__BB3_457:
	add.s64 	%rd1755, %rd1755, 1;
	add.s64 	%rd639, %rd1756, 1;
	shl.b64 	%rd1053, %rd1756, 3;
	add.s64 	%rd1054, %rd3, %rd1053;
	ld.global.u64 	%rd1754, [%rd1054+8];
	setp.ne.s64 	%p149, %rd1754, 0;
	mov.u64 	%rd1756, %rd639;
	@%p149 bra 	$L__BB3_454;
$L__BB3_458:
	mov.u64 	%rd1757, %rd1737;
	mov.u64 	%rd1737, %rd1722;
$L__BB3_459:
	shl.b64 	%rd1055, %rd1727, 3;
	add.s64 	%rd1056, %rd3, %rd1055;
	ld.global.u64 	%rd1759, [%rd1056];
	setp.eq.s64 	%p150, %rd1759, 0;
	@%p150 bra 	$L__BB3_465;
	mov.u64 	%rd1760, %rd1834;
	mov.u64 	%rd1761, %rd1727;
$L__BB3_461:
	shl.b64 	%rd1057, %rd1760, 3;
	add.s64 	%rd1058, %rd3, %rd1057;
	ld.global.u64 	%rd647, [%rd1058];
	setp.eq.s64 	%p151, %rd647, 0;
	mov.u64 	%rd1762, %rd1727;
	@%p151 bra 	$L__BB3_466;
	setp.eq.s64 	%p152, %rd1759, %rd647;
	@%p152 bra 	$L__BB3_464;
	setp.lt.u64 	%p153, %rd1759, %rd647;
	mov.u64 	%rd1762, %rd1727;
	@%p153 bra 	$L__BB3_465;
	bra.uni 	$L__BB3_466;
$L__BB3_464:
	add.s64 	%rd1760, %rd1760, 1;
	add.s64 	%rd649, %rd1761, 1;
	shl.b64 	%rd1059, %rd1761, 3;
	add.s64 	%rd1060, %rd3, %rd1059;
	ld.global.u64 	%rd1759, [%rd1060+8];
	setp.ne.s64 	%p154, %rd1759, 0;
	mov.u64 	%rd1761, %rd649;
	@%p154 bra 	$L__BB3_461;
$L__BB3_465:
	mov.u64 	%rd1762, %rd1834;
	mov.u64 	%rd1834, %rd1727;
$L__BB3_466:
	shl.b64 	%rd1061, %rd1732, 3;
	add.s64 	%rd1062, %rd3, %rd1061;
	ld.global.u64 	%rd1764, [%rd1062];
	setp.eq.s64 	%p155, %rd1764, 0;
	@%p155 bra 	$L__BB3_472;
	mov.u64 	%rd1765, %rd1747;
	mov.u64 	%rd1766, %rd1732;
$L__BB3_468:
	shl.b64 	%rd1063, %rd1765, 3;
	add.s64 	%rd1064, %rd3, %rd1063;
	ld.global.u64 	%rd657, [%rd1064];
	setp.eq.s64 	%p156, %rd657, 0;
	mov.u64 	%rd1767, %rd1732;
	@%p156 bra 	$L__BB3_473;
	setp.eq.s64 	%p157, %rd1764, %rd657;
	@%p157 bra 	$L__BB3_471;
	setp.lt.u64 	%p158, %rd1764, %rd657;
	mov.u64 	%rd1767, %rd1732;
	@%p158 bra 	$L__BB3_472;
	bra.uni 	$L__BB3_473;
$L__BB3_471:
	add.s64 	%rd1765, %rd1765, 1;
	add.s64 	%rd659, %rd1766, 1;
	shl.b64 	%rd1065, %rd1766, 3;
	add.s64 	%rd1066, %rd3, %rd1065;
	ld.global.u64 	%rd1764, [%rd1066+8];
	setp.ne.s64 	%p159, %rd1764, 0;
	mov.u64 	%rd1766, %rd659;
	@%p159 bra 	$L__BB3_468;
$L__BB3_472:
	mov.u64 	%rd1767, %rd1747;
	mov.u64 	%rd1747, %rd1732;
$L__BB3_473:
	shl.b64 	%rd1067, %rd1737, 3;
	add.s64 	%rd1068, %rd3, %rd1067;
	ld.global.u64 	%rd1769, [%rd1068];
	setp.eq.s64 	%p160, %rd1769, 0;
	@%p160 bra 	$L__BB3_479;
	mov.u64 	%rd1770, %rd1752;
	mov.u64 	%rd1771, %rd1737;
$L__BB3_475:
	shl.b64 	%rd1069, %rd1770, 3;
	add.s64 	%rd1070, %rd3, %rd1069;
	ld.global.u64 	%rd667, [%rd1070];
	setp.eq.s64 	%p161, %rd667, 0;
	mov.u64 	%rd1772, %rd1737;
	@%p161 bra 	$L__BB3_480;
	setp.eq.s64 	%p162, %rd1769, %rd667;
	@%p162 bra 	$L__BB3_478;
	setp.lt.u64 	%p163, %rd1769, %rd667;
	mov.u64 	%rd1772, %rd1737;
	@%p163 bra 	$L__BB3_479;
	bra.uni 	$L__BB3_480;
$L__BB3_478:
	add.s64 	%rd1770, %rd1770, 1;
	add.s64 	%rd669, %rd1771, 1;
	shl.b64 	%rd1071, %rd1771, 3;
	add.s64 	%rd1072, %rd3, %rd1071;
	ld.global.u64 	%rd1769, [%rd1072+8];
	setp.ne.s64 	%p164, %rd1769, 0;
	mov.u64 	%rd1771, %rd669;
	@%p164 bra 	$L__BB3_475;
$L__BB3_479:
	mov.u64 	%rd1772, %rd1752;
	mov.u64 	%rd1752, %rd1737;
$L__BB3_480:
	shl.b64 	%rd1073, %rd1742, 3;
	add.s64 	%rd1074, %rd3, %rd1073;
	ld.global.u64 	%rd1774, [%rd1074];
	setp.eq.s64 	%p165, %rd1774, 0;
	@%p165 bra 	$L__BB3_486;
	mov.u64 	%rd1775, %rd1757;
	mov.u64 	%rd1776, %rd1742;
$L__BB3_482:
	shl.b64 	%rd1075, %rd1775, 3;
	add.s64 	%rd1076, %rd3, %rd1075;
	ld.global.u64 	%rd677, [%rd1076];
	setp.eq.s64 	%p166, %rd677, 0;
	mov.u64 	%rd1777, %rd1742;
	@%p166 bra 	$L__BB3_487;
	setp.eq.s64 	%p167, %rd1774, %rd677;
	@%p167 bra 	$L__BB3_485;
	setp.lt.u64 	%p168, %rd1774, %rd677;
	mov.u64 	%rd1777, %rd1742;
	@%p168 bra 	$L__BB3_486;
	bra.uni 	$L__BB3_487;
$L__BB3_485:
	add.s64 	%rd1775, %rd1775, 1;
	add.s64 	%rd679, %rd1776, 1;
	shl.b64 	%rd1077, %rd1776, 3;
	add.s64 	%rd1078, %rd3, %rd1077;
	ld.global.u64 	%rd1774, [%rd1078+8];
	setp.ne.s64 	%p169, %rd1774, 0;
	mov.u64 	%rd1776, %rd679;
	@%p169 bra 	$L__BB3_482;
$L__BB3_486:
	mov.u64 	%rd1777, %rd1757;
	mov.u64 	%rd1757, %rd1742;
$L__BB3_487:
	shl.b64 	%rd1079, %rd1747, 3;
	add.s64 	%rd1080, %rd3, %rd1079;
	ld.global.u64 	%rd1779, [%rd1080];
	setp.eq.s64 	%p170, %rd1779, 0;
	@%p170 bra 	$L__BB3_493;
	mov.u64 	%rd1780, %rd1762;
	mov.u64 	%rd1781, %rd1747;
$L__BB3_489:
	shl.b64 	%rd1081, %rd1780, 3;
	add.s64 	%rd1082, %rd3, %rd1081;
	ld.global.u64 	%rd687, [%rd1082];
	setp.eq.s64 	%p171, %rd687, 0;
	mov.u64 	%rd1782, %rd1747;
	@%p171 bra 	$L__BB3_494;
	setp.eq.s64 	%p172, %rd1779, %rd687;
	@%p172 bra 	$L__BB3_492;
	setp.lt.u64 	%p173, %rd1779, %rd687;
	mov.u64 	%rd1782, %rd1747;
	@%p173 bra 	$L__BB3_493;
	bra.uni 	$L__BB3_494;
$L__BB3_492:
	add.s64 	%rd1780, %rd1780, 1;
	add.s64 	%rd689, %rd1781, 1;
	shl.b64 	%rd1083, %rd1781, 3;
	add.s64 	%rd1084, %rd3, %rd1083;
	ld.global.u64 	%rd1779, [%rd1084+8];
	setp.ne.s64 	%p174, %rd1779, 0;
	mov.u64 	%rd1781, %rd689;
	@%p174 bra 	$L__BB3_489;
$L__BB3_493:
	mov.u64 	%rd1782, %rd1762;
	mov.u64 	%rd1762, %rd1747;
$L__BB3_494:
	shl.b64 	%rd1085, %rd1752, 3;
	add.s64 	%rd1086, %rd3, %rd1085;
	ld.global.u64 	%rd1784, [%rd1086];
	setp.eq.s64 	%p175, %rd1784, 0;
	@%p175 bra 	$L__BB3_500;
	mov.u64 	%rd1785, %rd1767;
	mov.u64 	%rd1786, %rd1752;
$L__BB3_496:
	shl.b64 	%rd1087, %rd1785, 3;
	add.s64 	%rd1088, %rd3, %rd1087;
	ld.global.u64 	%rd697, [%rd1088];
	setp.eq.s64 	%p176, %rd697, 0;
	mov.u64 	%rd1787, %rd1752;
	@%p176 bra 	$L__BB3_501;
	setp.eq.s64 	%p177, %rd1784, %rd697;
	@%p177 bra 	$L__BB3_499;
	setp.lt.u64 	%p178, %rd1784, %rd697;
	mov.u64 	%rd1787, %rd1752;
	@%p178 bra 	$L__BB3_500;
	bra.uni 	$L__BB3_501;
$L__BB3_499:
	add.s64 	%rd1785, %rd1785, 1;
	add.s64 	%rd699, %rd1786, 1;
	shl.b64 	%rd1089, %rd1786, 3;
	add.s64 	%rd1090, %rd3, %rd1089;
	ld.global.u64 	%rd1784, [%rd1090+8];
	setp.ne.s64 	%p179, %rd1784, 0;
	mov.u64 	%rd1786, %rd699;
	@%p179 bra 	$L__BB3_496;
$L__BB3_500:
	mov.u64 	%rd1787, %rd1767;
	mov.u64 	%rd1767, %rd1752;
$L__BB3_501:
	shl.b64 	%rd1091, %rd1757, 3;
	add.s64 	%rd1092, %rd3, %rd1091;
	ld.global.u64 	%rd1789, [%rd1092];
	setp.eq.s64 	%p180, %rd1789, 0;
	@%p180 bra 	$L__BB3_507;
	mov.u64 	%rd1790, %rd1772;
	mov.u64 	%rd1791, %rd1757;
$L__BB3_503:
	shl.b64 	%rd1093, %rd1790, 3;
	add.s64 	%rd1094, %rd3, %rd1093;
	ld.global.u64 	%rd707, [%rd1094];
	setp.eq.s64 	%p181, %rd707, 0;
	mov.u64 	%rd1792, %rd1757;
	@%p181 bra 	$L__BB3_508;
	setp.eq.s64 	%p182, %rd1789, %rd707;
	@%p182 bra 	$L__BB3_506;
	setp.lt.u64 	%p183, %rd1789, %rd707;
	mov.u64 	%rd1792, %rd1757;
	@%p183 bra 	$L__BB3_507;
	bra.uni 	$L__BB3_508;
$L__BB3_506:
	add.s64 	%rd1790, %rd1790, 1;
	add.s64 	%rd709, %rd1791, 1;
	shl.b64 	%rd1095, %rd1791, 3;
	add.s64 	%rd1096, %rd3, %rd1095;
	ld.global.u64 	%rd1789, [%rd1096+8];
	setp.ne.s64 	%p184, %rd1789, 0;
	mov.u64 	%rd1791, %rd709;
	@%p184 bra 	$L__BB3_503;
$L__BB3_507:
	mov.u64 	%rd1792, %rd1772;
	mov.u64 	%rd1772, %rd1757;
$L__BB3_508:
	shl.b64 	%rd1097, %rd1762, 3;
	add.s64 	%rd1098, %rd3, %rd1097;
	ld.global.u64 	%rd1794, [%rd1098];
	setp.eq.s64 	%p185, %rd1794, 0;
	@%p185 bra 	$L__BB3_514;
	mov.u64 	%rd1795, %rd1834;
	mov.u64 	%rd1796, %rd1762;
$L__BB3_510:
	shl.b64 	%rd1099, %rd1795, 3;
	add.s64 	%rd1100, %rd3, %rd1099;
	ld.global.u64 	%rd717, [%rd1100];
	setp.eq.s64 	%p186, %rd717, 0;
	mov.u64 	%rd1662, %rd1762;
	@%p186 bra 	$L__BB3_515;
	setp.eq.s64 	%p187, %rd1794, %rd717;
	@%p187 bra 	$L__BB3_513;
	setp.lt.u64 	%p188, %rd1794, %rd717;
	mov.u64 	%rd1662, %rd1762;
	@%p188 bra 	$L__BB3_514;
	bra.uni 	$L__BB3_515;
$L__BB3_513:
	add.s64 	%rd1795, %rd1795, 1;
	add.s64 	%rd719, %rd1796, 1;
	shl.b64 	%rd1101, %rd1796, 3;
	add.s64 	%rd1102, %rd3, %rd1101;
	ld.global.u64 	%rd1794, [%rd1102+8];
	setp.ne.s64 	%p189, %rd1794, 0;
	mov.u64 	%rd1796, %rd719;
	@%p189 bra 	$L__BB3_510;
$L__BB3_514:
	mov.u64 	%rd1662, %rd1834;
	mov.u64 	%rd1834, %rd1762;
$L__BB3_515:
	shl.b64 	%rd1103, %rd1767, 3;
	add.s64 	%rd1104, %rd3, %rd1103;
	ld.global.u64 	%rd1799, [%rd1104];
	setp.eq.s64 	%p190, %rd1799, 0;
	@%p190 bra 	$L__BB3_521;
	mov.u64 	%rd1800, %rd1782;
	mov.u64 	%rd1801, %rd1767;
$L__BB3_517:
	shl.b64 	%rd1105, %rd1800, 3;
	add.s64 	%rd1106, %rd3, %rd1105;
	ld.global.u64 	%rd727, [%rd1106];
	setp.eq.s64 	%p191, %rd727, 0;
	mov.u64 	%rd1672, %rd1767;
	@%p191 bra 	$L__BB3_522;
	setp.eq.s64 	%p192, %rd1799, %rd727;
	@%p192 bra 	$L__BB3_520;
	setp.lt.u64 	%p193, %rd1799, %rd727;
	mov.u64 	%rd1672, %rd1767;
	@%p193 bra 	$L__BB3_521;
	bra.uni 	$L__BB3_522;
$L__BB3_520:
	add.s64 	%rd1800, %rd1800, 1;
	add.s64 	%rd729, %rd1801, 1;
	shl.b64 	%rd1107, %rd1801, 3;
	add.s64 	%rd1108, %rd3, %rd1107;
	ld.global.u64 	%rd1799, [%rd1108+8];
	setp.ne.s64 	%p194, %rd1799, 0;
	mov.u64 	%rd1801, %rd729;
	@%p194 bra 	$L__BB3_517;
$L__BB3_521:
	mov.u64 	%rd1672, %rd1782;
	mov.u64 	%rd1782, %rd1767;
$L__BB3_522:
	shl.b64 	%rd1109, %rd1772, 3;
	add.s64 	%rd1110, %rd3, %rd1109;
	ld.global.u64 	%rd1804, [%rd1110];
	setp.eq.s64 	%p195, %rd1804, 0;
	@%p195 bra 	$L__BB3_528;
	mov.u64 	%rd1805, %rd1787;
	mov.u64 	%rd1806, %rd1772;
$L__BB3_524:
	shl.b64 	%rd1111, %rd1805, 3;
	add.s64 	%rd1112, %rd3, %rd1111;
	ld.global.u64 	%rd737, [%rd1112];
	setp.eq.s64 	%p196, %rd737, 0;
	mov.u64 	%rd1682, %rd1772;
	@%p196 bra 	$L__BB3_529;
	setp.eq.s64 	%p197, %rd1804, %rd737;
	@%p197 bra 	$L__BB3_527;
	setp.lt.u64 	%p198, %rd1804, %rd737;
	mov.u64 	%rd1682, %rd1772;
	@%p198 bra 	$L__BB3_528;
	bra.uni 	$L__BB3_529;
$L__BB3_527:
	add.s64 	%rd1805, %rd1805, 1;
	add.s64 	%rd739, %rd1806, 1;
	shl.b64 	%rd1113, %rd1806, 3;
	add.s64 	%rd1114, %rd3, %rd1113;
	ld.global.u64 	%rd1804, [%rd1114+8];
	setp.ne.s64 	%p199, %rd1804, 0;
	mov.u64 	%rd1806, %rd739;
	@%p199 bra 	$L__BB3_524;
$L__BB3_528:
	mov.u64 	%rd1682, %rd1787;
	mov.u64 	%rd1787, %rd1772;
$L__BB3_529:
	shl.b64 	%rd1115, %rd1777, 3;
	add.s64 	%rd1116, %rd3, %rd1115;
	ld.global.u64 	%rd1809, [%rd1116];
	setp.eq.s64 	%p200, %rd1809, 0;
	@%p200 bra 	$L__BB3_535;
	mov.u64 	%rd1810, %rd1792;
	mov.u64 	%rd1811, %rd1777;
$L__BB3_531:
	shl.b64 	%rd1117, %rd1810, 3;
	add.s64 	%rd1118, %rd3, %rd1117;
	ld.global.u64 	%rd747, [%rd1118];
	setp.eq.s64 	%p201, %rd747, 0;
	mov.u64 	%rd1884, %rd1777;
	@%p201 bra 	$L__BB3_536;
	setp.eq.s64 	%p202, %rd1809, %rd747;
	@%p202 bra 	$L__BB3_534;
	setp.lt.u64 	%p203, %rd1809, %rd747;
	mov.u64 	%rd1884, %rd1777;
	@%p203 bra 	$L__BB3_535;
	bra.uni 	$L__BB3_536;
$L__BB3_534:
	add.s64 	%rd1810, %rd1810, 1;
	add.s64 	%rd749, %rd1811, 1;
	shl.b64 	%rd1119, %rd1811, 3;
	add.s64 	%rd1120, %rd3, %rd1119;
	ld.global.u64 	%rd1809, [%rd1120+8];
	setp.ne.s64 	%p204, %rd1809, 0;
	mov.u64 	%rd1811, %rd749;
	@%p204 bra 	$L__BB3_531;
$L__BB3_535:
	mov.u64 	%rd1884, %rd1792;
	mov.u64 	%rd1792, %rd1777;
$L__BB3_536:
	shl.b64 	%rd1121, %rd1782, 3;
	add.s64 	%rd1122, %rd3, %rd1121;
	ld.global.u64 	%rd1814, [%rd1122];
	setp.eq.s64 	%p205, %rd1814, 0;
	@%p205 bra 	$L__BB3_542;
	mov.u64 	%rd1815, %rd1662;
	mov.u64 	%rd1816, %rd1782;
$L__BB3_538:
	shl.b64 	%rd1123, %rd1815, 3;
	add.s64 	%rd1124, %rd3, %rd1123;
	ld.global.u64 	%rd757, [%rd1124];
	setp.eq.s64 	%p206, %rd757, 0;
	mov.u64 	%rd1667, %rd1782;
	@%p206 bra 	$L__BB3_543;
	setp.eq.s64 	%p207, %rd1814, %rd757;
	@%p207 bra 	$L__BB3_541;
	setp.lt.u64 	%p208, %rd1814, %rd757;
	mov.u64 	%rd1667, %rd1782;
	@%p208 bra 	$L__BB3_542;
	bra.uni 	$L__BB3_543;
$L__BB3_541:
	add.s64 	%rd1815, %rd1815, 1;
	add.s64 	%rd759, %rd1816, 1;
	shl.b64 	%rd1125, %rd1816, 3;
	add.s64 	%rd1126, %rd3, %rd1125;
	ld.global.u64 	%rd1814, [%rd1126+8];
	setp.ne.s64 	%p209, %rd1814, 0;
	mov.u64 	%rd1816, %rd759;
	@%p209 bra 	$L__BB3_538;
$L__BB3_542:
	mov.u64 	%rd1667, %rd1662;
	mov.u64 	%rd1662, %rd1782;
$L__BB3_543:
	shl.b64 	%rd1127, %rd1787, 3;
	add.s64 	%rd1128, %rd3, %rd1127;
	ld.global.u64 	%rd1819, [%rd1128];
	setp.eq.s64 	%p210, %rd1819, 0;
	@%p210 bra 	$L__BB3_549;
	mov.u64 	%rd1820, %rd1672;
	mov.u64 	%rd1821, %rd1787;
$L__BB3_545:
	shl.b64 	%rd1129, %rd1820, 3;
	add.s64 	%rd1130, %rd3, %rd1129;
	ld.global.u64 	%rd767, [%rd1130];
	setp.eq.s64 	%p211, %rd767, 0;
	mov.u64 	%rd1677, %rd1787;
	@%p211 bra 	$L__BB3_550;
	setp.eq.s64 	%p212, %rd1819, %rd767;
	@%p212 bra 	$L__BB3_548;
	setp.lt.u64 	%p213, %rd1819, %rd767;
	mov.u64 	%rd1677, %rd1787;
	@%p213 bra 	$L__BB3_549;
	bra.uni 	$L__BB3_550;
$L__BB3_548:
	add.s64 	%rd1820, %rd1820, 1;
	add.s64 	%rd769, %rd1821, 1;
	shl.b64 	%rd1131, %rd1821, 3;
	add.s64 	%rd1132, %rd3, %rd1131;
	ld.global.u64 	%rd1819, [%rd1132+8];
	setp.ne.s64 	%p214, %rd1819, 0;
	mov.u64 	%rd1821, %rd769;
	@%p214 bra 	$L__BB3_545;
$L__BB3_549:
	mov.u64 	%rd1677, %rd1672;
	mov.u64 	%rd1672, %rd1787;
$L__BB3_550:
	shl.b64 	%rd1133, %rd1792, 3;
	add.s64 	%rd1134, %rd3, %rd1133;
	ld.global.u64 	%rd1824, [%rd1134];
	setp.eq.s64 	%p215, %rd1824, 0;
	@%p215 bra 	$L__BB3_556;
	mov.u64 	%rd1825, %rd1682;
	mov.u64 	%rd1826, %rd1792;
$L__BB3_552:
	shl.b64 	%rd1135, %rd1825, 3;
	add.s64 	%rd1136, %rd3, %rd1135;
	ld.global.u64 	%rd777, [%rd1136];
	setp.eq.s64 	%p216, %rd777, 0;
	mov.u64 	%rd1687, %rd1792;
	@%p216 bra 	$L__BB3_557;
	setp.eq.s64 	%p217, %rd1824, %rd777;
	@%p217 bra 	$L__BB3_555;
	setp.lt.u64 	%p218, %rd1824, %rd777;
	mov.u64 	%rd1687, %rd1792;
	@%p218 bra 	$L__BB3_556;
	bra.uni 	$L__BB3_557;
$L__BB3_555:
	add.s64 	%rd1825, %rd1825, 1;
	add.s64 	%rd779, %rd1826, 1;
	shl.b64 	%rd1137, %rd1826, 3;
	add.s64 	%rd1138, %rd3, %rd1137;
	ld.global.u64 	%rd1824, [%rd1138+8];
	setp.ne.s64 	%p219, %rd1824, 0;
	mov.u64 	%rd1826, %rd779;
	@%p219 bra 	$L__BB3_552;
$L__BB3_556:
	mov.u64 	%rd1687, %rd1682;
	mov.u64 	%rd1682, %rd1792;
$L__BB3_557:
	mov.b32 	%r443, 2;
	shl.b32 	%r203, %r57, 6;
	mov.u32 	%r204, _ZZN3cub18CUB_300001_SM_10006detail10merge_sort30DeviceMergeSortBlockSortKernelINS2_10policy_hubIN6thrust24THRUST_300001_SM_1000_NS6detail15normal_iteratorINS6_10device_ptrImEEEEE9Policy600ESB_PNS0_8NullTypeESB_SF_j15greater_functorImEmSE_EEvbT0_T1_T2_T3_T4_PT6_PT7_T5_NS1_7vsmem_tEE19static_temp_storage;
	add.s32 	%r205, %r204, %r203;
$L__BB3_558:
	mov.u32 	%r85, %r443;
	bar.sync 	0;
	add.s32 	%r202, %r85, -1;
	st.shared.v2.u64 	[%r205], {%rd1834, %rd1662};
	st.shared.v2.u64 	[%r205+16], {%rd1667, %rd1672};
	st.shared.v2.u64 	[%r205+32], {%rd1677, %rd1682};
	st.shared.v2.u64 	[%r205+48], {%rd1687, %rd1884};
	bar.sync 	0;
	neg.s32 	%r206, %r85;
	and.b32  	%r207, %r57, %r206;
	shl.b32 	%r208, %r207, 3;
	shl.b32 	%r209, %r85, 2;
	and.b32  	%r210, %r202, %r57;
	shl.b32 	%r211, %r210, 3;
	min.s32 	%r86, %r211, %r56;
	min.s32 	%r87, %r208, %r56;
	add.s32 	%r212, %r87, %r209;
	min.s32 	%r88, %r212, %r56;
	add.s32 	%r213, %r88, %r209;
	min.s32 	%r89, %r213, %r56;
	sub.s32 	%r214, %r88, %r87;
	sub.s32 	%r215, %r89, %r88;
	setp.lt.s32 	%p220, %r86, %r215;
	sub.s32 	%r216, %r86, %r215;
	selp.b32 	%r446, 0, %r216, %p220;
	min.s32 	%r444, %r214, %r86;
	setp.ge.s32 	%p221, %r446, %r444;
	@%p221 bra 	$L__BB3_567;
	add.s32 	%r92, %r88, %r86;
$L__BB3_560:
	sub.s32 	%r217, %r444, %r446;
	shr.u32 	%r218, %r217, 31;
	add.s32 	%r219, %r217, %r218;
	shr.s32 	%r220, %r219, 1;
	add.s32 	%r95, %r220, %r446;
	not.b32 	%r221, %r95;
	add.s32 	%r222, %r92, %r221;
	shl.b32 	%r223, %r222, 3;
	mov.u32 	%r224, _ZZN3cub18CUB_300001_SM_10006detail10merge_sort30DeviceMergeSortBlockSortKernelINS2_10policy_hubIN6thrust24THRUST_300001_SM_1000_NS6detail15normal_iteratorINS6_10device_ptrImEEEEE9Policy600ESB_PNS0_8NullTypeESB_SF_j15greater_functorImEmSE_EEvbT0_T1_T2_T3_T4_PT6_PT7_T5_NS1_7vsmem_tEE19static_temp_storage;
	add.s32 	%r225, %r224, %r223;
	ld.shared.u64 	%rd1845, [%r225];
	shl.b64 	%rd1139, %rd1845, 3;
	add.s64 	%rd1140, %rd3, %rd1139;
	ld.global.u64 	%rd1843, [%rd1140];
	setp.eq.s64 	%p223, %rd1843, 0;
	mov.pred 	%p222, 0;
	mov.pred 	%p592, %p222;
	@%p223 bra 	$L__BB3_566;
	add.s32 	%r226, %r95, %r87;
	shl.b32 	%r227, %r226, 3;
	mov.u32 	%r228, _ZZN3cub18CUB_300001_SM_10006detail10merge_sort30DeviceMergeSortBlockSortKernelINS2_10policy_hubIN6thrust24THRUST_300001_SM_1000_NS6detail15normal_iteratorINS6_10device_ptrImEEEEE9Policy600ESB_PNS0_8NullTypeESB_SF_j15greater_functorImEmSE_EEvbT0_T1_T2_T3_T4_PT6_PT7_T5_NS1_7vsmem_tEE19static_temp_storage;
	add.s32 	%r229, %r228, %r227;
	ld.shared.u64 	%rd1844, [%r229];
$L__BB3_562:
	shl.b64 	%rd1141, %rd1844, 3;
	add.s64 	%rd1142, %rd3, %rd1141;
	ld.global.u64 	%rd803, [%rd1142];
	setp.eq.s64 	%p225, %rd803, 0;
	mov.pred 	%p592, -1;
	@%p225 bra 	$L__BB3_566;
	setp.eq.s64 	%p226, %rd1843, %rd803;
	@%p226 bra 	$L__BB3_565;
	setp.ge.u64 	%p592, %rd1843, %rd803;
	bra.uni 	$L__BB3_566;
$L__BB3_565:
	add.s64 	%rd1844, %rd1844, 1;
	add.s64 	%rd805, %rd1845, 1;
	shl.b64 	%rd1143, %rd1845, 3;
	add.s64 	%rd1144, %rd3, %rd1143;
	ld.global.u64 	%rd1843, [%rd1144+8];
	setp.ne.s64 	%p228, %rd1843, 0;
	mov.u64 	%rd1845, %rd805;
	mov.pred 	%p592, %p222;
	@%p228 bra 	$L__BB3_562;
$L__BB3_566:
	add.s32 	%r230, %r95, 1;
	selp.b32 	%r446, %r230, %r446, %p592;
	selp.b32 	%r444, %r444, %r95, %p592;
	setp.lt.s32 	%p229, %r446, %r444;
	@%p229 bra 	$L__BB3_560;
$L__BB3_567:
	add.s32 	%r99, %r446, %r87;
	add.s32 	%r231, %r88, %r86;
	sub.s32 	%r100, %r231, %r446;
	shl.b32 	%r232, %r99, 3;
	mov.u32 	%r233, _ZZN3cub18CUB_300001_SM_10006detail10merge_sort30DeviceMergeSortBlockSortKernelINS2_10policy_hubIN6thrust24THRUST_300001_SM_1000_NS6detail15normal_iteratorINS6_10device_ptrImEEEEE9Policy600ESB_PNS0_8NullTypeESB_SF_j15greater_functorImEmSE_EEvbT0_T1_T2_T3_T4_PT6_PT7_T5_NS1_7vsmem_tEE19static_temp_storage;
	add.s32 	%r101, %r233, %r232;
	ld.shared.u64 	%rd1854, [%r101];
	shl.b32 	%r234, %r100, 3;
	add.s32 	%r102, %r233, %r234;
	ld.shared.u64 	%rd1850, [%r102];
	setp.ge.s32 	%p231, %r100, %r89;
	mov.pred 	%p230, 0;
	mov.pred 	%p593, %p230;
	@%p231 bra 	$L__BB3_575;
	setp.ge.s32 	%p233, %r99, %r88;
	mov.pred 	%p232, -1;
	mov.pred 	%p593, %p232;
	@%p233 bra 	$L__BB3_575;
	shl.b64 	%rd1145, %rd1850, 3;
	add.s64 	%rd1146, %rd3, %rd1145;
	ld.global.u64 	%rd1846, [%rd1146];
	setp.eq.s64 	%p235, %rd1846, 0;
	@%p235 bra 	$L__BB3_575;
	mov.u64 	%rd1847, %rd1854;
	mov.u64 	%rd1848, %rd1850;
$L__BB3_571:
	shl.b64 	%rd1147, %rd1847, 3;
	add.s64 	%rd1148, %rd3, %rd1147;
	ld.global.u64 	%rd813, [%rd1148];
	setp.eq.s64 	%p237, %rd813, 0;
	mov.pred 	%p593, %p230;
	@%p237 bra 	$L__BB3_575;
	setp.eq.s64 	%p238, %rd1846, %rd813;
	@%p238 bra 	$L__BB3_574;
	setp.lt.u64 	%p593, %rd1846, %rd813;
	bra.uni 	$L__BB3_575;
$L__BB3_574:
	add.s64 	%rd1847, %rd1847, 1;
	add.s64 	%rd815, %rd1848, 1;
	shl.b64 	%rd1149, %rd1848, 3;
	add.s64 	%rd1150, %rd3, %rd1149;
	ld.global.u64 	%rd1846, [%rd1150+8];
	setp.ne.s64 	%p240, %rd1846, 0;
	mov.u64 	%rd1848, %rd815;
	mov.pred 	%p593, %p232;
	@%p240 bra 	$L__BB3_571;
$L__BB3_575:
	selp.b64 	%rd1834, %rd1850, %rd1854, %p593;
	selp.u32 	%r235, 1, 0, %p593;
	add.s32 	%r103, %r100, %r235;
	not.pred 	%p241, %p593;
	selp.u32 	%r236, 1, 0, %p241;
	add.s32 	%r104, %r99, %r236;
	@%p241 bra 	$L__BB3_577;
	ld.shared.u64 	%rd1850, [%r102+8];
	bra.uni 	$L__BB3_578;
$L__BB3_577:
	ld.shared.u64 	%rd1854, [%r101+8];
$L__BB3_578:
	setp.ge.s32 	%p243, %r103, %r89;
	mov.pred 	%p242, 0;
	mov.pred 	%p594, %p242;
	@%p243 bra 	$L__BB3_586;
	setp.ge.s32 	%p245, %r104, %r88;
	mov.pred 	%p244, -1;
	mov.pred 	%p594, %p244;
	@%p245 bra 	$L__BB3_586;
	shl.b64 	%rd1151, %rd1850, 3;
	add.s64 	%rd1152, %rd3, %rd1151;
	ld.global.u64 	%rd1851, [%rd1152];
	setp.eq.s64 	%p247, %rd1851, 0;
	@%p247 bra 	$L__BB3_586;
	mov.u64 	%rd1852, %rd1854;
	mov.u64 	%rd1853, %rd1850;
$L__BB3_582:
	shl.b64 	%rd1153, %rd1852, 3;
	add.s64 	%rd1154, %rd3, %rd1153;
	ld.global.u64 	%rd826, [%rd1154];
	setp.eq.s64 	%p249, %rd826, 0;
	mov.pred 	%p594, %p242;
	@%p249 bra 	$L__BB3_586;
	setp.eq.s64 	%p250, %rd1851, %rd826;
	@%p250 bra 	$L__BB3_585;
	setp.lt.u64 	%p594, %rd1851, %rd826;
	bra.uni 	$L__BB3_586;
$L__BB3_585:
	add.s64 	%rd1852, %rd1852, 1;
	add.s64 	%rd828, %rd1853, 1;
	shl.b64 	%rd1155, %rd1853, 3;
	add.s64 	%rd1156, %rd3, %rd1155;
	ld.global.u64 	%rd1851, [%rd1156+8];
	setp.ne.s64 	%p252, %rd1851, 0;
	mov.u64 	%rd1853, %rd828;
	mov.pred 	%p594, %p244;
	@%p252 bra 	$L__BB3_582;
$L__BB3_586:
	selp.b64 	%rd1662, %rd1850, %rd1854, %p594;
	selp.u32 	%r237, 1, 0, %p594;
	add.s32 	%r105, %r103, %r237;
	not.pred 	%p253, %p594;
	selp.u32 	%r238, 1, 0, %p253;
	add.s32 	%r106, %r104, %r238;
	@%p594 bra 	$L__BB3_588;
	shl.b32 	%r239, %r106, 3;
	mov.u32 	%r240, _ZZN3cub18CUB_300001_SM_10006detail10merge_sort30DeviceMergeSortBlockSortKernelINS2_10policy_hubIN6thrust24THRUST_300001_SM_1000_NS6detail15normal_iteratorINS6_10device_ptrImEEEEE9Policy600ESB_PNS0_8NullTypeESB_SF_j15greater_functorImEmSE_EEvbT0_T1_T2_T3_T4_PT6_PT7_T5_NS1_7vsmem_tEE19static_temp_storage;
	add.s32 	%r241, %r240, %r239;
	ld.shared.u64 	%rd1854, [%r241];
	bra.uni 	$L__BB3_589;
$L__BB3_588:
	shl.b32 	%r242, %r105, 3;
	mov.u32 	%r243, _ZZN3cub18CUB_300001_SM_10006detail10merge_sort30DeviceMergeSortBlockSortKernelINS2_10policy_hubIN6thrust24THRUST_300001_SM_1000_NS6detail15normal_iteratorINS6_10device_ptrImEEEEE9Policy600ESB_PNS0_8NullTypeESB_SF_j15greater_functorImEmSE_EEvbT0_T1_T2_T3_T4_PT6_PT7_T5_NS1_7vsmem_tEE19static_temp_storage;
	add.s32 	%r244, %r243, %r242;
	ld.shared.u64 	%rd1850, [%r244];
$L__BB3_589:
	setp.ge.s32 	%p255, %r105, %r89;
	mov.pred 	%p254, 0;
	mov.pred 	%p595, %p254;
	@%p255 bra 	$L__BB3_597;
	setp.ge.s32 	%p257, %r106, %r88;
	mov.pred 	%p256, -1;
	mov.pred 	%p595, %p256;
	@%p257 bra 	$L__BB3_597;
	shl.b64 	%rd1157, %rd1850, 3;
	add.s64 	%rd1158, %rd3, %rd1157;
	ld.global.u64 	%rd1856, [%rd1158];
	setp.eq.s64 	%p259, %rd1856, 0;
	@%p259 bra 	$L__BB3_597;
	mov.u64 	%rd1857, %rd1854;
	mov.u64 	%rd1858, %rd1850;
$L__BB3_593:
	shl.b64 	%rd1159, %rd1857, 3;
	add.s64 	%rd1160, %rd3, %rd1159;
	ld.global.u64 	%rd839, [%rd1160];
	setp.eq.s64 	%p261, %rd839, 0;
	mov.pred 	%p595, %p254;
	@%p261 bra 	$L__BB3_597;
	setp.eq.s64 	%p262, %rd1856, %rd839;
	@%p262 bra 	$L__BB3_596;
	setp.lt.u64 	%p595, %rd1856, %rd839;
	bra.uni 	$L__BB3_597;
$L__BB3_596:
	add.s64 	%rd1857, %rd1857, 1;
	add.s64 	%rd841, %rd1858, 1;
	shl.b64 	%rd1161, %rd1858, 3;
	add.s64 	%rd1162, %rd3, %rd1161;
	ld.global.u64 	%rd1856, [%rd1162+8];
	setp.ne.s64 	%p264, %rd1856, 0;
	mov.u64 	%rd1858, %rd841;
	mov.pred 	%p595, %p256;
	@%p264 bra 	$L__BB3_593;
$L__BB3_597:
	selp.b64 	%rd1667, %rd1850, %rd1854, %p595;
	selp.u32 	%r245, 1, 0, %p595;
	add.s32 	%r107, %r105, %r245;
	not.pred 	%p265, %p595;
	selp.u32 	%r246, 1, 0, %p265;
	add.s32 	%r108, %r106, %r246;
	@%p595 bra 	$L__BB3_599;
	shl.b32 	%r247, %r108, 3;
	mov.u32 	%r248, _ZZN3cub18CUB_300001_SM_10006detail10merge_sort30DeviceMergeSortBlockSortKernelINS2_10policy_hubIN6thrust24THRUST_300001_SM_1000_NS6detail15normal_iteratorINS6_10device_ptrImEEEEE9Policy600ESB_PNS0_8NullTypeESB_SF_j15greater_functorImEmSE_EEvbT0_T1_T2_T3_T4_PT6_PT7_T5_NS1_7vsmem_tEE19static_temp_storage;
	add.s32 	%r249, %r248, %r247;
	ld.shared.u64 	%rd1854, [%r249];
	bra.uni 	$L__BB3_600;
$L__BB3_599:
	shl.b32 	%r250, %r107, 3;
	mov.u32 	%r251, _ZZN3cub18CUB_300001_SM_10006detail10merge_sort30DeviceMergeSortBlockSortKernelINS2_10policy_hubIN6thrust24THRUST_300001_SM_1000_NS6detail15normal_iteratorINS6_10device_ptrImEEEEE9Policy600ESB_PNS0_8NullTypeESB_SF_j15greater_functorImEmSE_EEvbT0_T1_T2_T3_T4_PT6_PT7_T5_NS1_7vsmem_tEE19static_temp_storage;
	add.s32 	%r252, %r251, %r250;
	ld.shared.u64 	%rd1850, [%r252];
$L__BB3_600:
	setp.ge.s32 	%p267, %r107, %r89;
	mov.pred 	%p266, 0;
	mov.pred 	%p596, %p266;
	@%p267 bra 	$L__BB3_608;
	setp.ge.s32 	%p269, %r108, %r88;
	mov.pred 	%p268, -1;
	mov.pred 	%p596, %p268;
	@%p269 bra 	$L__BB3_608;
	shl.b64 	%rd1163, %rd1850, 3;
	add.s64 	%rd1164, %rd3, %rd1163;
	ld.global.u64 	%rd1861, [%rd1164];
	setp.eq.s64 	%p271, %rd1861, 0;
	@%p271 bra 	$L__BB3_608;
	mov.u64 	%rd1862, %rd1854;
	mov.u64 	%rd1863, %rd1850;
$L__BB3_604:
	shl.b64 	%rd1165, %rd1862, 3;
	add.s64 	%rd1166, %rd3, %rd1165;
	ld.global.u64 	%rd852, [%rd1166];
	setp.eq.s64 	%p273, %rd852, 0;
	mov.pred 	%p596, %p266;
	@%p273 bra 	$L__BB3_608;
	setp.eq.s64 	%p274, %rd1861, %rd852;
	@%p274 bra 	$L__BB3_607;
	setp.lt.u64 	%p596, %rd1861, %rd852;
	bra.uni 	$L__BB3_608;
$L__BB3_607:
	add.s64 	%rd1862, %rd1862, 1;
	add.s64 	%rd854, %rd1863, 1;
	shl.b64 	%rd1167, %rd1863, 3;
	add.s64 	%rd1168, %rd3, %rd1167;
	ld.global.u64 	%rd1861, [%rd1168+8];
	setp.ne.s64 	%p276, %rd1861, 0;
	mov.u64 	%rd1863, %rd854;
	mov.pred 	%p596, %p268;
	@%p276 bra 	$L__BB3_604;
$L__BB3_608:
	selp.b64 	%rd1672, %rd1850, %rd1854, %p596;
	selp.u32 	%r253, 1, 0, %p596;
	add.s32 	%r109, %r107, %r253;
	not.pred 	%p277, %p596;
	selp.u32 	%r254, 1, 0, %p277;
	add.s32 	%r110, %r108, %r254;
	@%p596 bra 	$L__BB3_610;
	shl.b32 	%r255, %r110, 3;
	mov.u32 	%r256, _ZZN3cub18CUB_300001_SM_10006detail10merge_sort30DeviceMergeSortBlockSortKernelINS2_10policy_hubIN6thrust24THRUST_300001_SM_1000_NS6detail15normal_iteratorINS6_10device_ptrImEEEEE9Policy600ESB_PNS0_8NullTypeESB_SF_j15greater_functorImEmSE_EEvbT0_T1_T2_T3_T4_PT6_PT7_T5_NS1_7vsmem_tEE19static_temp_storage;
	add.s32 	%r257, %r256, %r255;
	ld.shared.u64 	%rd1854, [%r257];
	bra.uni 	$L__BB3_611;
$L__BB3_610:
	shl.b32 	%r258, %r109, 3;
	mov.u32 	%r259, _ZZN3cub18CUB_300001_SM_10006detail10merge_sort30DeviceMergeSortBlockSortKernelINS2_10policy_hubIN6thrust24THRUST_300001_SM_1000_NS6detail15normal_iteratorINS6_10device_ptrImEEEEE9Policy600ESB_PNS0_8NullTypeESB_SF_j15greater_functorImEmSE_EEvbT0_T1_T2_T3_T4_PT6_PT7_T5_NS1_7vsmem_tEE19static_temp_storage;
	add.s32 	%r260, %r259, %r258;
	ld.shared.u64 	%rd1850, [%r260];
$L__BB3_611:
	setp.ge.s32 	%p279, %r109, %r89;
	mov.pred 	%p278, 0;
	mov.pred 	%p597, %p278;
	@%p279 bra 	$L__BB3_619;
	setp.ge.s32 	%p281, %r110, %r88;
	mov.pred 	%p280, -1;
	mov.pred 	%p597, %p280;
	@%p281 bra 	$L__BB3_619;
	shl.b64 	%rd1169, %rd1850, 3;
	add.s64 	%rd1170, %rd3, %rd1169;
	ld.global.u64 	%rd1866, [%rd1170];
	setp.eq.s64 	%p283, %rd1866, 0;
	@%p283 bra 	$L__BB3_619;
	mov.u64 	%rd1867, %rd1854;
	mov.u64 	%rd1868, %rd1850;
$L__BB3_615:
	shl.b64 	%rd1171, %rd1867, 3;
	add.s64 	%rd1172, %rd3, %rd1171;
	ld.global.u64 	%rd865, [%rd1172];
	setp.eq.s64 	%p285, %rd865, 0;
	mov.pred 	%p597, %p278;
	@%p285 bra 	$L__BB3_619;
	setp.eq.s64 	%p286, %rd1866, %rd865;
	@%p286 bra 	$L__BB3_618;
	setp.lt.u64 	%p597, %rd1866, %rd865;
	bra.uni 	$L__BB3_619;
$L__BB3_618:
	add.s64 	%rd1867, %rd1867, 1;
	add.s64 	%rd867, %rd1868, 1;
	shl.b64 	%rd1173, %rd1868, 3;
	add.s64 	%rd1174, %rd3, %rd1173;
	ld.global.u64 	%rd1866, [%rd1174+8];
	setp.ne.s64 	%p288, %rd1866, 0;
	mov.u64 	%rd1868, %rd867;
	mov.pred 	%p597, %p280;
	@%p288 bra 	$L__BB3_615;
$L__BB3_619:
	selp.b64 	%rd1677, %rd1850, %rd1854, %p597;
	selp.u32 	%r261, 1, 0, %p597;
	add.s32 	%r111, %r109, %r261;
	not.pred 	%p289, %p597;
	selp.u32 	%r262, 1, 0, %p289;
	add.s32 	%r112, %r110, %r262;
	@%p597 bra 	$L__BB3_621;
	shl.b32 	%r263, %r112, 3;
	mov.u32 	%r264, _ZZN3cub18CUB_300001_SM_10006detail10merge_sort30DeviceMergeSortBlockSortKernelINS2_10policy_hubIN6thrust24THRUST_300001_SM_1000_NS6detail15normal_iteratorINS6_10device_ptrImEEEEE9Policy600ESB_PNS0_8NullTypeESB_SF_j15greater_functorImEmSE_EEvbT0_T1_T2_T3_T4_PT6_PT7_T5_NS1_7vsmem_tEE19static_temp_storage;
	add.s32 	%r265, %r264, %r263;
	ld.shared.u64 	%rd1854, [%r265];
	bra.uni 	$L__BB3_622;
$L__BB3_621:
	shl.b32 	%r266, %r111, 3;
	mov.u32 	%r267, _ZZN3cub18CUB_300001_SM_10006detail10merge_sort30DeviceMergeSortBlockSortKernelINS2_10policy_hubIN6thrust24THRUST_300001_SM_1000_NS6detail15normal_iteratorINS6_10device_ptrImEEEEE9Policy600ESB_PNS0_8NullTypeESB_SF_j15greater_functorImEmSE_EEvbT0_T1_T2_T3_T4_PT6_PT7_T5_NS1_7vsmem_tEE19static_temp_storage;
	add.s32 	%r268, %r267, %r266;
	ld.shared.u64 	%rd1850, [%r268];
$L__BB3_622:
	setp.ge.s32 	%p291, %r111, %r89;
	mov.pred 	%p290, 0;
	mov.pred 	%p598, %p290;
	@%p291 bra 	$L__BB3_630;
	setp.ge.s32 	%p293, %r112, %r88;
	mov.pred 	%p292, -1;
	mov.pred 	%p598, %p292;
	@%p293 bra 	$L__BB3_630;
	shl.b64 	%rd1175, %rd1850, 3;
	add.s64 	%rd1176, %rd3, %rd1175;
	ld.global.u64 	%rd1871, [%rd1176];
	setp.eq.s64 	%p295, %rd1871, 0;
	@%p295 bra 	$L__BB3_630;
	mov.u64 	%rd1872, %rd1854;
	mov.u64 	%rd1873, %rd1850;
$L__BB3_626:
	shl.b64 	%rd1177, %rd1872, 3;
	add.s64 	%rd1178, %rd3, %rd1177;
	ld.global.u64 	%rd878, [%rd1178];
	setp.eq.s64 	%p297, %rd878, 0;
	mov.pred 	%p598, %p290;
	@%p297 bra 	$L__BB3_630;
	setp.eq.s64 	%p298, %rd1871, %rd878;
	@%p298 bra 	$L__BB3_629;
	setp.lt.u64 	%p598, %rd1871, %rd878;
	bra.uni 	$L__BB3_630;
$L__BB3_629:
	add.s64 	%rd1872, %rd1872, 1;
	add.s64 	%rd880, %rd1873, 1;
	shl.b64 	%rd1179, %rd1873, 3;
	add.s64 	%rd1180, %rd3, %rd1179;
	ld.global.u64 	%rd1871, [%rd1180+8];
	setp.ne.s64 	%p300, %rd1871, 0;
	mov.u64 	%rd1873, %rd880;
	mov.pred 	%p598, %p292;
	@%p300 bra 	$L__BB3_626;
$L__BB3_630:
	selp.b64 	%rd1682, %rd1850, %rd1854, %p598;
	selp.u32 	%r269, 1, 0, %p598;
	add.s32 	%r113, %r111, %r269;
	not.pred 	%p301, %p598;
	selp.u32 	%r270, 1, 0, %p301;
	add.s32 	%r114, %r112, %r270;
	@%p598 bra 	$L__BB3_632;
	shl.b32 	%r271, %r114, 3;
	mov.u32 	%r272, _ZZN3cub18CUB_300001_SM_10006detail10merge_sort30DeviceMergeSortBlockSortKernelINS2_10policy_hubIN6thrust24THRUST_300001_SM_1000_NS6detail15normal_iteratorINS6_10device_ptrImEEEEE9Policy600ESB_PNS0_8NullTypeESB_SF_j15greater_functorImEmSE_EEvbT0_T1_T2_T3_T4_PT6_PT7_T5_NS1_7vsmem_tEE19static_temp_storage;
	add.s32 	%r273, %r272, %r271;
	ld.shared.u64 	%rd1854, [%r273];
	bra.uni 	$L__BB3_633;
$L__BB3_632:
	shl.b32 	%r274, %r113, 3;
	mov.u32 	%r275, _ZZN3cub18CUB_300001_SM_10006detail10merge_sort30DeviceMergeSortBlockSortKernelINS2_10policy_hubIN6thrust24THRUST_300001_SM_1000_NS6detail15normal_iteratorINS6_10device_ptrImEEEEE9Policy600ESB_PNS0_8NullTypeESB_SF_j15greater_functorImEmSE_EEvbT0_T1_T2_T3_T4_PT6_PT7_T5_NS1_7vsmem_tEE19static_temp_storage;
	add.s32 	%r276, %r275, %r274;
	ld.shared.u64 	%rd1850, [%r276];
$L__BB3_633:
	setp.ge.s32 	%p303, %r113, %r89;
	mov.pred 	%p302, 0;
	mov.pred 	%p599, %p302;
	@%p303 bra 	$L__BB3_641;
	setp.ge.s32 	%p305, %r114, %r88;
	mov.pred 	%p304, -1;
	mov.pred 	%p599, %p304;
	@%p305 bra 	$L__BB3_641;
	shl.b64 	%rd1181, %rd1850, 3;
	add.s64 	%rd1182, %rd3, %rd1181;
	ld.global.u64 	%rd1876, [%rd1182];
	setp.eq.s64 	%p307, %rd1876, 0;
	@%p307 bra 	$L__BB3_641;
	mov.u64 	%rd1877, %rd1854;
	mov.u64 	%rd1878, %rd1850;
$L__BB3_637:
	shl.b64 	%rd1183, %rd1877, 3;
	add.s64 	%rd1184, %rd3, %rd1183;
	ld.global.u64 	%rd891, [%rd1184];
	setp.eq.s64 	%p309, %rd891, 0;
	mov.pred 	%p599, %p302;
	@%p309 bra 	$L__BB3_641;
	setp.eq.s64 	%p310, %rd1876, %rd891;
	@%p310 bra 	$L__BB3_640;
	setp.lt.u64 	%p599, %rd1876, %rd891;
	bra.uni 	$L__BB3_641;
$L__BB3_640:
	add.s64 	%rd1877, %rd1877, 1;
	add.s64 	%rd893, %rd1878, 1;
	shl.b64 	%rd1185, %rd1878, 3;
	add.s64 	%rd1186, %rd3, %rd1185;
	ld.global.u64 	%rd1876, [%rd1186+8];
	setp.ne.s64 	%p312, %rd1876, 0;
	mov.u64 	%rd1878, %rd893;
	mov.pred 	%p599, %p304;
	@%p312 bra 	$L__BB3_637;
$L__BB3_641:
	selp.b64 	%rd1687, %rd1850, %rd1854, %p599;
	selp.u32 	%r277, 1, 0, %p599;
	add.s32 	%r115, %r113, %r277;
	not.pred 	%p313, %p599;
	selp.u32 	%r278, 1, 0, %p313;
	add.s32 	%r116, %r114, %r278;
	@%p599 bra 	$L__BB3_643;
	shl.b32 	%r279, %r116, 3;
	mov.u32 	%r280, _ZZN3cub18CUB_300001_SM_10006detail10merge_sort30DeviceMergeSortBlockSortKernelINS2_10policy_hubIN6thrust24THRUST_300001_SM_1000_NS6detail15normal_iteratorINS6_10device_ptrImEEEEE9Policy600ESB_PNS0_8NullTypeESB_SF_j15greater_functorImEmSE_EEvbT0_T1_T2_T3_T4_PT6_PT7_T5_NS1_7vsmem_tEE19static_temp_storage;
	add.s32 	%r281, %r280, %r279;
	ld.shared.u64 	%rd1854, [%r281];
	bra.uni 	$L__BB3_644;
$L__BB3_643:
	shl.b32 	%r282, %r115, 3;
	mov.u32 	%r283, _ZZN3cub18CUB_300001_SM_10006detail10merge_sort30DeviceMergeSortBlockSortKernelINS2_10policy_hubIN6thrust24THRUST_300001_SM_1000_NS6detail15normal_iteratorINS6_10device_ptrImEEEEE9Policy600ESB_PNS0_8NullTypeESB_SF_j15greater_functorImEmSE_EEvbT0_T1_T2_T3_T4_PT6_PT7_T5_NS1_7vsmem_tEE19static_temp_storage;
	add.s32 	%r284, %r283, %r282;
	ld.shared.u64 	%rd1850, [%r284];
$L__BB3_644:
	setp.ge.s32 	%p314, %r115, %r89;
	mov.u64 	%rd1884, %rd1854;
	@%p314 bra 	$L__BB3_652;
	setp.ge.s32 	%p315, %r116, %r88;
	mov.u64 	%rd1884, %rd1850;
	@%p315 bra 	$L__BB3_652;
	shl.b64 	%rd1187, %rd1850, 3;
	add.s64 	%rd1188, %rd3, %rd1187;
	ld.global.u64 	%rd1881, [%rd1188];
	setp.eq.s64 	%p316, %rd1881, 0;
	mov.u64 	%rd1884, %rd1850;
	@%p316 bra 	$L__BB3_652;
	mov.u64 	%rd1882, %rd1854;
	mov.u64 	%rd1883, %rd1850;
$L__BB3_648:
	shl.b64 	%rd1189, %rd1882, 3;
	add.s64 	%rd1190, %rd3, %rd1189;
	ld.global.u64 	%rd904, [%rd1190];
	setp.eq.s64 	%p317, %rd904, 0;
	mov.u64 	%rd1884, %rd1854;
	@%p317 bra 	$L__BB3_652;
	setp.eq.s64 	%p318, %rd1881, %rd904;
	@%p318 bra 	$L__BB3_651;
	setp.lt.u64 	%p319, %rd1881, %rd904;
	selp.b64 	%rd1884, %rd1850, %rd1854, %p319;
	bra.uni 	$L__BB3_652;
$L__BB3_651:
	add.s64 	%rd1882, %rd1882, 1;
	add.s64 	%rd907, %rd1883, 1;
	shl.b64 	%rd1191, %rd1883, 3;
	add.s64 	%rd1192, %rd3, %rd1191;
	ld.global.u64 	%rd1881, [%rd1192+8];
	setp.ne.s64 	%p320, %rd1881, 0;
	mov.u64 	%rd1883, %rd907;
	mov.u64 	%rd1884, %rd1850;
	@%p320 bra 	$L__BB3_648;
$L__BB3_652:
	shl.b32 	%r443, %r85, 1;
	setp.lt.u32 	%p321, %r85, 129;
	@%p321 bra 	$L__BB3_558;
	ld.param.s8 	%rs2, [_ZN3cub18CUB_300001_SM_10006detail10merge_sort30DeviceMergeSortBlockSortKernelINS2_10policy_hubIN6thrust24THRUST_300001_SM_1000_NS6detail15normal_iteratorINS6_10device_ptrImEEEEE9Policy600ESB_PNS0_8NullTypeESB_SF_j15greater_functorImEmSE_EEvbT0_T1_T2_T3_T4_PT6_PT7_T5_NS1_7vsmem_tE_param_0];
	bar.sync 	0;
	setp.eq.s16 	%p322, %rs2, 0;
	@%p322 bra 	$L__BB3_672;
	st.shared.u64 	[%r77], %rd1834;
	st.shared.u64 	[%r78+8], %rd1662;
	st.shared.u64 	[%r79+16], %rd1667;
	st.shared.u64 	[%r80+24], %rd1672;
	st.shared.u64 	[%r81+32], %rd1677;
	st.shared.u64 	[%r82+40], %rd1682;
	st.shared.u64 	[%r83+48], %rd1687;
	st.shared.u64 	[%r84+56], %rd1884;
	bar.warp.sync 	-1;
	ld.shared.u64 	%rd910, [%r69];
	ld.shared.u64 	%rd911, [%r70+256];
	ld.shared.u64 	%rd912, [%r71+512];
	ld.shared.u64 	%rd913, [%r72+768];
	ld.shared.u64 	%rd914, [%r73+1024];
	ld.shared.u64 	%rd915, [%r74+1280];
	ld.shared.u64 	%rd916, [%r75+1536];
	ld.shared.u64 	%rd917, [%r76+1792];
	setp.eq.s32 	%p323, %r57, 0;
	@%p323 bra 	$L__BB3_655;
	bra.uni 	$L__BB3_656;
$L__BB3_655:
	st.volatile.shared.u32 	[_ZZN3cub18CUB_300001_SM_10006detail10merge_sort30DeviceMergeSortBlockSortKernelINS2_10policy_hubIN6thrust24THRUST_300001_SM_1000_NS6detail15normal_iteratorINS6_10device_ptrImEEEEE9Policy600ESB_PNS0_8NullTypeESB_SF_j15greater_functorImEmSE_EEvbT0_T1_T2_T3_T4_PT6_PT7_T5_NS1_7vsmem_tEE19static_temp_storage+16896], %r56;
$L__BB3_656:
	bar.sync 	0;
	ld.volatile.shared.u32 	%r118, [_ZZN3cub18CUB_300001_SM_10006detail10merge_sort30DeviceMergeSortBlockSortKernelINS2_10policy_hubIN6thrust24THRUST_300001_SM_1000_NS6detail15normal_iteratorINS6_10device_ptrImEEEEE9Policy600ESB_PNS0_8NullTypeESB_SF_j15greater_functorImEmSE_EEvbT0_T1_T2_T3_T4_PT6_PT7_T5_NS1_7vsmem_tEE19static_temp_storage+16896];
	cvt.u64.u32 	%rd1193, %r68;
	add.s32 	%r285, %r58, %r1;
	cvt.u64.u32 	%rd1194, %r285;
	add.s64 	%rd1195, %rd1194, %rd1193;
	setp.ge.s32 	%p324, %r59, %r118;
	shl.b64 	%rd1196, %rd1195, 3;
	add.s64 	%rd926, %rd2, %rd1196;
	@%p324 bra 	$L__BB3_658;
	st.global.u64 	[%rd926], %rd910;
$L__BB3_658:
	setp.ge.s32 	%p325, %r60, %r118;
	@%p325 bra 	$L__BB3_660;
	st.global.u64 	[%rd926+256], %rd911;
$L__BB3_660:
	setp.ge.s32 	%p326, %r61, %r118;
	@%p326 bra 	$L__BB3_662;
	st.global.u64 	[%rd926+512], %rd912;
$L__BB3_662:
	setp.ge.s32 	%p327, %r62, %r118;
	@%p327 bra 	$L__BB3_664;
	st.global.u64 	[%rd926+768], %rd913;
$L__BB3_664:
	setp.ge.s32 	%p328, %r63, %r118;
	@%p328 bra 	$L__BB3_666;
	st.global.u64 	[%rd926+1024], %rd914;
$L__BB3_666:
	setp.ge.s32 	%p329, %r64, %r118;
	@%p329 bra 	$L__BB3_668;
	st.global.u64 	[%rd926+1280], %rd915;
$L__BB3_668:
	setp.ge.s32 	%p330, %r65, %r118;
	@%p330 bra 	$L__BB3_670;
	st.global.u64 	[%rd926+1536], %rd916;
$L__BB3_670:
	setp.ge.s32 	%p331, %r66, %r118;
	@%p331 bra 	$L__BB3_690;
	st.global.u64 	[%rd926+1792], %rd917;
	bra.uni 	$L__BB3_690;
$L__BB3_672:
	st.shared.u64 	[%r77], %rd1834;
	st.shared.u64 	[%r78+8], %rd1662;
	st.shared.u64 	[%r79+16], %rd1667;
	st.shared.u64 	[%r80+24], %rd1672;
	st.shared.u64 	[%r81+32], %rd1677;
	st.shared.u64 	[%r82+40], %rd1682;
	st.shared.u64 	[%r83+48], %rd1687;
	st.shared.u64 	[%r84+56], %rd1884;
	bar.warp.sync 	-1;
	ld.shared.u64 	%rd918, [%r69];
	ld.shared.u64 	%rd919, [%r70+256];
	ld.shared.u64 	%rd920, [%r71+512];
	ld.shared.u64 	%rd921, [%r72+768];
	ld.shared.u64 	%rd922, [%r73+1024];
	ld.shared.u64 	%rd923, [%r74+1280];
	ld.shared.u64 	%rd924, [%r75+1536];
	ld.shared.u64 	%rd925, [%r76+1792];
	setp.eq.s32 	%p332, %r57, 0;
	@%p332 bra 	$L__BB3_673;
	bra.uni 	$L__BB3_674;
$L__BB3_673:
	st.volatile.shared.u32 	[_ZZN3cub18CUB_300001_SM_10006detail10merge_sort30DeviceMergeSortBlockSortKernelINS2_10policy_hubIN6thrust24THRUST_300001_SM_1000_NS6detail15normal_iteratorINS6_10device_ptrImEEEEE9Policy600ESB_PNS0_8NullTypeESB_SF_j15greater_functorImEmSE_EEvbT0_T1_T2_T3_T4_PT6_PT7_T5_NS1_7vsmem_tEE19static_temp_storage+16896], %r56;
$L__BB3_674:
	ld.param.u64 	%rd1459, [_ZN3cub18CUB_300001_SM_10006detail10merge_sort30DeviceMergeSortBlockSortKernelINS2_10policy_hubIN6thrust24THRUST_300001_SM_1000_NS6detail15normal_iteratorINS6_10device_ptrImEEEEE9Policy600ESB_PNS0_8NullTypeESB_SF_j15greater_functorImEmSE_EEvbT0_T1_T2_T3_T4_PT6_PT7_T5_NS1_7vsmem_tE_param_6];
	bar.sync 	0;
	ld.volatile.shared.u32 	%r119, [_ZZN3cub18CUB_300001_SM_10006detail10merge_sort30DeviceMergeSortBlockSortKernelINS2_10policy_hubIN6thrust24THRUST_300001_SM_1000_NS6detail15normal_iteratorINS6_10device_ptrImEEEEE9Policy600ESB_PNS0_8NullTypeESB_SF_j15greater_functorImEmSE_EEvbT0_T1_T2_T3_T4_PT6_PT7_T5_NS1_7vsmem_tEE19static_temp_storage+16896];
	setp.ge.s32 	%p333, %r59, %r119;
	cvt.u64.u32 	%rd1197, %r59;
	mov.u32 	%r286, %ctaid.x;
	shl.b32 	%r287, %r286, 11;
	cvt.u64.u32 	%rd1198, %r287;
	add.s64 	%rd1199, %rd1197, %rd1198;
	cvta.to.global.u64 	%rd1200, %rd1459;
	shl.b64 	%rd1201, %rd1199, 3;
	add.s64 	%rd927, %rd1200, %rd1201;
	@%p333 bra 	$L__BB3_676;
	st.global.u64 	[%rd927], %rd918;
$L__BB3_676:
	setp.ge.s32 	%p334, %r60, %r119;
	@%p334 bra 	$L__BB3_678;
	st.global.u64 	[%rd927+256], %rd919;
$L__BB3_678:
	setp.ge.s32 	%p335, %r61, %r119;
	@%p335 bra 	$L__BB3_680;
	st.global.u64 	[%rd927+512], %rd920;
$L__BB3_680:
	setp.ge.s32 	%p336, %r62, %r119;
	@%p336 bra 	$L__BB3_682;
	st.global.u64 	[%rd927+768], %rd921;
$L__BB3_682:
	setp.ge.s32 	%p337, %r63, %r119;
	@%p337 bra 	$L__BB3_684;
	st.global.u64 	[%rd927+1024], %rd922;
$L__BB3_684:
	setp.ge.s32 	%p338, %r64, %r119;
	@%p338 bra 	$L__BB3_686;
	st.global.u64 	[%rd927+1280], %rd923;
$L__BB3_686:
	setp.ge.s32 	%p339, %r65, %r119;
	@%p339 bra 	$L__BB3_688;
	st.global.u64 	[%rd927+1536], %rd924;
$L__BB3_688:
	setp.ge.s32 	%p340, %r66, %r119;
	@%p340 bra 	$L__BB3_690;
	st.global.u64 	[%rd927+1792], %rd925;
$L__BB3_690:
	ret;

}
	// .globl	_ZN3cub18CUB_300001_SM_10006detail10merge_sort30DeviceMergeSortPartitionKernelIN6thrust24THRUST_300001_SM_1000_NS6detail15normal_iteratorINS5_10device_ptrImEEEEj15greater_functorImEmEEvbT_PT2_T0_SG_PSG_T1_SG_i
.visible .entry _ZN3cub18CUB_300001_SM_10006detail10merge_sort30DeviceMergeSortPartitionKernelIN6thrust24THRUST_300001_SM_1000_NS6detail15normal_iteratorINS5_10device_ptrImEEEEj15greater_functorImEmEEvbT_PT2_T0_SG_PSG_T1_SG_i(
	.param .u8 _ZN3cub18CUB_300001_SM_10006detail10merge_sort30DeviceMergeSortPartitionKernelIN6thrust24THRUST_300001_SM_1000_NS6detail15normal_iteratorINS5_10device_ptrImEEEEj15greater_functorImEmEEvbT_PT2_T0_SG_PSG_T1_SG_i_param_0,
	.param .align 8 .b8 _ZN3cub18CUB_300001_SM_10006detail10merge_sort30DeviceMergeSortPartitionKernelIN6thrust24THRUST_300001_SM_1000_NS6detail15normal_iteratorINS5_10device_ptrImEEEEj15greater_functorImEmEEvbT_PT2_T0_SG_PSG_T1_SG_i_param_1[8],
	.param .u64 .ptr .align 1 _ZN3cub18CUB_300001_SM_10006detail10merge_sort30DeviceMergeSortPartitionKernelIN6thrust24THRUST_300001_SM_1000_NS6detail15normal_iteratorINS5_10device_ptrImEEEEj15greater_functorImEmEEvbT_PT2_T0_SG_PSG_T1_SG_i_param_2,
	.param .u32 _ZN3cub18CUB_300001_SM_10006detail10merge_sort30DeviceMergeSortPartitionKernelIN6thrust24THRUST_300001_SM_1000_NS6detail15normal_iteratorINS5_10device_ptrImEEEEj15greater_functorImEmEEvbT_PT2_T0_SG_PSG_T1_SG_i_param_3,
	.param .u32 _ZN3cub18CUB_300001_SM_10006detail10merge_sort30DeviceMergeSortPartitionKernelIN6thrust24THRUST_300001_SM_1000_NS6detail15normal_iteratorINS5_10device_ptrImEEEEj15greater_functorImEmEEvbT_PT2_T0_SG_PSG_T1_SG_i_param_4,
	.param .u64 .ptr .align 1 _ZN3cub18CUB_300001_SM_10006detail10merge_sort30DeviceMergeSortPartitionKernelIN6thrust24THRUST_300001_SM_1000_NS6detail15normal_iteratorINS5_10device_ptrImEEEEj15greater_functorImEmEEvbT_PT2_T0_SG_PSG_T1_SG_i_param_5,
	.param .align 8 .b8 _ZN3cub18CUB_300001_SM_10006detail10merge_sort30DeviceMergeSortPartitionKernelIN6thrust24THRUST_300001_SM_1000_NS6detail15normal_iteratorINS5_10device_ptrImEEEEj15greater_functorImEmEEvbT_PT2_T0_SG_PSG_T1_SG_i_param_6[24],
	.param .u32 _ZN3cub18CUB_300001_SM_10006detail10merge_sort30DeviceMergeSortPartitionKernelIN6thrust24THRUST_300001_SM_1000_NS6detail15normal_iteratorINS5_10device_ptrImEEEEj15greater_functorImEmEEvbT_PT2_T0_SG_PSG_T1_SG_i_param_7,
	.param .u32 _ZN3cub18CUB_300001_SM_10006detail10merge_sort30DeviceMergeSortPartitionKernelIN6thrust24THRUST_300001_SM_1000_NS6detail15normal_iteratorINS5_10device_ptrImEEEEj15greater_functorImEmEEvbT_PT2_T0_SG_PSG_T1_SG_i_param_8
)
{
	.reg .pred 	%p<28>;
	.reg .b16 	%rs<2>;
	.reg .b32 	%r<66>;
	.reg .b64 	%rd<74>;

	ld.param.u64 	%rd34, [_ZN3cub18CUB_300001_SM_10006detail10merge_sort30DeviceMergeSortPartitionKernelIN6thrust24THRUST_300001_SM_1000_NS6detail15normal_iteratorINS5_10device_ptrImEEEEj15greater_functorImEmEEvbT_PT2_T0_SG_PSG_T1_SG_i_param_6];
	ld.param.u64 	%rd32, [_ZN3cub18CUB_300001_SM_10006detail10merge_sort30DeviceMergeSortPartitionKernelIN6thrust24THRUST_300001_SM_1000_NS6detail15normal_iteratorINS5_10device_ptrImEEEEj15greater_functorImEmEEvbT_PT2_T0_SG_PSG_T1_SG_i_param_1];
	ld.param.s8 	%rs1, [_ZN3cub18CUB_300001_SM_10006detail10merge_sort30DeviceMergeSortPartitionKernelIN6thrust24THRUST_300001_SM_1000_NS6detail15normal_iteratorINS5_10device_ptrImEEEEj15greater_functorImEmEEvbT_PT2_T0_SG_PSG_T1_SG_i_param_0];
	ld.param.u64 	%rd33, [_ZN3cub18CUB_300001_SM_10006detail10merge_sort30DeviceMergeSortPartitionKernelIN6thrust24THRUST_300001_SM_1000_NS6detail15normal_iteratorINS5_10device_ptrImEEEEj15greater_functorImEmEEvbT_PT2_T0_SG_PSG_T1_SG_i_param_2];
	ld.param.u32 	%r22, [_ZN3cub18CUB_300001_SM_10006detail10merge_sort30DeviceMergeSortPartitionKernelIN6thrust24THRUST_300001_SM_1000_NS6detail15normal_iteratorINS5_10device_ptrImEEEEj15greater_functorImEmEEvbT_PT2_T0_SG_PSG_T1_SG_i_param_3];
	ld.param.u32 	%r23, [_ZN3cub18CUB_300001_SM_10006detail10merge_sort30DeviceMergeSortPartitionKernelIN6thrust24THRUST_300001_SM_1000_NS6detail15normal_iteratorINS5_10device_ptrImEEEEj15greater_functorImEmEEvbT_PT2_T0_SG_PSG_T1_SG_i_param_4];
	ld.param.u64 	%rd37, [_ZN3cub18CUB_300001_SM_10006detail10merge_sort30DeviceMergeSortPartitionKernelIN6thrust24THRUST_300001_SM_1000_NS6detail15normal_iteratorINS5_10device_ptrImEEEEj15greater_functorImEmEEvbT_PT2_T0_SG_PSG_T1_SG_i_param_5];
	ld.param.u32 	%r24, [_ZN3cub18CUB_300001_SM_10006detail10merge_sort30DeviceMergeSortPartitionKernelIN6thrust24THRUST_300001_SM_1000_NS6detail15normal_iteratorINS5_10device_ptrImEEEEj15greater_functorImEmEEvbT_PT2_T0_SG_PSG_T1_SG_i_param_7];
	ld.param.u32 	%r25, [_ZN3cub18CUB_300001_SM_10006detail10merge_sort30DeviceMergeSortPartitionKernelIN6thrust24THRUST_300001_SM_1000_NS6detail15normal_iteratorINS5_10device_ptrImEEEEj15greater_functorImEmEEvbT_PT2_T0_SG_PSG_T1_SG_i_param_8];
	cvta.to.global.u64 	%rd1, %rd37;
	mov.u32 	%r26, %ntid.x;
	mov.u32 	%r27, %ctaid.x;
	mov.u32 	%r28, %tid.x;
	mad.lo.s32 	%r1, %r26, %r27, %r28;
	setp.ge.u32 	%p5, %r1, %r23;
	@%p5 bra 	$L__BB4_23;
	cvta.to.global.u64 	%rd3, %rd34;
	shr.u32 	%r29, %r24, 1;
	add.s32 	%r2, %r24, -1;
	neg.s32 	%r30, %r24;
	and.b32  	%r31, %r1, %r30;
	mul.lo.s32 	%r32, %r25, %r31;
	mul.lo.s32 	%r33, %r25, %r29;
	min.u32 	%r3, %r32, %r22;
	not.b32 	%r34, %r32;
	min.u32 	%r35, %r33, %r34;
	add.s32 	%r36, %r35, %r32;
	min.u32 	%r4, %r36, %r22;
	not.b32 	%r37, %r4;
	min.u32 	%r38, %r33, %r37;
	add.s32 	%r39, %r38, %r4;
	min.u32 	%r5, %r39, %r22;
	// begin inline asm
	griddepcontrol.wait;
	// end inline asm
	add.s32 	%r40, %r1, 1;
	setp.ne.s32 	%p6, %r40, %r23;
	@%p6 bra 	$L__BB4_3;
	mul.wide.u32 	%rd66, %r1, 4;
	add.s64 	%rd67, %rd1, %rd66;
	st.global.u32 	[%rd67], %r4;
	bra.uni 	$L__BB4_23;
$L__BB4_3:
	sub.s32 	%r41, %r5, %r3;
	and.b32  	%r42, %r2, %r1;
	mul.lo.s32 	%r43, %r42, %r25;
	min.u32 	%r6, %r43, %r41;
	setp.eq.s16 	%p7, %rs1, 0;
	@%p7 bra 	$L__BB4_13;
	sub.s32 	%r44, %r4, %r3;
	sub.s32 	%r45, %r5, %r4;
	max.u32 	%r46, %r6, %r45;
	sub.s32 	%r65, %r46, %r45;
	min.u32 	%r61, %r44, %r6;
	setp.ge.u32 	%p8, %r65, %r61;
	@%p8 bra 	$L__BB4_22;
	cvta.to.global.u64 	%rd4, %rd32;
	cvt.u64.u32 	%rd5, %r4;
	cvt.u64.u32 	%rd6, %r3;
$L__BB4_6:
	sub.s32 	%r47, %r61, %r65;
	shr.u32 	%r48, %r47, 1;
	add.s32 	%r11, %r48, %r65;
	cvt.u64.u32 	%rd38, %r11;
	add.s64 	%rd39, %rd38, %rd6;
	shl.b64 	%rd40, %rd39, 3;
	add.s64 	%rd7, %rd4, %rd40;
	not.b32 	%r49, %r11;
	add.s32 	%r50, %r6, %r49;
	cvt.u64.u32 	%rd41, %r50;
	add.s64 	%rd42, %rd41, %rd5;
	shl.b64 	%rd43, %rd42, 3;
	add.s64 	%rd44, %rd4, %rd43;
	ld.global.u64 	%rd70, [%rd44];
	shl.b64 	%rd45, %rd70, 3;
	add.s64 	%rd46, %rd3, %rd45;
	ld.global.u64 	%rd68, [%rd46];
	setp.eq.s64 	%p10, %rd68, 0;
	mov.pred 	%p9, 0;
	mov.pred 	%p26, %p9;
	@%p10 bra 	$L__BB4_12;
	ld.global.u64 	%rd69, [%rd7];
$L__BB4_8:
	shl.b64 	%rd47, %rd69, 3;
	add.s64 	%rd48, %rd3, %rd47;
	ld.global.u64 	%rd14, [%rd48];
	setp.eq.s64 	%p12, %rd14, 0;
	mov.pred 	%p26, -1;
	@%p12 bra 	$L__BB4_12;
	setp.eq.s64 	%p13, %rd68, %rd14;
	@%p13 bra 	$L__BB4_11;
	setp.ge.u64 	%p26, %rd68, %rd14;
	bra.uni 	$L__BB4_12;
$L__BB4_11:
	add.s64 	%rd69, %rd69, 1;
	add.s64 	%rd16, %rd70, 1;
	shl.b64 	%rd49, %rd70, 3;
	add.s64 	%rd50, %rd3, %rd49;
	ld.global.u64 	%rd68, [%rd50+8];
	setp.ne.s64 	%p15, %rd68, 0;
	mov.u64 	%rd70, %rd16;
	mov.pred 	%p26, %p9;
	@%p15 bra 	$L__BB4_8;
$L__BB4_12:
	add.s32 	%r51, %r11, 1;
	selp.b32 	%r65, %r51, %r65, %p26;
	selp.b32 	%r61, %r61, %r11, %p26;
	setp.lt.u32 	%p16, %r65, %r61;
	@%p16 bra 	$L__BB4_6;
	bra.uni 	$L__BB4_22;
$L__BB4_13:
	sub.s32 	%r52, %r4, %r3;
	sub.s32 	%r53, %r5, %r4;
	max.u32 	%r54, %r6, %r53;
	sub.s32 	%r65, %r54, %r53;
	min.u32 	%r63, %r52, %r6;
	setp.ge.u32 	%p17, %r65, %r63;
	@%p17 bra 	$L__BB4_22;
	cvta.to.global.u64 	%rd18, %rd33;
	cvt.u64.u32 	%rd19, %r4;
	cvt.u64.u32 	%rd20, %r3;
$L__BB4_15:
	sub.s32 	%r55, %r63, %r65;
	shr.u32 	%r56, %r55, 1;
	add.s32 	%r18, %r56, %r65;
	cvt.u64.u32 	%rd51, %r18;
	add.s64 	%rd52, %rd51, %rd20;
	shl.b64 	%rd53, %rd52, 3;
	add.s64 	%rd21, %rd18, %rd53;
	not.b32 	%r57, %r18;
	add.s32 	%r58, %r6, %r57;
	cvt.u64.u32 	%rd54, %r58;
	add.s64 	%rd55, %rd54, %rd19;
	shl.b64 	%rd56, %rd55, 3;
	add.s64 	%rd57, %rd18, %rd56;
	ld.global.u64 	%rd73, [%rd57];
	shl.b64 	%rd58, %rd73, 3;
	add.s64 	%rd59, %rd3, %rd58;
	ld.global.u64 	%rd71, [%rd59];
	setp.eq.s64 	%p19, %rd71, 0;
	mov.pred 	%p18, 0;
	mov.pred 	%p27, %p18;
	@%p19 bra 	$L__BB4_21;
	ld.global.u64 	%rd72, [%rd21];
$L__BB4_17:
	shl.b64 	%rd60, %rd72, 3;
	add.s64 	%rd61, %rd3, %rd60;
	ld.global.u64 	%rd28, [%rd61];
	setp.eq.s64 	%p21, %rd28, 0;
	mov.pred 	%p27, -1;
	@%p21 bra 	$L__BB4_21;
	setp.eq.s64 	%p22, %rd71, %rd28;
	@%p22 bra 	$L__BB4_20;
	setp.ge.u64 	%p27, %rd71, %rd28;
	bra.uni 	$L__BB4_21;
$L__BB4_20:
	add.s64 	%rd72, %rd72, 1;
	add.s64 	%rd30, %rd73, 1;
	shl.b64 	%rd62, %rd73, 3;
	add.s64 	%rd63, %rd3, %rd62;
	ld.global.u64 	%rd71, [%rd63+8];
	setp.ne.s64 	%p24, %rd71, 0;
	mov.u64 	%rd73, %rd30;
	mov.pred 	%p27, %p18;
	@%p24 bra 	$L__BB4_17;
$L__BB4_21:
	add.s32 	%r59, %r18, 1;
	selp.b32 	%r65, %r59, %r65, %p27;
	selp.b32 	%r63, %r63, %r18, %p27;
	setp.lt.u32 	%p25, %r65, %r63;
	@%p25 bra 	$L__BB4_15;
$L__BB4_22:
	add.s32 	%r60, %r65, %r3;
	mul.wide.u32 	%rd64, %r1, 4;
	add.s64 	%rd65, %rd1, %rd64;
	st.global.u32 	[%rd65], %r60;
$L__BB4_23:
	ret;

}
	// .globl	_ZN3cub18CUB_300001_SM_10006detail10merge_sort26DeviceMergeSortMergeKernelINS2_10policy_hubIN6thrust24THRUST_300001_SM_1000_NS6detail15normal_iteratorINS6_10device_ptrImEEEEE9Policy600ESB_PNS0_8NullTypeESB_SF_j15greater_functorImEmSE_EEvbT2_T3_T4_PT6_PT7_T5_PSK_SK_NS1_7vsmem_tE
.visible .entry _ZN3cub18CUB_300001_SM_10006detail10merge_sort26DeviceMergeSortMergeKernelINS2_10policy_hubIN6thrust24THRUST_300001_SM_1000_NS6detail15normal_iteratorINS6_10device_ptrImEEEEE9Policy600ESB_PNS0_8NullTypeESB_SF_j15greater_functorImEmSE_EEvbT2_T3_T4_PT6_PT7_T5_PSK_SK_NS1_7vsmem_tE(
	.param .u8 _ZN3cub18CUB_300001_SM_10006detail10merge_sort26DeviceMergeSortMergeKernelINS2_10policy_hubIN6thrust24THRUST_300001_SM_1000_NS6detail15normal_iteratorINS6_10device_ptrImEEEEE9Policy600ESB_PNS0_8NullTypeESB_SF_j15greater_functorImEmSE_EEvbT2_T3_T4_PT6_PT7_T5_PSK_SK_NS1_7vsmem_tE_param_0,
	.param .align 8 .b8 _ZN3cub18CUB_300001_SM_10006detail10merge_sort26DeviceMergeSortMergeKernelINS2_10policy_hubIN6thrust24THRUST_300001_SM_1000_NS6detail15normal_iteratorINS6_10device_ptrImEEEEE9Policy600ESB_PNS0_8NullTypeESB_SF_j15greater_functorImEmSE_EEvbT2_T3_T4_PT6_PT7_T5_PSK_SK_NS1_7vsmem_tE_param_1[8],
	.param .u64 .ptr .align 1 _ZN3cub18CUB_300001_SM_10006detail10merge_sort26DeviceMergeSortMergeKernelINS2_10policy_hubIN6thrust24THRUST_300001_SM_1000_NS6detail15normal_iteratorINS6_10device_ptrImEEEEE9Policy600ESB_PNS0_8NullTypeESB_SF_j15greater_functorImEmSE_EEvbT2_T3_T4_PT6_PT7_T5_PSK_SK_NS1_7vsmem_tE_param_2,
	.param .u32 _ZN3cub18CUB_300001_SM_10006detail10merge_sort26DeviceMergeSortMergeKernelINS2_10policy_hubIN6thrust24THRUST_300001_SM_1000_NS6detail15normal_iteratorINS6_10device_ptrImEEEEE9Policy600ESB_PNS0_8NullTypeESB_SF_j15greater_functorImEmSE_EEvbT2_T3_T4_PT6_PT7_T5_PSK_SK_NS1_7vsmem_tE_param_3,
	.param .u64 .ptr .align 1 _ZN3cub18CUB_300001_SM_10006detail10merge_sort26DeviceMergeSortMergeKernelINS2_10policy_hubIN6thrust24THRUST_300001_SM_1000_NS6detail15normal_iteratorINS6_10device_ptrImEEEEE9Policy600ESB_PNS0_8NullTypeESB_SF_j15greater_functorImEmSE_EEvbT2_T3_T4_PT6_PT7_T5_PSK_SK_NS1_7vsmem_tE_param_4,
	.param .u64 .ptr .align 1 _ZN3cub18CUB_300001_SM_10006detail10merge_sort26DeviceMergeSortMergeKernelINS2_10policy_hubIN6thrust24THRUST_300001_SM_1000_NS6detail15normal_iteratorINS6_10device_ptrImEEEEE9Policy600ESB_PNS0_8NullTypeESB_SF_j15greater_functorImEmSE_EEvbT2_T3_T4_PT6_PT7_T5_PSK_SK_NS1_7vsmem_tE_param_5,
	.param .align 8 .b8 _ZN3cub18CUB_300001_SM_10006detail10merge_sort26DeviceMergeSortMergeKernelINS2_10policy_hubIN6thrust24THRUST_300001_SM_1000_NS6detail15normal_iteratorINS6_10device_ptrImEEEEE9Policy600ESB_PNS0_8NullTypeESB_SF_j15greater_functorImEmSE_EEvbT2_T3_T4_PT6_PT7_T5_PSK_SK_NS1_7vsmem_tE_param_6[24],
	.param .u64 .ptr .align 1 _ZN3cub18CUB_300001_SM_10006detail10merge_sort26DeviceMergeSortMergeKernelINS2_10policy_hubIN6thrust24THRUST_300001_SM_1000_NS6detail15normal_iteratorINS6_10device_ptrImEEEEE9Policy600ESB_PNS0_8NullTypeESB_SF_j15greater_functorImEmSE_EEvbT2_T3_T4_PT6_PT7_T5_PSK_SK_NS1_7vsmem_tE_param_7,
	.param .u32 _ZN3cub18CUB_300001_SM_10006detail10merge_sort26DeviceMergeSortMergeKernelINS2_10policy_hubIN6thrust24THRUST_300001_SM_1000_NS6detail15normal_iteratorINS6_10device_ptrImEEEEE9Policy600ESB_PNS0_8NullTypeESB_SF_j15greater_functorImEmSE_EEvbT2_T3_T4_PT6_PT7_T5_PSK_SK_NS1_7vsmem_tE_param_8,
	.param .align 8 .b8 _ZN3cub18CUB_300001_SM_10006detail10merge_sort26DeviceMergeSortMergeKernelINS2_10policy_hubIN6thrust24THRUST_300001_SM_1000_NS6detail15normal_iteratorINS6_10device_ptrImEEEEE9Policy600ESB_PNS0_8NullTypeESB_SF_j15greater_functorImEmSE_EEvbT2_T3_T4_PT6_PT7_T5_PSK_SK_NS1_7vsmem_tE_param_9[8]
)
.maxntid 256
{
	.reg .pred 	%p<326>;
	.reg .b16 	%rs<6>;
	.reg .b32 	%r<546>;
	.reg .b64 	%rd<820>;
	// demoted variable
	.shared .align 16 .b8 _ZZN3cub18CUB_300001_SM_10006detail10merge_sort26DeviceMergeSortMergeKernelINS2_10policy_hubIN6thrust24THRUST_300001_SM_1000_NS6detail15normal_iteratorINS6_10device_ptrImEEEEE9Policy600ESB_PNS0_8NullTypeESB_SF_j15greater_functorImEmSE_EEvbT2_T3_T4_PT6_PT7_T5_PSK_SK_NS1_7vsmem_tEE19static_temp_storage[16912];
	ld.param.u64 	%rd344, [_ZN3cub18CUB_300001_SM_10006detail10merge_sort26DeviceMergeSortMergeKernelINS2_10policy_hubIN6thrust24THRUST_300001_SM_1000_NS6detail15normal_iteratorINS6_10device_ptrImEEEEE9Policy600ESB_PNS0_8NullTypeESB_SF_j15greater_functorImEmSE_EEvbT2_T3_T4_PT6_PT7_T5_PSK_SK_NS1_7vsmem_tE_param_6];
	ld.param.u64 	%rd347, [_ZN3cub18CUB_300001_SM_10006detail10merge_sort26DeviceMergeSortMergeKernelINS2_10policy_hubIN6thrust24THRUST_300001_SM_1000_NS6detail15normal_iteratorINS6_10device_ptrImEEEEE9Policy600ESB_PNS0_8NullTypeESB_SF_j15greater_functorImEmSE_EEvbT2_T3_T4_PT6_PT7_T5_PSK_SK_NS1_7vsmem_tE_param_1];
	ld.param.u32 	%r96, [_ZN3cub18CUB_300001_SM_10006detail10merge_sort26DeviceMergeSortMergeKernelINS2_10policy_hubIN6thrust24THRUST_300001_SM_1000_NS6detail15normal_iteratorINS6_10device_ptrImEEEEE9Policy600ESB_PNS0_8NullTypeESB_SF_j15greater_functorImEmSE_EEvbT2_T3_T4_PT6_PT7_T5_PSK_SK_NS1_7vsmem_tE_param_3];
	ld.param.u64 	%rd343, [_ZN3cub18CUB_300001_SM_10006detail10merge_sort26DeviceMergeSortMergeKernelINS2_10policy_hubIN6thrust24THRUST_300001_SM_1000_NS6detail15normal_iteratorINS6_10device_ptrImEEEEE9Policy600ESB_PNS0_8NullTypeESB_SF_j15greater_functorImEmSE_EEvbT2_T3_T4_PT6_PT7_T5_PSK_SK_NS1_7vsmem_tE_param_4];
	ld.param.u64 	%rd348, [_ZN3cub18CUB_300001_SM_10006detail10merge_sort26DeviceMergeSortMergeKernelINS2_10policy_hubIN6thrust24THRUST_300001_SM_1000_NS6detail15normal_iteratorINS6_10device_ptrImEEEEE9Policy600ESB_PNS0_8NullTypeESB_SF_j15greater_functorImEmSE_EEvbT2_T3_T4_PT6_PT7_T5_PSK_SK_NS1_7vsmem_tE_param_7];
	ld.param.u32 	%r97, [_ZN3cub18CUB_300001_SM_10006detail10merge_sort26DeviceMergeSortMergeKernelINS2_10policy_hubIN6thrust24THRUST_300001_SM_1000_NS6detail15normal_iteratorINS6_10device_ptrImEEEEE9Policy600ESB_PNS0_8NullTypeESB_SF_j15greater_functorImEmSE_EEvbT2_T3_T4_PT6_PT7_T5_PSK_SK_NS1_7vsmem_tE_param_8];
	cvta.to.global.u64 	%rd1, %rd343;
	cvta.to.global.u64 	%rd2, %rd348;
	cvta.to.global.u64 	%rd3, %rd347;
	mov.u32 	%r1, %ctaid.x;
	mov.u32 	%r98, %nctaid.x;
	mov.u32 	%r2, %tid.x;
	add.s32 	%r99, %r98, -1;
	setp.ge.u32 	%p33, %r1, %r99;
	@%p33 bra 	$L__BB5_124;
	ld.param.s8 	%rs4, [_ZN3cub18CUB_300001_SM_10006detail10merge_sort26DeviceMergeSortMergeKernelINS2_10policy_hubIN6thrust24THRUST_300001_SM_1000_NS6detail15normal_iteratorINS6_10device_ptrImEEEEE9Policy600ESB_PNS0_8NullTypeESB_SF_j15greater_functorImEmSE_EEvbT2_T3_T4_PT6_PT7_T5_PSK_SK_NS1_7vsmem_tE_param_0];
	mul.wide.u32 	%rd520, %r1, 4;
	add.s64 	%rd521, %rd2, %rd520;
	ld.global.u32 	%r321, [%rd521];
	ld.global.u32 	%r322, [%rd521+4];
	neg.s32 	%r323, %r97;
	and.b32  	%r324, %r1, %r323;
	shl.b32 	%r3, %r324, 11;
	shl.b32 	%r325, %r97, 10;
	and.b32  	%r4, %r325, -2048;
	sub.s32 	%r326, %r1, %r324;
	shl.b32 	%r327, %r326, 11;
	sub.s32 	%r5, %r321, %r3;
	sub.s32 	%r328, %r322, %r3;
	sub.s32 	%r329, %r96, %r3;
	max.u32 	%r330, %r329, %r4;
	sub.s32 	%r331, %r330, %r4;
	sub.s32 	%r332, %r327, %r5;
	min.u32 	%r6, %r332, %r331;
	setp.eq.s32 	%p189, %r327, -2048;
	selp.b32 	%r333, 2047, 2048, %p189;
	add.s32 	%r334, %r333, %r327;
	sub.s32 	%r335, %r334, %r328;
	or.b32  	%r336, %r1, %r323;
	setp.eq.s32 	%p190, %r336, -1;
	min.u32 	%r337, %r4, %r329;
	selp.b32 	%r338, %r337, %r328, %p190;
	selp.b32 	%r339, %r4, %r335, %p190;
	min.u32 	%r7, %r339, %r331;
	sub.s32 	%r8, %r338, %r5;
	// begin inline asm
	griddepcontrol.wait;
	// end inline asm
	setp.eq.s16 	%p191, %rs4, 0;
	@%p191 bra 	$L__BB5_26;
	cvt.u64.u32 	%rd522, %r3;
	cvt.u64.u32 	%rd523, %r5;
	add.s64 	%rd524, %rd523, %rd522;
	cvt.u64.u32 	%rd525, %r4;
	add.s64 	%rd526, %rd522, %rd525;
	cvt.u64.u32 	%rd527, %r6;
	add.s64 	%rd528, %rd526, %rd527;
	setp.ge.s32 	%p192, %r2, %r8;
	cvt.u64.u32 	%rd529, %r2;
	add.s64 	%rd530, %rd524, %rd529;
	shl.b64 	%rd531, %rd530, 3;
	add.s64 	%rd4, %rd3, %rd531;
	sub.s32 	%r340, %r2, %r8;
	cvt.s64.s32 	%rd532, %r340;
	add.s64 	%rd533, %rd528, %rd532;
	shl.b64 	%rd534, %rd533, 3;
	add.s64 	%rd5, %rd3, %rd534;
	@%p192 bra 	$L__BB5_4;
	ld.global.u64 	%rd713, [%rd4];
	bra.uni 	$L__BB5_5;
$L__BB5_4:
	ld.global.u64 	%rd713, [%rd5];
$L__BB5_5:
	add.s32 	%r341, %r2, 256;
	setp.lt.s32 	%p193, %r341, %r8;
	@%p193 bra 	$L__BB5_7;
	ld.global.u64 	%rd712, [%rd5+2048];
	bra.uni 	$L__BB5_8;
$L__BB5_7:
	ld.global.u64 	%rd712, [%rd4+2048];
$L__BB5_8:
	add.s32 	%r342, %r2, 512;
	setp.lt.s32 	%p194, %r342, %r8;
	@%p194 bra 	$L__BB5_10;
	ld.global.u64 	%rd711, [%rd5+4096];
	bra.uni 	$L__BB5_11;
$L__BB5_10:
	ld.global.u64 	%rd711, [%rd4+4096];
$L__BB5_11:
	add.s32 	%r343, %r2, 768;
	setp.lt.s32 	%p195, %r343, %r8;
	@%p195 bra 	$L__BB5_13;
	ld.global.u64 	%rd710, [%rd5+6144];
	bra.uni 	$L__BB5_14;
$L__BB5_13:
	ld.global.u64 	%rd710, [%rd4+6144];
$L__BB5_14:
	or.b32  	%r344, %r2, 1024;
	setp.lt.s32 	%p196, %r344, %r8;
	@%p196 bra 	$L__BB5_16;
	ld.global.u64 	%rd709, [%rd5+8192];
	bra.uni 	$L__BB5_17;
$L__BB5_16:
	ld.global.u64 	%rd709, [%rd4+8192];
$L__BB5_17:
	add.s32 	%r345, %r2, 1280;
	setp.lt.s32 	%p197, %r345, %r8;
	@%p197 bra 	$L__BB5_19;
	ld.global.u64 	%rd708, [%rd5+10240];
	bra.uni 	$L__BB5_20;
$L__BB5_19:
	ld.global.u64 	%rd708, [%rd4+10240];
$L__BB5_20:
	add.s32 	%r346, %r2, 1536;
	setp.lt.s32 	%p198, %r346, %r8;
	@%p198 bra 	$L__BB5_22;
	ld.global.u64 	%rd707, [%rd5+12288];
	bra.uni 	$L__BB5_23;
$L__BB5_22:
	ld.global.u64 	%rd707, [%rd4+12288];
$L__BB5_23:
	add.s32 	%r347, %r2, 1792;
	setp.lt.s32 	%p199, %r347, %r8;
	@%p199 bra 	$L__BB5_25;
	ld.global.u64 	%rd706, [%rd5+14336];
	bra.uni 	$L__BB5_27;
$L__BB5_25:
	ld.global.u64 	%rd706, [%rd4+14336];
	bra.uni 	$L__BB5_27;
$L__BB5_26:
	ld.param.u64 	%rd697, [_ZN3cub18CUB_300001_SM_10006detail10merge_sort26DeviceMergeSortMergeKernelINS2_10policy_hubIN6thrust24THRUST_300001_SM_1000_NS6detail15normal_iteratorINS6_10device_ptrImEEEEE9Policy600ESB_PNS0_8NullTypeESB_SF_j15greater_functorImEmSE_EEvbT2_T3_T4_PT6_PT7_T5_PSK_SK_NS1_7vsmem_tE_param_4];
	cvt.u64.u32 	%rd535, %r3;
	cvt.u64.u32 	%rd536, %r5;
	add.s64 	%rd537, %rd536, %rd535;
	cvt.u64.u32 	%rd538, %r4;
	add.s64 	%rd539, %rd535, %rd538;
	cvt.u64.u32 	%rd540, %r6;
	add.s64 	%rd541, %rd539, %rd540;
	mov.u32 	%r348, %tid.x;
	setp.lt.s32 	%p200, %r348, %r8;
	sub.s32 	%r349, %r348, %r8;
	cvt.s64.s32 	%rd542, %r349;
	cvt.u64.u32 	%rd543, %r348;
	selp.b64 	%rd544, %rd537, %rd541, %p200;
	selp.b64 	%rd545, %rd543, %rd542, %p200;
	add.s64 	%rd546, %rd545, %rd544;
	cvta.to.global.u64 	%rd547, %rd697;
	shl.b64 	%rd548, %rd546, 3;
	add.s64 	%rd549, %rd547, %rd548;
	ld.global.u64 	%rd713, [%rd549];
	add.s32 	%r350, %r348, 256;
	setp.lt.s32 	%p201, %r350, %r8;
	sub.s32 	%r351, %r350, %r8;
	cvt.s64.s32 	%rd550, %r351;
	cvt.u64.u32 	%rd551, %r350;
	selp.b64 	%rd552, %rd537, %rd541, %p201;
	selp.b64 	%rd553, %rd551, %rd550, %p201;
	add.s64 	%rd554, %rd553, %rd552;
	shl.b64 	%rd555, %rd554, 3;
	add.s64 	%rd556, %rd547, %rd555;
	ld.global.u64 	%rd712, [%rd556];
	add.s32 	%r352, %r348, 512;
	setp.lt.s32 	%p202, %r352, %r8;
	sub.s32 	%r353, %r352, %r8;
	cvt.s64.s32 	%rd557, %r353;
	cvt.u64.u32 	%rd558, %r352;
	selp.b64 	%rd559, %rd537, %rd541, %p202;
	selp.b64 	%rd560, %rd558, %rd557, %p202;
	add.s64 	%rd561, %rd560, %rd559;
	shl.b64 	%rd562, %rd561, 3;
	add.s64 	%rd563, %rd547, %rd562;
	ld.global.u64 	%rd711, [%rd563];
	add.s32 	%r354, %r348, 768;
	setp.lt.s32 	%p203, %r354, %r8;
	sub.s32 	%r355, %r354, %r8;
	cvt.s64.s32 	%rd564, %r355;
	cvt.u64.u32 	%rd565, %r354;
	selp.b64 	%rd566, %rd537, %rd541, %p203;
	selp.b64 	%rd567, %rd565, %rd564, %p203;
	add.s64 	%rd568, %rd567, %rd566;
	shl.b64 	%rd569, %rd568, 3;
	add.s64 	%rd570, %rd547, %rd569;
	ld.global.u64 	%rd710, [%rd570];
	or.b32  	%r356, %r348, 1024;
	setp.lt.s32 	%p204, %r356, %r8;
	sub.s32 	%r357, %r356, %r8;
	cvt.s64.s32 	%rd571, %r357;
	cvt.u64.u32 	%rd572, %r356;
	selp.b64 	%rd573, %rd537, %rd541, %p204;
	selp.b64 	%rd574, %rd572, %rd571, %p204;
	add.s64 	%rd575, %rd574, %rd573;
	shl.b64 	%rd576, %rd575, 3;
	add.s64 	%rd577, %rd547, %rd576;
	ld.global.u64 	%rd709, [%rd577];
	add.s32 	%r358, %r348, 1280;
	setp.lt.s32 	%p205, %r358, %r8;
	sub.s32 	%r359, %r358, %r8;
	cvt.s64.s32 	%rd578, %r359;
	cvt.u64.u32 	%rd579, %r358;
	selp.b64 	%rd580, %rd537, %rd541, %p205;
	selp.b64 	%rd581, %rd579, %rd578, %p205;
	add.s64 	%rd582, %rd581, %rd580;
	shl.b64 	%rd583, %rd582, 3;
	add.s64 	%rd584, %rd547, %rd583;
	ld.global.u64 	%rd708, [%rd584];
	add.s32 	%r360, %r348, 1536;
	setp.lt.s32 	%p206, %r360, %r8;
	sub.s32 	%r361, %r360, %r8;
	cvt.s64.s32 	%rd585, %r361;
	cvt.u64.u32 	%rd586, %r360;
	selp.b64 	%rd587, %rd537, %rd541, %p206;
	selp.b64 	%rd588, %rd586, %rd585, %p206;
	add.s64 	%rd589, %rd588, %rd587;
	shl.b64 	%rd590, %rd589, 3;
	add.s64 	%rd591, %rd547, %rd590;
	ld.global.u64 	%rd707, [%rd591];
	add.s32 	%r362, %r348, 1792;
	setp.lt.s32 	%p207, %r362, %r8;
	sub.s32 	%r363, %r362, %r8;
	cvt.s64.s32 	%rd592, %r363;
	cvt.u64.u32 	%rd593, %r362;
	selp.b64 	%rd594, %rd537, %rd541, %p207;
	selp.b64 	%rd595, %rd593, %rd592, %p207;
	add.s64 	%rd596, %rd595, %rd594;
	shl.b64 	%rd597, %rd596, 3;
	add.s64 	%rd598, %rd547, %rd597;
	ld.global.u64 	%rd706, [%rd598];
$L__BB5_27:
	cvta.to.global.u64 	%rd45, %rd344;
	sub.s32 	%r364, %r7, %r6;
	mov.u32 	%r365, %tid.x;
	shl.b32 	%r366, %r365, 3;
	mov.u32 	%r367, _ZZN3cub18CUB_300001_SM_10006detail10merge_sort26DeviceMergeSortMergeKernelINS2_10policy_hubIN6thrust24THRUST_300001_SM_1000_NS6detail15normal_iteratorINS6_10device_ptrImEEEEE9Policy600ESB_PNS0_8NullTypeESB_SF_j15greater_functorImEmSE_EEvbT2_T3_T4_PT6_PT7_T5_PSK_SK_NS1_7vsmem_tEE19static_temp_storage;
	add.s32 	%r368, %r367, %r366;
	st.shared.u64 	[%r368], %rd713;
	st.shared.u64 	[%r368+2048], %rd712;
	st.shared.u64 	[%r368+4096], %rd711;
	st.shared.u64 	[%r368+6144], %rd710;
	st.shared.u64 	[%r368+8192], %rd709;
	st.shared.u64 	[%r368+10240], %rd708;
	st.shared.u64 	[%r368+12288], %rd707;
	st.shared.u64 	[%r368+14336], %rd706;
	bar.sync 	0;
	// begin inline asm
	griddepcontrol.launch_dependents;
	// end inline asm
	add.s32 	%r9, %r364, %r8;
	min.s32 	%r10, %r366, %r9;
	setp.lt.s32 	%p208, %r10, %r364;
	sub.s32 	%r369, %r10, %r364;
	selp.b32 	%r542, 0, %r369, %p208;
	min.s32 	%r540, %r8, %r10;
	setp.ge.s32 	%p209, %r542, %r540;
	@%p209 bra 	$L__BB5_36;
	add.s32 	%r13, %r10, %r8;
$L__BB5_29:
	sub.s32 	%r370, %r540, %r542;
	shr.u32 	%r371, %r370, 31;
	add.s32 	%r372, %r370, %r371;
	shr.s32 	%r373, %r372, 1;
	add.s32 	%r16, %r373, %r542;
	not.b32 	%r374, %r16;
	add.s32 	%r375, %r13, %r374;
	shl.b32 	%r376, %r375, 3;
	add.s32 	%r378, %r367, %r376;
	ld.shared.u64 	%rd716, [%r378];
	shl.b64 	%rd599, %rd716, 3;
	add.s64 	%rd600, %rd45, %rd599;
	ld.global.u64 	%rd714, [%rd600];
	setp.eq.s64 	%p211, %rd714, 0;
	mov.pred 	%p210, 0;
	mov.pred 	%p310, %p210;
	@%p211 bra 	$L__BB5_35;
	shl.b32 	%r379, %r16, 3;
	add.s32 	%r381, %r367, %r379;
	ld.shared.u64 	%rd715, [%r381];
$L__BB5_31:
	shl.b64 	%rd601, %rd715, 3;
	add.s64 	%rd602, %rd45, %rd601;
	ld.global.u64 	%rd52, [%rd602];
	setp.eq.s64 	%p213, %rd52, 0;
	mov.pred 	%p310, -1;
	@%p213 bra 	$L__BB5_35;
	setp.eq.s64 	%p214, %rd714, %rd52;
	@%p214 bra 	$L__BB5_34;
	setp.ge.u64 	%p310, %rd714, %rd52;
	bra.uni 	$L__BB5_35;
$L__BB5_34:
	add.s64 	%rd715, %rd715, 1;
	add.s64 	%rd54, %rd716, 1;
	shl.b64 	%rd603, %rd716, 3;
	add.s64 	%rd604, %rd45, %rd603;
	ld.global.u64 	%rd714, [%rd604+8];
	setp.ne.s64 	%p216, %rd714, 0;
	mov.u64 	%rd716, %rd54;
	mov.pred 	%p310, %p210;
	@%p216 bra 	$L__BB5_31;
$L__BB5_35:
	add.s32 	%r382, %r16, 1;
	selp.b32 	%r542, %r382, %r542, %p310;
	selp.b32 	%r540, %r540, %r16, %p310;
	setp.lt.s32 	%p217, %r542, %r540;
	@%p217 bra 	$L__BB5_29;
$L__BB5_36:
	sub.s32 	%r383, %r10, %r542;
	add.s32 	%r20, %r383, %r8;
	shl.b32 	%r384, %r542, 3;
	add.s32 	%r21, %r367, %r384;
	ld.shared.u64 	%rd725, [%r21];
	shl.b32 	%r386, %r20, 3;
	add.s32 	%r22, %r367, %r386;
	ld.shared.u64 	%rd721, [%r22];
	setp.ge.s32 	%p219, %r20, %r9;
	mov.pred 	%p218, 0;
	mov.pred 	%p311, %p218;
	@%p219 bra 	$L__BB5_44;
	setp.ge.s32 	%p221, %r542, %r8;
	mov.pred 	%p220, -1;
	mov.pred 	%p311, %p220;
	@%p221 bra 	$L__BB5_44;
	shl.b64 	%rd605, %rd721, 3;
	add.s64 	%rd606, %rd45, %rd605;
	ld.global.u64 	%rd717, [%rd606];
	setp.eq.s64 	%p223, %rd717, 0;
	@%p223 bra 	$L__BB5_44;
	mov.u64 	%rd718, %rd725;
	mov.u64 	%rd719, %rd721;
$L__BB5_40:
	shl.b64 	%rd607, %rd718, 3;
	add.s64 	%rd608, %rd45, %rd607;
	ld.global.u64 	%rd62, [%rd608];
	setp.eq.s64 	%p225, %rd62, 0;
	mov.pred 	%p311, %p218;
	@%p225 bra 	$L__BB5_44;
	setp.eq.s64 	%p226, %rd717, %rd62;
	@%p226 bra 	$L__BB5_43;
	setp.lt.u64 	%p311, %rd717, %rd62;
	bra.uni 	$L__BB5_44;
$L__BB5_43:
	add.s64 	%rd718, %rd718, 1;
	add.s64 	%rd64, %rd719, 1;
	shl.b64 	%rd609, %rd719, 3;
	add.s64 	%rd610, %rd45, %rd609;
	ld.global.u64 	%rd717, [%rd610+8];
	setp.ne.s64 	%p228, %rd717, 0;
	mov.u64 	%rd719, %rd64;
	mov.pred 	%p311, %p220;
	@%p228 bra 	$L__BB5_40;
$L__BB5_44:
	selp.b64 	%rd66, %rd721, %rd725, %p311;
	selp.u32 	%r387, 1, 0, %p311;
	add.s32 	%r23, %r20, %r387;
	not.pred 	%p229, %p311;
	selp.u32 	%r388, 1, 0, %p229;
	add.s32 	%r24, %r542, %r388;
	@%p229 bra 	$L__BB5_46;
	ld.shared.u64 	%rd721, [%r22+8];
	bra.uni 	$L__BB5_47;
$L__BB5_46:
	ld.shared.u64 	%rd725, [%r21+8];
$L__BB5_47:
	setp.ge.s32 	%p231, %r23, %r9;
	mov.pred 	%p230, 0;
	mov.pred 	%p312, %p230;
	@%p231 bra 	$L__BB5_55;
	setp.ge.s32 	%p233, %r24, %r8;
	mov.pred 	%p232, -1;
	mov.pred 	%p312, %p232;
	@%p233 bra 	$L__BB5_55;
	shl.b64 	%rd611, %rd721, 3;
	add.s64 	%rd612, %rd45, %rd611;
	ld.global.u64 	%rd722, [%rd612];
	setp.eq.s64 	%p235, %rd722, 0;
	@%p235 bra 	$L__BB5_55;
	mov.u64 	%rd723, %rd725;
	mov.u64 	%rd724, %rd721;
$L__BB5_51:
	shl.b64 	%rd613, %rd723, 3;
	add.s64 	%rd614, %rd45, %rd613;
	ld.global.u64 	%rd75, [%rd614];
	setp.eq.s64 	%p237, %rd75, 0;
	mov.pred 	%p312, %p230;
	@%p237 bra 	$L__BB5_55;
	setp.eq.s64 	%p238, %rd722, %rd75;
	@%p238 bra 	$L__BB5_54;
	setp.lt.u64 	%p312, %rd722, %rd75;
	bra.uni 	$L__BB5_55;
$L__BB5_54:
	add.s64 	%rd723, %rd723, 1;
	add.s64 	%rd77, %rd724, 1;
	shl.b64 	%rd615, %rd724, 3;
	add.s64 	%rd616, %rd45, %rd615;
	ld.global.u64 	%rd722, [%rd616+8];
	setp.ne.s64 	%p240, %rd722, 0;
	mov.u64 	%rd724, %rd77;
	mov.pred 	%p312, %p232;
	@%p240 bra 	$L__BB5_51;
$L__BB5_55:
	selp.b64 	%rd79, %rd721, %rd725, %p312;
	selp.u32 	%r389, 1, 0, %p312;
	add.s32 	%r25, %r23, %r389;
	not.pred 	%p241, %p312;
	selp.u32 	%r390, 1, 0, %p241;
	add.s32 	%r26, %r24, %r390;
	@%p312 bra 	$L__BB5_57;
	shl.b32 	%r391, %r26, 3;
	add.s32 	%r393, %r367, %r391;
	ld.shared.u64 	%rd725, [%r393];
	bra.uni 	$L__BB5_58;
$L__BB5_57:
	shl.b32 	%r394, %r25, 3;
	add.s32 	%r396, %r367, %r394;
	ld.shared.u64 	%rd721, [%r396];
$L__BB5_58:
	setp.ge.s32 	%p243, %r25, %r9;
	mov.pred 	%p242, 0;
	mov.pred 	%p313, %p242;
	@%p243 bra 	$L__BB5_66;
	setp.ge.s32 	%p245, %r26, %r8;
	mov.pred 	%p244, -1;
	mov.pred 	%p313, %p244;
	@%p245 bra 	$L__BB5_66;
	shl.b64 	%rd617, %rd721, 3;
	add.s64 	%rd618, %rd45, %rd617;
	ld.global.u64 	%rd727, [%rd618];
	setp.eq.s64 	%p247, %rd727, 0;
	@%p247 bra 	$L__BB5_66;
	mov.u64 	%rd728, %rd725;
	mov.u64 	%rd729, %rd721;
$L__BB5_62:
	shl.b64 	%rd619, %rd728, 3;
	add.s64 	%rd620, %rd45, %rd619;
	ld.global.u64 	%rd88, [%rd620];
	setp.eq.s64 	%p249, %rd88, 0;
	mov.pred 	%p313, %p242;
	@%p249 bra 	$L__BB5_66;
	setp.eq.s64 	%p250, %rd727, %rd88;
	@%p250 bra 	$L__BB5_65;
	setp.lt.u64 	%p313, %rd727, %rd88;
	bra.uni 	$L__BB5_66;
$L__BB5_65:
	add.s64 	%rd728, %rd728, 1;
	add.s64 	%rd90, %rd729, 1;
	shl.b64 	%rd621, %rd729, 3;
	add.s64 	%rd622, %rd45, %rd621;
	ld.global.u64 	%rd727, [%rd622+8];
	setp.ne.s64 	%p252, %rd727, 0;
	mov.u64 	%rd729, %rd90;
	mov.pred 	%p313, %p244;
	@%p252 bra 	$L__BB5_62;
$L__BB5_66:
	selp.b64 	%rd92, %rd721, %rd725, %p313;
	selp.u32 	%r397, 1, 0, %p313;
	add.s32 	%r27, %r25, %r397;
	not.pred 	%p253, %p313;
	selp.u32 	%r398, 1, 0, %p253;
	add.s32 	%r28, %r26, %r398;
	@%p313 bra 	$L__BB5_68;
	shl.b32 	%r399, %r28, 3;
	add.s32 	%r401, %r367, %r399;
	ld.shared.u64 	%rd725, [%r401];
	bra.uni 	$L__BB5_69;
$L__BB5_68:
	shl.b32 	%r402, %r27, 3;
	add.s32 	%r404, %r367, %r402;
	ld.shared.u64 	%rd721, [%r404];
$L__BB5_69:
	setp.ge.s32 	%p255, %r27, %r9;
	mov.pred 	%p254, 0;
	mov.pred 	%p314, %p254;
	@%p255 bra 	$L__BB5_77;
	setp.ge.s32 	%p257, %r28, %r8;
	mov.pred 	%p256, -1;
	mov.pred 	%p314, %p256;
	@%p257 bra 	$L__BB5_77;
	shl.b64 	%rd623, %rd721, 3;
	add.s64 	%rd624, %rd45, %rd623;
	ld.global.u64 	%rd732, [%rd624];
	setp.eq.s64 	%p259, %rd732, 0;
	@%p259 bra 	$L__BB5_77;
	mov.u64 	%rd733, %rd725;
	mov.u64 	%rd734, %rd721;
$L__BB5_73:
	cvta.to.global.u64 	%rd101, %rd344;
	shl.b64 	%rd625, %rd733, 3;
	add.s64 	%rd626, %rd101, %rd625;
	ld.global.u64 	%rd102, [%rd626];
	setp.eq.s64 	%p261, %rd102, 0;
	mov.pred 	%p314, %p254;
	@%p261 bra 	$L__BB5_77;
	setp.eq.s64 	%p262, %rd732, %rd102;
	@%p262 bra 	$L__BB5_76;
	setp.lt.u64 	%p314, %rd732, %rd102;
	bra.uni 	$L__BB5_77;
$L__BB5_76:
	add.s64 	%rd733, %rd733, 1;
	add.s64 	%rd104, %rd734, 1;
	shl.b64 	%rd627, %rd734, 3;
	add.s64 	%rd628, %rd101, %rd627;
	ld.global.u64 	%rd732, [%rd628+8];
	setp.ne.s64 	%p264, %rd732, 0;
	mov.u64 	%rd734, %rd104;
	mov.pred 	%p314, %p256;
	@%p264 bra 	$L__BB5_73;
$L__BB5_77:
	selp.b64 	%rd106, %rd721, %rd725, %p314;
	selp.u32 	%r405, 1, 0, %p314;
	add.s32 	%r29, %r27, %r405;
	not.pred 	%p265, %p314;
	selp.u32 	%r406, 1, 0, %p265;
	add.s32 	%r30, %r28, %r406;
	@%p314 bra 	$L__BB5_79;
	shl.b32 	%r407, %r30, 3;
	add.s32 	%r409, %r367, %r407;
	ld.shared.u64 	%rd725, [%r409];
	bra.uni 	$L__BB5_80;
$L__BB5_79:
	shl.b32 	%r410, %r29, 3;
	add.s32 	%r412, %r367, %r410;
	ld.shared.u64 	%rd721, [%r412];
$L__BB5_80:
	setp.ge.s32 	%p267, %r29, %r9;
	mov.pred 	%p266, 0;
	mov.pred 	%p315, %p266;
	@%p267 bra 	$L__BB5_88;
	setp.ge.s32 	%p269, %r30, %r8;
	mov.pred 	%p268, -1;
	mov.pred 	%p315, %p268;
	@%p269 bra 	$L__BB5_88;
	cvta.to.global.u64 	%rd629, %rd344;
	shl.b64 	%rd630, %rd721, 3;
	add.s64 	%rd631, %rd629, %rd630;
	ld.global.u64 	%rd737, [%rd631];
	setp.eq.s64 	%p271, %rd737, 0;
	@%p271 bra 	$L__BB5_88;
	mov.u64 	%rd738, %rd725;
	mov.u64 	%rd739, %rd721;
$L__BB5_84:
	cvta.to.global.u64 	%rd632, %rd344;
	shl.b64 	%rd633, %rd738, 3;
	add.s64 	%rd634, %rd632, %rd633;
	ld.global.u64 	%rd115, [%rd634];
	setp.eq.s64 	%p273, %rd115, 0;
	mov.pred 	%p315, %p266;
	@%p273 bra 	$L__BB5_88;
	setp.eq.s64 	%p274, %rd737, %rd115;
	@%p274 bra 	$L__BB5_87;
	setp.lt.u64 	%p315, %rd737, %rd115;
	bra.uni 	$L__BB5_88;
$L__BB5_87:
	add.s64 	%rd738, %rd738, 1;
	add.s64 	%rd117, %rd739, 1;
	cvta.to.global.u64 	%rd635, %rd344;
	shl.b64 	%rd636, %rd739, 3;
	add.s64 	%rd637, %rd635, %rd636;
	ld.global.u64 	%rd737, [%rd637+8];
	setp.ne.s64 	%p276, %rd737, 0;
	mov.u64 	%rd739, %rd117;
	mov.pred 	%p315, %p268;
	@%p276 bra 	$L__BB5_84;
$L__BB5_88:
	selp.b64 	%rd119, %rd721, %rd725, %p315;
	selp.u32 	%r413, 1, 0, %p315;
	add.s32 	%r31, %r29, %r413;
	not.pred 	%p277, %p315;
	selp.u32 	%r414, 1, 0, %p277;
	add.s32 	%r32, %r30, %r414;
	@%p315 bra 	$L__BB5_90;
	shl.b32 	%r415, %r32, 3;
	mov.u32 	%r416, _ZZN3cub18CUB_300001_SM_10006detail10merge_sort26DeviceMergeSortMergeKernelINS2_10policy_hubIN6thrust24THRUST_300001_SM_1000_NS6detail15normal_iteratorINS6_10device_ptrImEEEEE9Policy600ESB_PNS0_8NullTypeESB_SF_j15greater_functorImEmSE_EEvbT2_T3_T4_PT6_PT7_T5_PSK_SK_NS1_7vsmem_tEE19static_temp_storage;
	add.s32 	%r417, %r416, %r415;
	ld.shared.u64 	%rd725, [%r417];
	bra.uni 	$L__BB5_91;
$L__BB5_90:
	shl.b32 	%r418, %r31, 3;
	mov.u32 	%r419, _ZZN3cub18CUB_300001_SM_10006detail10merge_sort26DeviceMergeSortMergeKernelINS2_10policy_hubIN6thrust24THRUST_300001_SM_1000_NS6detail15normal_iteratorINS6_10device_ptrImEEEEE9Policy600ESB_PNS0_8NullTypeESB_SF_j15greater_functorImEmSE_EEvbT2_T3_T4_PT6_PT7_T5_PSK_SK_NS1_7vsmem_tEE19static_temp_storage;
	add.s32 	%r420, %r419, %r418;
	ld.shared.u64 	%rd721, [%r420];
$L__BB5_91:
	setp.ge.s32 	%p279, %r31, %r9;
	mov.pred 	%p278, 0;
	mov.pred 	%p316, %p278;
	@%p279 bra 	$L__BB5_99;
	setp.ge.s32 	%p281, %r32, %r8;
	mov.pred 	%p280, -1;
	mov.pred 	%p316, %p280;
	@%p281 bra 	$L__BB5_99;
	cvta.to.global.u64 	%rd638, %rd344;
	shl.b64 	%rd639, %rd721, 3;
	add.s64 	%rd640, %rd638, %rd639;
	ld.global.u64 	%rd742, [%rd640];
	setp.eq.s64 	%p283, %rd742, 0;
	@%p283 bra 	$L__BB5_99;
	mov.u64 	%rd743, %rd725;
	mov.u64 	%rd744, %rd721;
$L__BB5_95:
	cvta.to.global.u64 	%rd641, %rd344;
	shl.b64 	%rd642, %rd743, 3;
	add.s64 	%rd643, %rd641, %rd642;
	ld.global.u64 	%rd128, [%rd643];
	setp.eq.s64 	%p285, %rd128, 0;
	mov.pred 	%p316, %p278;
	@%p285 bra 	$L__BB5_99;
	setp.eq.s64 	%p286, %rd742, %rd128;
	@%p286 bra 	$L__BB5_98;
	setp.lt.u64 	%p316, %rd742, %rd128;
	bra.uni 	$L__BB5_99;
$L__BB5_98:
	add.s64 	%rd743, %rd743, 1;
	add.s64 	%rd130, %rd744, 1;
	cvta.to.global.u64 	%rd644, %rd344;
	shl.b64 	%rd645, %rd744, 3;
	add.s64 	%rd646, %rd644, %rd645;
	ld.global.u64 	%rd742, [%rd646+8];
	setp.ne.s64 	%p288, %rd742, 0;
	mov.u64 	%rd744, %rd130;
	mov.pred 	%p316, %p280;
	@%p288 bra 	$L__BB5_95;
$L__BB5_99:
	selp.b64 	%rd132, %rd721, %rd725, %p316;
	selp.u32 	%r421, 1, 0, %p316;
	add.s32 	%r33, %r31, %r421;
	not.pred 	%p289, %p316;
	selp.u32 	%r422, 1, 0, %p289;
	add.s32 	%r34, %r32, %r422;
	@%p316 bra 	$L__BB5_101;
	shl.b32 	%r423, %r34, 3;
	mov.u32 	%r424, _ZZN3cub18CUB_300001_SM_10006detail10merge_sort26DeviceMergeSortMergeKernelINS2_10policy_hubIN6thrust24THRUST_300001_SM_1000_NS6detail15normal_iteratorINS6_10device_ptrImEEEEE9Policy600ESB_PNS0_8NullTypeESB_SF_j15greater_functorImEmSE_EEvbT2_T3_T4_PT6_PT7_T5_PSK_SK_NS1_7vsmem_tEE19static_temp_storage;
	add.s32 	%r425, %r424, %r423;
	ld.shared.u64 	%rd725, [%r425];
	bra.uni 	$L__BB5_102;
$L__BB5_101:
	shl.b32 	%r426, %r33, 3;
	mov.u32 	%r427, _ZZN3cub18CUB_300001_SM_10006detail10merge_sort26DeviceMergeSortMergeKernelINS2_10policy_hubIN6thrust24THRUST_300001_SM_1000_NS6detail15normal_iteratorINS6_10device_ptrImEEEEE9Policy600ESB_PNS0_8NullTypeESB_SF_j15greater_functorImEmSE_EEvbT2_T3_T4_PT6_PT7_T5_PSK_SK_NS1_7vsmem_tEE19static_temp_storage;
	add.s32 	%r428, %r427, %r426;
	ld.shared.u64 	%rd721, [%r428];
$L__BB5_102:
	setp.ge.s32 	%p291, %r33, %r9;
	mov.pred 	%p290, 0;
	mov.pred 	%p317, %p290;
	@%p291 bra 	$L__BB5_110;
	setp.ge.s32 	%p293, %r34, %r8;
	mov.pred 	%p292, -1;
	mov.pred 	%p317, %p292;
	@%p293 bra 	$L__BB5_110;
	cvta.to.global.u64 	%rd647, %rd344;
	shl.b64 	%rd648, %rd721, 3;
	add.s64 	%rd649, %rd647, %rd648;
	ld.global.u64 	%rd747, [%rd649];
	setp.eq.s64 	%p295, %rd747, 0;
	@%p295 bra 	$L__BB5_110;
	mov.u64 	%rd748, %rd725;
	mov.u64 	%rd749, %rd721;
$L__BB5_106:
	cvta.to.global.u64 	%rd650, %rd344;
	shl.b64 	%rd651, %rd748, 3;
	add.s64 	%rd652, %rd650, %rd651;
	ld.global.u64 	%rd141, [%rd652];
	setp.eq.s64 	%p297, %rd141, 0;
	mov.pred 	%p317, %p290;
	@%p297 bra 	$L__BB5_110;
	setp.eq.s64 	%p298, %rd747, %rd141;
	@%p298 bra 	$L__BB5_109;
	setp.lt.u64 	%p317, %rd747, %rd141;
	bra.uni 	$L__BB5_110;
$L__BB5_109:
	add.s64 	%rd748, %rd748, 1;
	add.s64 	%rd143, %rd749, 1;
	cvta.to.global.u64 	%rd653, %rd344;
	shl.b64 	%rd654, %rd749, 3;
	add.s64 	%rd655, %rd653, %rd654;
	ld.global.u64 	%rd747, [%rd655+8];
	setp.ne.s64 	%p300, %rd747, 0;
	mov.u64 	%rd749, %rd143;
	mov.pred 	%p317, %p292;
	@%p300 bra 	$L__BB5_106;
$L__BB5_110:
	selp.b64 	%rd145, %rd721, %rd725, %p317;
	selp.u32 	%r429, 1, 0, %p317;
	add.s32 	%r35, %r33, %r429;
	not.pred 	%p301, %p317;
	selp.u32 	%r430, 1, 0, %p301;
	add.s32 	%r36, %r34, %r430;
	@%p317 bra 	$L__BB5_112;
	shl.b32 	%r431, %r36, 3;
	mov.u32 	%r432, _ZZN3cub18CUB_300001_SM_10006detail10merge_sort26DeviceMergeSortMergeKernelINS2_10policy_hubIN6thrust24THRUST_300001_SM_1000_NS6detail15normal_iteratorINS6_10device_ptrImEEEEE9Policy600ESB_PNS0_8NullTypeESB_SF_j15greater_functorImEmSE_EEvbT2_T3_T4_PT6_PT7_T5_PSK_SK_NS1_7vsmem_tEE19static_temp_storage;
	add.s32 	%r433, %r432, %r431;
	ld.shared.u64 	%rd725, [%r433];
	bra.uni 	$L__BB5_113;
$L__BB5_112:
	shl.b32 	%r434, %r35, 3;
	mov.u32 	%r435, _ZZN3cub18CUB_300001_SM_10006detail10merge_sort26DeviceMergeSortMergeKernelINS2_10policy_hubIN6thrust24THRUST_300001_SM_1000_NS6detail15normal_iteratorINS6_10device_ptrImEEEEE9Policy600ESB_PNS0_8NullTypeESB_SF_j15greater_functorImEmSE_EEvbT2_T3_T4_PT6_PT7_T5_PSK_SK_NS1_7vsmem_tEE19static_temp_storage;
	add.s32 	%r436, %r435, %r434;
	ld.shared.u64 	%rd721, [%r436];
$L__BB5_113:
	setp.ge.s32 	%p302, %r35, %r9;
	mov.u64 	%rd755, %rd725;
	@%p302 bra 	$L__BB5_121;
	setp.ge.s32 	%p303, %r36, %r8;
	mov.u64 	%rd755, %rd721;
	@%p303 bra 	$L__BB5_121;
	cvta.to.global.u64 	%rd656, %rd344;
	shl.b64 	%rd657, %rd721, 3;
	add.s64 	%rd658, %rd656, %rd657;
	ld.global.u64 	%rd752, [%rd658];
	setp.eq.s64 	%p304, %rd752, 0;
	mov.u64 	%rd755, %rd721;
	@%p304 bra 	$L__BB5_121;
	mov.u64 	%rd753, %rd725;
	mov.u64 	%rd754, %rd721;
$L__BB5_117:
	cvta.to.global.u64 	%rd659, %rd344;
	shl.b64 	%rd660, %rd753, 3;
	add.s64 	%rd661, %rd659, %rd660;
	ld.global.u64 	%rd154, [%rd661];
	setp.eq.s64 	%p305, %rd154, 0;
	mov.u64 	%rd755, %rd725;
	@%p305 bra 	$L__BB5_121;
	setp.eq.s64 	%p306, %rd752, %rd154;
	@%p306 bra 	$L__BB5_120;
	setp.lt.u64 	%p307, %rd752, %rd154;
	selp.b64 	%rd755, %rd721, %rd725, %p307;
	bra.uni 	$L__BB5_121;
$L__BB5_120:
	add.s64 	%rd753, %rd753, 1;
	add.s64 	%rd157, %rd754, 1;
	cvta.to.global.u64 	%rd662, %rd344;
	shl.b64 	%rd663, %rd754, 3;
	add.s64 	%rd664, %rd662, %rd663;
	ld.global.u64 	%rd752, [%rd664+8];
	setp.ne.s64 	%p308, %rd752, 0;
	mov.u64 	%rd754, %rd157;
	mov.u64 	%rd755, %rd721;
	@%p308 bra 	$L__BB5_117;
$L__BB5_121:
	ld.param.s8 	%rs5, [_ZN3cub18CUB_300001_SM_10006detail10merge_sort26DeviceMergeSortMergeKernelINS2_10policy_hubIN6thrust24THRUST_300001_SM_1000_NS6detail15normal_iteratorINS6_10device_ptrImEEEEE9Policy600ESB_PNS0_8NullTypeESB_SF_j15greater_functorImEmSE_EEvbT2_T3_T4_PT6_PT7_T5_PSK_SK_NS1_7vsmem_tE_param_0];
	mov.u32 	%r437, %ctaid.x;
	shl.b32 	%r37, %r437, 11;
	mov.u32 	%r38, %tid.x;
	shl.b32 	%r39, %r38, 3;
	setp.eq.s16 	%p309, %rs5, 0;
	bar.sync 	0;
	@%p309 bra 	$L__BB5_123;
	ld.param.u64 	%rd698, [_ZN3cub18CUB_300001_SM_10006detail10merge_sort26DeviceMergeSortMergeKernelINS2_10policy_hubIN6thrust24THRUST_300001_SM_1000_NS6detail15normal_iteratorINS6_10device_ptrImEEEEE9Policy600ESB_PNS0_8NullTypeESB_SF_j15greater_functorImEmSE_EEvbT2_T3_T4_PT6_PT7_T5_PSK_SK_NS1_7vsmem_tE_param_4];
	cvt.u64.u32 	%rd665, %r37;
	// begin inline asm
	mov.u32 %r438, %laneid;
	// end inline asm
	and.b32  	%r439, %r39, 7936;
	shl.b32 	%r440, %r438, 3;
	add.s32 	%r441, %r440, %r439;
	shr.s32 	%r442, %r441, 5;
	add.s32 	%r443, %r442, %r441;
	shl.b32 	%r444, %r443, 3;
	mov.u32 	%r445, _ZZN3cub18CUB_300001_SM_10006detail10merge_sort26DeviceMergeSortMergeKernelINS2_10policy_hubIN6thrust24THRUST_300001_SM_1000_NS6detail15normal_iteratorINS6_10device_ptrImEEEEE9Policy600ESB_PNS0_8NullTypeESB_SF_j15greater_functorImEmSE_EEvbT2_T3_T4_PT6_PT7_T5_PSK_SK_NS1_7vsmem_tEE19static_temp_storage;
	add.s32 	%r446, %r445, %r444;
	st.shared.u64 	[%r446], %rd66;
	st.shared.u64 	[%r446+8], %rd79;
	st.shared.u64 	[%r446+16], %rd92;
	st.shared.u64 	[%r446+24], %rd106;
	st.shared.u64 	[%r446+32], %rd119;
	st.shared.u64 	[%r446+40], %rd132;
	st.shared.u64 	[%r446+48], %rd145;
	st.shared.u64 	[%r446+56], %rd755;
	bar.warp.sync 	-1;
	mad.lo.s32 	%r447, %r438, -7, %r441;
	shr.s32 	%r448, %r447, 5;
	add.s32 	%r449, %r448, %r447;
	shl.b32 	%r450, %r449, 3;
	add.s32 	%r451, %r445, %r450;
	ld.shared.u64 	%rd666, [%r451];
	add.s32 	%r452, %r447, 32;
	shr.s32 	%r453, %r452, 5;
	add.s32 	%r454, %r453, %r447;
	shl.b32 	%r455, %r454, 3;
	add.s32 	%r456, %r445, %r455;
	ld.shared.u64 	%rd667, [%r456+256];
	add.s32 	%r457, %r447, 64;
	shr.s32 	%r458, %r457, 5;
	add.s32 	%r459, %r458, %r447;
	shl.b32 	%r460, %r459, 3;
	add.s32 	%r461, %r445, %r460;
	ld.shared.u64 	%rd668, [%r461+512];
	add.s32 	%r462, %r447, 96;
	shr.s32 	%r463, %r462, 5;
	add.s32 	%r464, %r463, %r447;
	shl.b32 	%r465, %r464, 3;
	add.s32 	%r466, %r445, %r465;
	ld.shared.u64 	%rd669, [%r466+768];
	add.s32 	%r467, %r447, 128;
	shr.s32 	%r468, %r467, 5;
	add.s32 	%r469, %r468, %r447;
	shl.b32 	%r470, %r469, 3;
	add.s32 	%r471, %r445, %r470;
	ld.shared.u64 	%rd670, [%r471+1024];
	add.s32 	%r472, %r447, 160;
	shr.s32 	%r473, %r472, 5;
	add.s32 	%r474, %r473, %r447;
	shl.b32 	%r475, %r474, 3;
	add.s32 	%r476, %r445, %r475;
	ld.shared.u64 	%rd671, [%r476+1280];
	add.s32 	%r477, %r447, 192;
	shr.s32 	%r478, %r477, 5;
	add.s32 	%r479, %r478, %r447;
	shl.b32 	%r480, %r479, 3;
	add.s32 	%r481, %r445, %r480;
	ld.shared.u64 	%rd672, [%r481+1536];
	add.s32 	%r482, %r447, 224;
	shr.s32 	%r483, %r482, 5;
	add.s32 	%r484, %r483, %r447;
	shl.b32 	%r485, %r484, 3;
	add.s32 	%r486, %r445, %r485;
	ld.shared.u64 	%rd673, [%r486+1792];
	and.b32  	%r487, %r38, 31;
	or.b32  	%r488, %r439, %r487;
	cvt.u64.u32 	%rd674, %r488;
	add.s64 	%rd675, %rd674, %rd665;
	cvta.to.global.u64 	%rd676, %rd698;
	shl.b64 	%rd677, %rd675, 3;
	add.s64 	%rd678, %rd676, %rd677;
	st.global.u64 	[%rd678], %rd666;
	st.global.u64 	[%rd678+256], %rd667;
	st.global.u64 	[%rd678+512], %rd668;
	st.global.u64 	[%rd678+768], %rd669;
	st.global.u64 	[%rd678+1024], %rd670;
	st.global.u64 	[%rd678+1280], %rd671;
	st.global.u64 	[%rd678+1536], %rd672;
	st.global.u64 	[%rd678+1792], %rd673;
	bra.uni 	$L__BB5_304;
$L__BB5_123:
	// begin inline asm
	mov.u32 %r489, %laneid;
	// end inline asm
	and.b32  	%r490, %r39, 7936;
	shl.b32 	%r491, %r489, 3;
	add.s32 	%r492, %r491, %r490;
	shr.s32 	%r493, %r492, 5;
	add.s32 	%r494, %r493, %r492;
	shl.b32 	%r495, %r494, 3;
	mov.u32 	%r496, _ZZN3cub18CUB_300001_SM_10006detail10merge_sort26DeviceMergeSortMergeKernelINS2_10policy_hubIN6thrust24THRUST_300001_SM_1000_NS6detail15normal_iteratorINS6_10device_ptrImEEEEE9Policy600ESB_PNS0_8NullTypeESB_SF_j15greater_functorImEmSE_EEvbT2_T3_T4_PT6_PT7_T5_PSK_SK_NS1_7vsmem_tEE19static_temp_storage;
	add.s32 	%r497, %r496, %r495;
	st.shared.u64 	[%r497], %rd66;
	st.shared.u64 	[%r497+8], %rd79;
	st.shared.u64 	[%r497+16], %rd92;
	st.shared.u64 	[%r497+24], %rd106;
	st.shared.u64 	[%r497+32], %rd119;
	st.shared.u64 	[%r497+40], %rd132;
	st.shared.u64 	[%r497+48], %rd145;
	st.shared.u64 	[%r497+56], %rd755;
	bar.warp.sync 	-1;
	mad.lo.s32 	%r498, %r489, -7, %r492;
	shr.s32 	%r499, %r498, 5;
	add.s32 	%r500, %r499, %r498;
	shl.b32 	%r501, %r500, 3;
	add.s32 	%r502, %r496, %r501;
	ld.shared.u64 	%rd679, [%r502];
	add.s32 	%r503, %r498, 32;
	shr.s32 	%r504, %r503, 5;
	add.s32 	%r505, %r504, %r498;
	shl.b32 	%r506, %r505, 3;
	add.s32 	%r507, %r496, %r506;
	ld.shared.u64 	%rd680, [%r507+256];
	add.s32 	%r508, %r498, 64;
	shr.s32 	%r509, %r508, 5;
	add.s32 	%r510, %r509, %r498;
	shl.b32 	%r511, %r510, 3;
	add.s32 	%r512, %r496, %r511;
	ld.shared.u64 	%rd681, [%r512+512];
	add.s32 	%r513, %r498, 96;
	shr.s32 	%r514, %r513, 5;
	add.s32 	%r515, %r514, %r498;
	shl.b32 	%r516, %r515, 3;
	add.s32 	%r517, %r496, %r516;
	ld.shared.u64 	%rd682, [%r517+768];
	add.s32 	%r518, %r498, 128;
	shr.s32 	%r519, %r518, 5;
	add.s32 	%r520, %r519, %r498;
	shl.b32 	%r521, %r520, 3;
	add.s32 	%r522, %r496, %r521;
	ld.shared.u64 	%rd683, [%r522+1024];
	add.s32 	%r523, %r498, 160;
	shr.s32 	%r524, %r523, 5;
	add.s32 	%r525, %r524, %r498;
	shl.b32 	%r526, %r525, 3;
	add.s32 	%r527, %r496, %r526;
	ld.shared.u64 	%rd684, [%r527+1280];
	add.s32 	%r528, %r498, 192;
	shr.s32 	%r529, %r528, 5;
	add.s32 	%r530, %r529, %r498;
	shl.b32 	%r531, %r530, 3;
	add.s32 	%r532, %r496, %r531;
	ld.shared.u64 	%rd685, [%r532+1536];
	add.s32 	%r533, %r498, 224;
	shr.s32 	%r534, %r533, 5;
	add.s32 	%r535, %r534, %r498;
	shl.b32 	%r536, %r535, 3;
	add.s32 	%r537, %r496, %r536;
	ld.shared.u64 	%rd686, [%r537+1792];
	and.b32  	%r538, %r38, 31;
	cvt.u64.u32 	%rd687, %r490;
	add.s32 	%r539, %r538, %r37;
	cvt.u64.u32 	%rd688, %r539;
	add.s64 	%rd689, %rd688, %rd687;
	shl.b64 	%rd690, %rd689, 3;
	add.s64 	%rd691, %rd3, %rd690;
	st.global.u64 	[%rd691], %rd679;
	st.global.u64 	[%rd691+256], %rd680;
	st.global.u64 	[%rd691+512], %rd681;
	st.global.u64 	[%rd691+768], %rd682;
	st.global.u64 	[%rd691+1024], %rd683;
	st.global.u64 	[%rd691+1280], %rd684;
	st.global.u64 	[%rd691+1536], %rd685;
	st.global.u64 	[%rd691+1792], %rd686;
	bra.uni 	$L__BB5_304;
$L__BB5_124:
	ld.param.s8 	%rs2, [_ZN3cub18CUB_300001_SM_10006detail10merge_sort26DeviceMergeSortMergeKernelINS2_10policy_hubIN6thrust24THRUST_300001_SM_1000_NS6detail15normal_iteratorINS6_10device_ptrImEEEEE9Policy600ESB_PNS0_8NullTypeESB_SF_j15greater_functorImEmSE_EEvbT2_T3_T4_PT6_PT7_T5_PSK_SK_NS1_7vsmem_tE_param_0];
	mul.wide.u32 	%rd349, %r1, 4;
	add.s64 	%rd350, %rd2, %rd349;
	ld.global.u32 	%r100, [%rd350];
	ld.global.u32 	%r101, [%rd350+4];
	neg.s32 	%r102, %r97;
	and.b32  	%r103, %r1, %r102;
	shl.b32 	%r40, %r103, 11;
	shl.b32 	%r104, %r97, 10;
	and.b32  	%r41, %r104, -2048;
	sub.s32 	%r105, %r1, %r103;
	shl.b32 	%r106, %r105, 11;
	sub.s32 	%r42, %r100, %r40;
	sub.s32 	%r107, %r101, %r40;
	sub.s32 	%r108, %r96, %r40;
	max.u32 	%r109, %r108, %r41;
	sub.s32 	%r110, %r109, %r41;
	sub.s32 	%r111, %r106, %r42;
	min.u32 	%r43, %r111, %r110;
	setp.eq.s32 	%p34, %r106, -2048;
	selp.b32 	%r112, 2047, 2048, %p34;
	add.s32 	%r113, %r112, %r106;
	sub.s32 	%r114, %r113, %r107;
	or.b32  	%r115, %r1, %r102;
	setp.eq.s32 	%p35, %r115, -1;
	min.u32 	%r116, %r41, %r108;
	selp.b32 	%r117, %r116, %r107, %p35;
	selp.b32 	%r118, %r41, %r114, %p35;
	min.u32 	%r119, %r118, %r110;
	sub.s32 	%r44, %r117, %r42;
	sub.s32 	%r45, %r119, %r43;
	// begin inline asm
	griddepcontrol.wait;
	// end inline asm
	setp.eq.s16 	%p36, %rs2, 0;
	@%p36 bra 	$L__BB5_157;
	cvt.u64.u32 	%rd352, %r40;
	cvt.u64.u32 	%rd353, %r42;
	add.s64 	%rd354, %rd353, %rd352;
	cvt.u64.u32 	%rd355, %r41;
	add.s64 	%rd356, %rd352, %rd355;
	cvt.u64.u32 	%rd357, %r43;
	add.s64 	%rd358, %rd356, %rd357;
	add.s32 	%r46, %r45, %r44;
	setp.ge.s32 	%p37, %r2, %r46;
	cvt.u64.u32 	%rd359, %r2;
	add.s64 	%rd360, %rd354, %rd359;
	shl.b64 	%rd361, %rd360, 3;
	add.s64 	%rd160, %rd3, %rd361;
	sub.s32 	%r120, %r2, %r44;
	cvt.s64.s32 	%rd362, %r120;
	add.s64 	%rd363, %rd358, %rd362;
	shl.b64 	%rd364, %rd363, 3;
	add.s64 	%rd161, %rd3, %rd364;
	@%p37 bra 	$L__BB5_129;
	setp.ge.s32 	%p38, %r2, %r44;
	@%p38 bra 	$L__BB5_128;
	ld.global.u64 	%rd777, [%rd160];
	bra.uni 	$L__BB5_129;
$L__BB5_128:
	ld.global.u64 	%rd777, [%rd161];
$L__BB5_129:
	add.s32 	%r47, %r2, 256;
	setp.ge.s32 	%p39, %r47, %r46;
	@%p39 bra 	$L__BB5_133;
	setp.lt.s32 	%p40, %r47, %r44;
	@%p40 bra 	$L__BB5_132;
	ld.global.u64 	%rd776, [%rd161+2048];
	bra.uni 	$L__BB5_133;
$L__BB5_132:
	ld.global.u64 	%rd776, [%rd160+2048];
$L__BB5_133:
	add.s32 	%r48, %r2, 512;
	setp.ge.s32 	%p41, %r48, %r46;
	@%p41 bra 	$L__BB5_137;
	setp.lt.s32 	%p42, %r48, %r44;
	@%p42 bra 	$L__BB5_136;
	ld.global.u64 	%rd775, [%rd161+4096];
	bra.uni 	$L__BB5_137;
$L__BB5_136:
	ld.global.u64 	%rd775, [%rd160+4096];
$L__BB5_137:
	add.s32 	%r49, %r2, 768;
	setp.ge.s32 	%p43, %r49, %r46;
	@%p43 bra 	$L__BB5_141;
	setp.lt.s32 	%p44, %r49, %r44;
	@%p44 bra 	$L__BB5_140;
	ld.global.u64 	%rd774, [%rd161+6144];
	bra.uni 	$L__BB5_141;
$L__BB5_140:
	ld.global.u64 	%rd774, [%rd160+6144];
$L__BB5_141:
	or.b32  	%r50, %r2, 1024;
	setp.ge.s32 	%p45, %r50, %r46;
	@%p45 bra 	$L__BB5_145;
	setp.lt.s32 	%p46, %r50, %r44;
	@%p46 bra 	$L__BB5_144;
	ld.global.u64 	%rd773, [%rd161+8192];
	bra.uni 	$L__BB5_145;
$L__BB5_144:
	ld.global.u64 	%rd773, [%rd160+8192];
$L__BB5_145:
	add.s32 	%r51, %r2, 1280;
	setp.ge.s32 	%p47, %r51, %r46;
	@%p47 bra 	$L__BB5_149;
	setp.lt.s32 	%p48, %r51, %r44;
	@%p48 bra 	$L__BB5_148;
	ld.global.u64 	%rd772, [%rd161+10240];
	bra.uni 	$L__BB5_149;
$L__BB5_148:
	ld.global.u64 	%rd772, [%rd160+10240];
$L__BB5_149:
	add.s32 	%r52, %r2, 1536;
	setp.ge.s32 	%p49, %r52, %r46;
	@%p49 bra 	$L__BB5_153;
	setp.lt.s32 	%p50, %r52, %r44;
	@%p50 bra 	$L__BB5_152;
	ld.global.u64 	%rd771, [%rd161+12288];
	bra.uni 	$L__BB5_153;
$L__BB5_152:
	ld.global.u64 	%rd771, [%rd160+12288];
$L__BB5_153:
	add.s32 	%r53, %r2, 1792;
	setp.ge.s32 	%p51, %r53, %r46;
	@%p51 bra 	$L__BB5_173;
	setp.lt.s32 	%p52, %r53, %r44;
	@%p52 bra 	$L__BB5_156;
	ld.global.u64 	%rd770, [%rd161+14336];
	bra.uni 	$L__BB5_173;
$L__BB5_156:
	ld.global.u64 	%rd770, [%rd160+14336];
	bra.uni 	$L__BB5_173;
$L__BB5_157:
	cvt.u64.u32 	%rd373, %r40;
	cvt.u64.u32 	%rd374, %r42;
	add.s64 	%rd185, %rd374, %rd373;
	cvt.u64.u32 	%rd375, %r41;
	add.s64 	%rd376, %rd373, %rd375;
	cvt.u64.u32 	%rd377, %r43;
	add.s64 	%rd186, %rd376, %rd377;
	add.s32 	%r54, %r45, %r44;
	setp.ge.s32 	%p53, %r2, %r54;
	@%p53 bra 	$L__BB5_159;
	setp.lt.s32 	%p54, %r2, %r44;
	sub.s32 	%r121, %r2, %r44;
	cvt.s64.s32 	%rd378, %r121;
	cvt.u64.u32 	%rd379, %r2;
	selp.b64 	%rd380, %rd185, %rd186, %p54;
	selp.b64 	%rd381, %rd379, %rd378, %p54;
	add.s64 	%rd382, %rd381, %rd380;
	shl.b64 	%rd383, %rd382, 3;
	add.s64 	%rd384, %rd1, %rd383;
	ld.global.u64 	%rd777, [%rd384];
$L__BB5_159:
	add.s32 	%r55, %r2, 256;
	setp.ge.s32 	%p55, %r55, %r54;
	@%p55 bra 	$L__BB5_161;
	setp.lt.s32 	%p56, %r55, %r44;
	sub.s32 	%r122, %r55, %r44;
	cvt.s64.s32 	%rd386, %r122;
	cvt.u64.u32 	%rd387, %r55;
	selp.b64 	%rd388, %rd185, %rd186, %p56;
	selp.b64 	%rd389, %rd387, %rd386, %p56;
	add.s64 	%rd390, %rd389, %rd388;
	shl.b64 	%rd391, %rd390, 3;
	add.s64 	%rd392, %rd1, %rd391;
	ld.global.u64 	%rd776, [%rd392];
$L__BB5_161:
	add.s32 	%r56, %r2, 512;
	setp.ge.s32 	%p57, %r56, %r54;
	@%p57 bra 	$L__BB5_163;
	setp.lt.s32 	%p58, %r56, %r44;
	sub.s32 	%r123, %r56, %r44;
	cvt.s64.s32 	%rd394, %r123;
	cvt.u64.u32 	%rd395, %r56;
	selp.b64 	%rd396, %rd185, %rd186, %p58;
	selp.b64 	%rd397, %rd395, %rd394, %p58;
	add.s64 	%rd398, %rd397, %rd396;
	shl.b64 	%rd399, %rd398, 3;
	add.s64 	%rd400, %rd1, %rd399;
	ld.global.u64 	%rd775, [%rd400];
$L__BB5_163:
	add.s32 	%r57, %r2, 768;
	setp.ge.s32 	%p59, %r57, %r54;
	@%p59 bra 	$L__BB5_165;
	setp.lt.s32 	%p60, %r57, %r44;
	sub.s32 	%r124, %r57, %r44;
	cvt.s64.s32 	%rd402, %r124;
	cvt.u64.u32 	%rd403, %r57;
	selp.b64 	%rd404, %rd185, %rd186, %p60;
	selp.b64 	%rd405, %rd403, %rd402, %p60;
	add.s64 	%rd406, %rd405, %rd404;
	shl.b64 	%rd407, %rd406, 3;
	add.s64 	%rd408, %rd1, %rd407;
	ld.global.u64 	%rd774, [%rd408];
$L__BB5_165:
	or.b32  	%r58, %r2, 1024;
	setp.ge.s32 	%p61, %r58, %r54;
	@%p61 bra 	$L__BB5_167;
	ld.param.u64 	%rd692, [_ZN3cub18CUB_300001_SM_10006detail10merge_sort26DeviceMergeSortMergeKernelINS2_10policy_hubIN6thrust24THRUST_300001_SM_1000_NS6detail15normal_iteratorINS6_10device_ptrImEEEEE9Policy600ESB_PNS0_8NullTypeESB_SF_j15greater_functorImEmSE_EEvbT2_T3_T4_PT6_PT7_T5_PSK_SK_NS1_7vsmem_tE_param_4];
	setp.lt.s32 	%p62, %r58, %r44;
	sub.s32 	%r125, %r58, %r44;
	cvt.s64.s32 	%rd410, %r125;
	cvt.u64.u32 	%rd411, %r58;
	selp.b64 	%rd412, %rd185, %rd186, %p62;
	selp.b64 	%rd413, %rd411, %rd410, %p62;
	add.s64 	%rd414, %rd413, %rd412;
	cvta.to.global.u64 	%rd415, %rd692;
	shl.b64 	%rd416, %rd414, 3;
	add.s64 	%rd417, %rd415, %rd416;
	ld.global.u64 	%rd773, [%rd417];
$L__BB5_167:
	add.s32 	%r126, %r2, 1280;
	setp.ge.s32 	%p63, %r126, %r54;
	@%p63 bra 	$L__BB5_169;
	ld.param.u64 	%rd693, [_ZN3cub18CUB_300001_SM_10006detail10merge_sort26DeviceMergeSortMergeKernelINS2_10policy_hubIN6thrust24THRUST_300001_SM_1000_NS6detail15normal_iteratorINS6_10device_ptrImEEEEE9Policy600ESB_PNS0_8NullTypeESB_SF_j15greater_functorImEmSE_EEvbT2_T3_T4_PT6_PT7_T5_PSK_SK_NS1_7vsmem_tE_param_4];
	add.s32 	%r127, %r2, 1280;
	setp.lt.s32 	%p64, %r127, %r44;
	sub.s32 	%r128, %r127, %r44;
	cvt.s64.s32 	%rd419, %r128;
	cvt.u64.u32 	%rd420, %r127;
	selp.b64 	%rd421, %rd185, %rd186, %p64;
	selp.b64 	%rd422, %rd420, %rd419, %p64;
	add.s64 	%rd423, %rd422, %rd421;
	cvta.to.global.u64 	%rd424, %rd693;
	shl.b64 	%rd425, %rd423, 3;
	add.s64 	%rd426, %rd424, %rd425;
	ld.global.u64 	%rd772, [%rd426];
$L__BB5_169:
	add.s32 	%r129, %r2, 1536;
	setp.ge.s32 	%p65, %r129, %r54;
	@%p65 bra 	$L__BB5_171;
	ld.param.u64 	%rd694, [_ZN3cub18CUB_300001_SM_10006detail10merge_sort26DeviceMergeSortMergeKernelINS2_10policy_hubIN6thrust24THRUST_300001_SM_1000_NS6detail15normal_iteratorINS6_10device_ptrImEEEEE9Policy600ESB_PNS0_8NullTypeESB_SF_j15greater_functorImEmSE_EEvbT2_T3_T4_PT6_PT7_T5_PSK_SK_NS1_7vsmem_tE_param_4];
	add.s32 	%r130, %r2, 1536;
	setp.lt.s32 	%p66, %r130, %r44;
	sub.s32 	%r131, %r130, %r44;
	cvt.s64.s32 	%rd428, %r131;
	cvt.u64.u32 	%rd429, %r130;
	selp.b64 	%rd430, %rd185, %rd186, %p66;
	selp.b64 	%rd431, %rd429, %rd428, %p66;
	add.s64 	%rd432, %rd431, %rd430;
	cvta.to.global.u64 	%rd433, %rd694;
	shl.b64 	%rd434, %rd432, 3;
	add.s64 	%rd435, %rd433, %rd434;
	ld.global.u64 	%rd771, [%rd435];
$L__BB5_171:
	add.s32 	%r132, %r2, 1792;
	add.s32 	%r133, %r45, %r44;
	setp.ge.s32 	%p67, %r132, %r133;
	@%p67 bra 	$L__BB5_173;
	ld.param.u64 	%rd695, [_ZN3cub18CUB_300001_SM_10006detail10merge_sort26DeviceMergeSortMergeKernelINS2_10policy_hubIN6thrust24THRUST_300001_SM_1000_NS6detail15normal_iteratorINS6_10device_ptrImEEEEE9Policy600ESB_PNS0_8NullTypeESB_SF_j15greater_functorImEmSE_EEvbT2_T3_T4_PT6_PT7_T5_PSK_SK_NS1_7vsmem_tE_param_4];
	add.s32 	%r134, %r2, 1792;
	setp.lt.s32 	%p68, %r134, %r44;
	sub.s32 	%r135, %r134, %r44;
	cvt.s64.s32 	%rd437, %r135;
	cvt.u64.u32 	%rd438, %r134;
	selp.b64 	%rd439, %rd185, %rd186, %p68;
	selp.b64 	%rd440, %rd438, %rd437, %p68;
	add.s64 	%rd441, %rd440, %rd439;
	cvta.to.global.u64 	%rd442, %rd695;
	shl.b64 	%rd443, %rd441, 3;
	add.s64 	%rd444, %rd442, %rd443;
	ld.global.u64 	%rd770, [%rd444];
$L__BB5_173:
	cvta.to.global.u64 	%rd210, %rd344;
	shl.b32 	%r136, %r2, 3;
	mov.u32 	%r137, _ZZN3cub18CUB_300001_SM_10006detail10merge_sort26DeviceMergeSortMergeKernelINS2_10policy_hubIN6thrust24THRUST_300001_SM_1000_NS6detail15normal_iteratorINS6_10device_ptrImEEEEE9Policy600ESB_PNS0_8NullTypeESB_SF_j15greater_functorImEmSE_EEvbT2_T3_T4_PT6_PT7_T5_PSK_SK_NS1_7vsmem_tEE19static_temp_storage;
	add.s32 	%r138, %r137, %r136;
	st.shared.u64 	[%r138], %rd777;
	st.shared.u64 	[%r138+2048], %rd776;
	st.shared.u64 	[%r138+4096], %rd775;
	st.shared.u64 	[%r138+6144], %rd774;
	st.shared.u64 	[%r138+8192], %rd773;
	st.shared.u64 	[%r138+10240], %rd772;
	st.shared.u64 	[%r138+12288], %rd771;
	st.shared.u64 	[%r138+14336], %rd770;
	bar.sync 	0;
	// begin inline asm
	griddepcontrol.launch_dependents;
	// end inline asm
	add.s32 	%r59, %r45, %r44;
	min.s32 	%r60, %r136, %r59;
	setp.lt.s32 	%p69, %r60, %r45;
	sub.s32 	%r139, %r60, %r45;
	selp.b32 	%r545, 0, %r139, %p69;
	min.s32 	%r543, %r44, %r60;
	setp.ge.s32 	%p70, %r545, %r543;
	@%p70 bra 	$L__BB5_182;
	add.s32 	%r63, %r60, %r44;
$L__BB5_175:
	sub.s32 	%r140, %r543, %r545;
	shr.u32 	%r141, %r140, 31;
	add.s32 	%r142, %r140, %r141;
	shr.s32 	%r143, %r142, 1;
	add.s32 	%r66, %r143, %r545;
	not.b32 	%r144, %r66;
	add.s32 	%r145, %r63, %r144;
	shl.b32 	%r146, %r145, 3;
	add.s32 	%r148, %r137, %r146;
	ld.shared.u64 	%rd780, [%r148];
	shl.b64 	%rd445, %rd780, 3;
	add.s64 	%rd446, %rd210, %rd445;
	ld.global.u64 	%rd778, [%rd446];
	setp.eq.s64 	%p72, %rd778, 0;
	mov.pred 	%p71, 0;
	mov.pred 	%p318, %p71;
	@%p72 bra 	$L__BB5_181;
	shl.b32 	%r149, %r66, 3;
	add.s32 	%r151, %r137, %r149;
	ld.shared.u64 	%rd779, [%r151];
$L__BB5_177:
	shl.b64 	%rd447, %rd779, 3;
	add.s64 	%rd448, %rd210, %rd447;
	ld.global.u64 	%rd217, [%rd448];
	setp.eq.s64 	%p74, %rd217, 0;
	mov.pred 	%p318, -1;
	@%p74 bra 	$L__BB5_181;
	setp.eq.s64 	%p75, %rd778, %rd217;
	@%p75 bra 	$L__BB5_180;
	setp.ge.u64 	%p318, %rd778, %rd217;
	bra.uni 	$L__BB5_181;
$L__BB5_180:
	add.s64 	%rd779, %rd779, 1;
	add.s64 	%rd219, %rd780, 1;
	shl.b64 	%rd449, %rd780, 3;
	add.s64 	%rd450, %rd210, %rd449;
	ld.global.u64 	%rd778, [%rd450+8];
	setp.ne.s64 	%p77, %rd778, 0;
	mov.u64 	%rd780, %rd219;
	mov.pred 	%p318, %p71;
	@%p77 bra 	$L__BB5_177;
$L__BB5_181:
	add.s32 	%r152, %r66, 1;
	selp.b32 	%r545, %r152, %r545, %p318;
	selp.b32 	%r543, %r543, %r66, %p318;
	setp.lt.s32 	%p78, %r545, %r543;
	@%p78 bra 	$L__BB5_175;
$L__BB5_182:
	sub.s32 	%r153, %r60, %r545;
	add.s32 	%r70, %r153, %r44;
	shl.b32 	%r154, %r545, 3;
	add.s32 	%r71, %r137, %r154;
	ld.shared.u64 	%rd789, [%r71];
	shl.b32 	%r156, %r70, 3;
	add.s32 	%r72, %r137, %r156;
	ld.shared.u64 	%rd785, [%r72];
	setp.ge.s32 	%p80, %r70, %r59;
	mov.pred 	%p79, 0;
	mov.pred 	%p319, %p79;
	@%p80 bra 	$L__BB5_190;
	setp.ge.s32 	%p82, %r545, %r44;
	mov.pred 	%p81, -1;
	mov.pred 	%p319, %p81;
	@%p82 bra 	$L__BB5_190;
	shl.b64 	%rd451, %rd785, 3;
	add.s64 	%rd452, %rd210, %rd451;
	ld.global.u64 	%rd781, [%rd452];
	setp.eq.s64 	%p84, %rd781, 0;
	@%p84 bra 	$L__BB5_190;
	mov.u64 	%rd782, %rd789;
	mov.u64 	%rd783, %rd785;
$L__BB5_186:
	shl.b64 	%rd453, %rd782, 3;
	add.s64 	%rd454, %rd210, %rd453;
	ld.global.u64 	%rd227, [%rd454];
	setp.eq.s64 	%p86, %rd227, 0;
	mov.pred 	%p319, %p79;
	@%p86 bra 	$L__BB5_190;
	setp.eq.s64 	%p87, %rd781, %rd227;
	@%p87 bra 	$L__BB5_189;
	setp.lt.u64 	%p319, %rd781, %rd227;
	bra.uni 	$L__BB5_190;
$L__BB5_189:
	add.s64 	%rd782, %rd782, 1;
	add.s64 	%rd229, %rd783, 1;
	shl.b64 	%rd455, %rd783, 3;
	add.s64 	%rd456, %rd210, %rd455;
	ld.global.u64 	%rd781, [%rd456+8];
	setp.ne.s64 	%p89, %rd781, 0;
	mov.u64 	%rd783, %rd229;
	mov.pred 	%p319, %p81;
	@%p89 bra 	$L__BB5_186;
$L__BB5_190:
	selp.b64 	%rd231, %rd785, %rd789, %p319;
	selp.u32 	%r157, 1, 0, %p319;
	add.s32 	%r73, %r70, %r157;
	not.pred 	%p90, %p319;
	selp.u32 	%r158, 1, 0, %p90;
	add.s32 	%r74, %r545, %r158;
	@%p90 bra 	$L__BB5_192;
	ld.shared.u64 	%rd785, [%r72+8];
	bra.uni 	$L__BB5_193;
$L__BB5_192:
	ld.shared.u64 	%rd789, [%r71+8];
$L__BB5_193:
	setp.ge.s32 	%p92, %r73, %r59;
	mov.pred 	%p91, 0;
	mov.pred 	%p320, %p91;
	@%p92 bra 	$L__BB5_201;
	setp.ge.s32 	%p94, %r74, %r44;
	mov.pred 	%p93, -1;
	mov.pred 	%p320, %p93;
	@%p94 bra 	$L__BB5_201;
	shl.b64 	%rd457, %rd785, 3;
	add.s64 	%rd458, %rd210, %rd457;
	ld.global.u64 	%rd786, [%rd458];
	setp.eq.s64 	%p96, %rd786, 0;
	@%p96 bra 	$L__BB5_201;
	mov.u64 	%rd787, %rd789;
	mov.u64 	%rd788, %rd785;
$L__BB5_197:
	shl.b64 	%rd459, %rd787, 3;
	add.s64 	%rd460, %rd210, %rd459;
	ld.global.u64 	%rd240, [%rd460];
	setp.eq.s64 	%p98, %rd240, 0;
	mov.pred 	%p320, %p91;
	@%p98 bra 	$L__BB5_201;
	setp.eq.s64 	%p99, %rd786, %rd240;
	@%p99 bra 	$L__BB5_200;
	setp.lt.u64 	%p320, %rd786, %rd240;
	bra.uni 	$L__BB5_201;
$L__BB5_200:
	add.s64 	%rd787, %rd787, 1;
	add.s64 	%rd242, %rd788, 1;
	shl.b64 	%rd461, %rd788, 3;
	add.s64 	%rd462, %rd210, %rd461;
	ld.global.u64 	%rd786, [%rd462+8];
	setp.ne.s64 	%p101, %rd786, 0;
	mov.u64 	%rd788, %rd242;
	mov.pred 	%p320, %p93;
	@%p101 bra 	$L__BB5_197;
$L__BB5_201:
	selp.b64 	%rd244, %rd785, %rd789, %p320;
	selp.u32 	%r159, 1, 0, %p320;
	add.s32 	%r75, %r73, %r159;
	not.pred 	%p102, %p320;
	selp.u32 	%r160, 1, 0, %p102;
	add.s32 	%r76, %r74, %r160;
	@%p320 bra 	$L__BB5_203;
	shl.b32 	%r161, %r76, 3;
	add.s32 	%r163, %r137, %r161;
	ld.shared.u64 	%rd789, [%r163];
	bra.uni 	$L__BB5_204;
$L__BB5_203:
	shl.b32 	%r164, %r75, 3;
	add.s32 	%r166, %r137, %r164;
	ld.shared.u64 	%rd785, [%r166];
$L__BB5_204:
	setp.ge.s32 	%p104, %r75, %r59;
	mov.pred 	%p103, 0;
	mov.pred 	%p321, %p103;
	@%p104 bra 	$L__BB5_212;
	setp.ge.s32 	%p106, %r76, %r44;
	mov.pred 	%p105, -1;
	mov.pred 	%p321, %p105;
	@%p106 bra 	$L__BB5_212;
	shl.b64 	%rd463, %rd785, 3;
	add.s64 	%rd464, %rd210, %rd463;
	ld.global.u64 	%rd791, [%rd464];
	setp.eq.s64 	%p108, %rd791, 0;
	@%p108 bra 	$L__BB5_212;
	mov.u64 	%rd792, %rd789;
	mov.u64 	%rd793, %rd785;
$L__BB5_208:
	shl.b64 	%rd465, %rd792, 3;
	add.s64 	%rd466, %rd210, %rd465;
	ld.global.u64 	%rd253, [%rd466];
	setp.eq.s64 	%p110, %rd253, 0;
	mov.pred 	%p321, %p103;
	@%p110 bra 	$L__BB5_212;
	setp.eq.s64 	%p111, %rd791, %rd253;
	@%p111 bra 	$L__BB5_211;
	setp.lt.u64 	%p321, %rd791, %rd253;
	bra.uni 	$L__BB5_212;
$L__BB5_211:
	add.s64 	%rd792, %rd792, 1;
	add.s64 	%rd255, %rd793, 1;
	shl.b64 	%rd467, %rd793, 3;
	add.s64 	%rd468, %rd210, %rd467;
	ld.global.u64 	%rd791, [%rd468+8];
	setp.ne.s64 	%p113, %rd791, 0;
	mov.u64 	%rd793, %rd255;
	mov.pred 	%p321, %p105;
	@%p113 bra 	$L__BB5_208;
$L__BB5_212:
	selp.b64 	%rd257, %rd785, %rd789, %p321;
	selp.u32 	%r167, 1, 0, %p321;
	add.s32 	%r77, %r75, %r167;
	not.pred 	%p114, %p321;
	selp.u32 	%r168, 1, 0, %p114;
	add.s32 	%r78, %r76, %r168;
	@%p321 bra 	$L__BB5_214;
	shl.b32 	%r169, %r78, 3;
	add.s32 	%r171, %r137, %r169;
	ld.shared.u64 	%rd789, [%r171];
	bra.uni 	$L__BB5_215;
$L__BB5_214:
	shl.b32 	%r172, %r77, 3;
	add.s32 	%r174, %r137, %r172;
	ld.shared.u64 	%rd785, [%r174];
$L__BB5_215:
	setp.ge.s32 	%p116, %r77, %r59;
	mov.pred 	%p115, 0;
	mov.pred 	%p322, %p115;
	@%p116 bra 	$L__BB5_223;
	setp.ge.s32 	%p118, %r78, %r44;
	mov.pred 	%p117, -1;
	mov.pred 	%p322, %p117;
	@%p118 bra 	$L__BB5_223;
	shl.b64 	%rd469, %rd785, 3;
	add.s64 	%rd470, %rd210, %rd469;
	ld.global.u64 	%rd796, [%rd470];
	setp.eq.s64 	%p120, %rd796, 0;
	@%p120 bra 	$L__BB5_223;
	mov.u64 	%rd797, %rd789;
	mov.u64 	%rd798, %rd785;
$L__BB5_219:
	cvta.to.global.u64 	%rd266, %rd344;
	shl.b64 	%rd471, %rd797, 3;
	add.s64 	%rd472, %rd266, %rd471;
	ld.global.u64 	%rd267, [%rd472];
	setp.eq.s64 	%p122, %rd267, 0;
	mov.pred 	%p322, %p115;
	@%p122 bra 	$L__BB5_223;
	setp.eq.s64 	%p123, %rd796, %rd267;
	@%p123 bra 	$L__BB5_222;
	setp.lt.u64 	%p322, %rd796, %rd267;
	bra.uni 	$L__BB5_223;
$L__BB5_222:
	add.s64 	%rd797, %rd797, 1;
	add.s64 	%rd269, %rd798, 1;
	shl.b64 	%rd473, %rd798, 3;
	add.s64 	%rd474, %rd266, %rd473;
	ld.global.u64 	%rd796, [%rd474+8];
	setp.ne.s64 	%p125, %rd796, 0;
	mov.u64 	%rd798, %rd269;
	mov.pred 	%p322, %p117;
	@%p125 bra 	$L__BB5_219;
$L__BB5_223:
	selp.b64 	%rd271, %rd785, %rd789, %p322;
	selp.u32 	%r175, 1, 0, %p322;
	add.s32 	%r79, %r77, %r175;
	not.pred 	%p126, %p322;
	selp.u32 	%r176, 1, 0, %p126;
	add.s32 	%r80, %r78, %r176;
	@%p322 bra 	$L__BB5_225;
	shl.b32 	%r177, %r80, 3;
	add.s32 	%r179, %r137, %r177;
	ld.shared.u64 	%rd789, [%r179];
	bra.uni 	$L__BB5_226;
$L__BB5_225:
	shl.b32 	%r180, %r79, 3;
	add.s32 	%r182, %r137, %r180;
	ld.shared.u64 	%rd785, [%r182];
$L__BB5_226:
	setp.ge.s32 	%p128, %r79, %r59;
	mov.pred 	%p127, 0;
	mov.pred 	%p323, %p127;
	@%p128 bra 	$L__BB5_234;
	setp.ge.s32 	%p130, %r80, %r44;
	mov.pred 	%p129, -1;
	mov.pred 	%p323, %p129;
	@%p130 bra 	$L__BB5_234;
	cvta.to.global.u64 	%rd475, %rd344;
	shl.b64 	%rd476, %rd785, 3;
	add.s64 	%rd477, %rd475, %rd476;
	ld.global.u64 	%rd801, [%rd477];
	setp.eq.s64 	%p132, %rd801, 0;
	@%p132 bra 	$L__BB5_234;
	mov.u64 	%rd802, %rd789;
	mov.u64 	%rd803, %rd785;
$L__BB5_230:
	cvta.to.global.u64 	%rd478, %rd344;
	shl.b64 	%rd479, %rd802, 3;
	add.s64 	%rd480, %rd478, %rd479;
	ld.global.u64 	%rd280, [%rd480];
	setp.eq.s64 	%p134, %rd280, 0;
	mov.pred 	%p323, %p127;
	@%p134 bra 	$L__BB5_234;
	setp.eq.s64 	%p135, %rd801, %rd280;
	@%p135 bra 	$L__BB5_233;
	setp.lt.u64 	%p323, %rd801, %rd280;
	bra.uni 	$L__BB5_234;
$L__BB5_233:
	add.s64 	%rd802, %rd802, 1;
	add.s64 	%rd282, %rd803, 1;
	cvta.to.global.u64 	%rd481, %rd344;
	shl.b64 	%rd482, %rd803, 3;
	add.s64 	%rd483, %rd481, %rd482;
	ld.global.u64 	%rd801, [%rd483+8];
	setp.ne.s64 	%p137, %rd801, 0;
	mov.u64 	%rd803, %rd282;
	mov.pred 	%p323, %p129;
	@%p137 bra 	$L__BB5_230;
$L__BB5_234:
	selp.b64 	%rd284, %rd785, %rd789, %p323;
	selp.u32 	%r183, 1, 0, %p323;
	add.s32 	%r81, %r79, %r183;
	not.pred 	%p138, %p323;
	selp.u32 	%r184, 1, 0, %p138;
	add.s32 	%r82, %r80, %r184;
	@%p323 bra 	$L__BB5_236;
	shl.b32 	%r185, %r82, 3;
	mov.u32 	%r186, _ZZN3cub18CUB_300001_SM_10006detail10merge_sort26DeviceMergeSortMergeKernelINS2_10policy_hubIN6thrust24THRUST_300001_SM_1000_NS6detail15normal_iteratorINS6_10device_ptrImEEEEE9Policy600ESB_PNS0_8NullTypeESB_SF_j15greater_functorImEmSE_EEvbT2_T3_T4_PT6_PT7_T5_PSK_SK_NS1_7vsmem_tEE19static_temp_storage;
	add.s32 	%r187, %r186, %r185;
	ld.shared.u64 	%rd789, [%r187];
	bra.uni 	$L__BB5_237;
$L__BB5_236:
	shl.b32 	%r188, %r81, 3;
	mov.u32 	%r189, _ZZN3cub18CUB_300001_SM_10006detail10merge_sort26DeviceMergeSortMergeKernelINS2_10policy_hubIN6thrust24THRUST_300001_SM_1000_NS6detail15normal_iteratorINS6_10device_ptrImEEEEE9Policy600ESB_PNS0_8NullTypeESB_SF_j15greater_functorImEmSE_EEvbT2_T3_T4_PT6_PT7_T5_PSK_SK_NS1_7vsmem_tEE19static_temp_storage;
	add.s32 	%r190, %r189, %r188;
	ld.shared.u64 	%rd785, [%r190];
$L__BB5_237:
	setp.ge.s32 	%p140, %r81, %r59;
	mov.pred 	%p139, 0;
	mov.pred 	%p324, %p139;
	@%p140 bra 	$L__BB5_245;
	setp.ge.s32 	%p142, %r82, %r44;
	mov.pred 	%p141, -1;
	mov.pred 	%p324, %p141;
	@%p142 bra 	$L__BB5_245;
	cvta.to.global.u64 	%rd484, %rd344;
	shl.b64 	%rd485, %rd785, 3;
	add.s64 	%rd486, %rd484, %rd485;
	ld.global.u64 	%rd806, [%rd486];
	setp.eq.s64 	%p144, %rd806, 0;
	@%p144 bra 	$L__BB5_245;
	mov.u64 	%rd807, %rd789;
	mov.u64 	%rd808, %rd785;
$L__BB5_241:
	cvta.to.global.u64 	%rd487, %rd344;
	shl.b64 	%rd488, %rd807, 3;
	add.s64 	%rd489, %rd487, %rd488;
	ld.global.u64 	%rd293, [%rd489];
	setp.eq.s64 	%p146, %rd293, 0;
	mov.pred 	%p324, %p139;
	@%p146 bra 	$L__BB5_245;
	setp.eq.s64 	%p147, %rd806, %rd293;
	@%p147 bra 	$L__BB5_244;
	setp.lt.u64 	%p324, %rd806, %rd293;
	bra.uni 	$L__BB5_245;
$L__BB5_244:
	add.s64 	%rd807, %rd807, 1;
	add.s64 	%rd295, %rd808, 1;
	cvta.to.global.u64 	%rd490, %rd344;
	shl.b64 	%rd491, %rd808, 3;
	add.s64 	%rd492, %rd490, %rd491;
	ld.global.u64 	%rd806, [%rd492+8];
	setp.ne.s64 	%p149, %rd806, 0;
	mov.u64 	%rd808, %rd295;
	mov.pred 	%p324, %p141;
	@%p149 bra 	$L__BB5_241;
$L__BB5_245:
	selp.b64 	%rd297, %rd785, %rd789, %p324;
	selp.u32 	%r191, 1, 0, %p324;
	add.s32 	%r83, %r81, %r191;
	not.pred 	%p150, %p324;
	selp.u32 	%r192, 1, 0, %p150;
	add.s32 	%r84, %r82, %r192;
	@%p324 bra 	$L__BB5_247;
	shl.b32 	%r193, %r84, 3;
	mov.u32 	%r194, _ZZN3cub18CUB_300001_SM_10006detail10merge_sort26DeviceMergeSortMergeKernelINS2_10policy_hubIN6thrust24THRUST_300001_SM_1000_NS6detail15normal_iteratorINS6_10device_ptrImEEEEE9Policy600ESB_PNS0_8NullTypeESB_SF_j15greater_functorImEmSE_EEvbT2_T3_T4_PT6_PT7_T5_PSK_SK_NS1_7vsmem_tEE19static_temp_storage;
	add.s32 	%r195, %r194, %r193;
	ld.shared.u64 	%rd789, [%r195];
	bra.uni 	$L__BB5_248;
$L__BB5_247:
	shl.b32 	%r196, %r83, 3;
	mov.u32 	%r197, _ZZN3cub18CUB_300001_SM_10006detail10merge_sort26DeviceMergeSortMergeKernelINS2_10policy_hubIN6thrust24THRUST_300001_SM_1000_NS6detail15normal_iteratorINS6_10device_ptrImEEEEE9Policy600ESB_PNS0_8NullTypeESB_SF_j15greater_functorImEmSE_EEvbT2_T3_T4_PT6_PT7_T5_PSK_SK_NS1_7vsmem_tEE19static_temp_storage;
	add.s32 	%r198, %r197, %r196;
	ld.shared.u64 	%rd785, [%r198];
$L__BB5_248:
	setp.ge.s32 	%p152, %r83, %r59;
	mov.pred 	%p151, 0;
	mov.pred 	%p325, %p151;
	@%p152 bra 	$L__BB5_256;
	setp.ge.s32 	%p154, %r84, %r44;
	mov.pred 	%p153, -1;
	mov.pred 	%p325, %p153;
	@%p154 bra 	$L__BB5_256;
	cvta.to.global.u64 	%rd493, %rd344;
	shl.b64 	%rd494, %rd785, 3;
	add.s64 	%rd495, %rd493, %rd494;
	ld.global.u64 	%rd811, [%rd495];
	setp.eq.s64 	%p156, %rd811, 0;
	@%p156 bra 	$L__BB5_256;
	mov.u64 	%rd812, %rd789;
	mov.u64 	%rd813, %rd785;
$L__BB5_252:
	cvta.to.global.u64 	%rd496, %rd344;
	shl.b64 	%rd497, %rd812, 3;
	add.s64 	%rd498, %rd496, %rd497;
	ld.global.u64 	%rd306, [%rd498];
	setp.eq.s64 	%p158, %rd306, 0;
	mov.pred 	%p325, %p151;
	@%p158 bra 	$L__BB5_256;
	setp.eq.s64 	%p159, %rd811, %rd306;
	@%p159 bra 	$L__BB5_255;
	setp.lt.u64 	%p325, %rd811, %rd306;
	bra.uni 	$L__BB5_256;
$L__BB5_255:
	add.s64 	%rd812, %rd812, 1;
	add.s64 	%rd308, %rd813, 1;
	cvta.to.global.u64 	%rd499, %rd344;
	shl.b64 	%rd500, %rd813, 3;
	add.s64 	%rd501, %rd499, %rd500;
	ld.global.u64 	%rd811, [%rd501+8];
	setp.ne.s64 	%p161, %rd811, 0;
	mov.u64 	%rd813, %rd308;
	mov.pred 	%p325, %p153;
	@%p161 bra 	$L__BB5_252;
$L__BB5_256:
	selp.b64 	%rd310, %rd785, %rd789, %p325;
	selp.u32 	%r199, 1, 0, %p325;
	add.s32 	%r85, %r83, %r199;
	not.pred 	%p162, %p325;
	selp.u32 	%r200, 1, 0, %p162;
	add.s32 	%r86, %r84, %r200;
	@%p325 bra 	$L__BB5_258;
	shl.b32 	%r201, %r86, 3;
	mov.u32 	%r202, _ZZN3cub18CUB_300001_SM_10006detail10merge_sort26DeviceMergeSortMergeKernelINS2_10policy_hubIN6thrust24THRUST_300001_SM_1000_NS6detail15normal_iteratorINS6_10device_ptrImEEEEE9Policy600ESB_PNS0_8NullTypeESB_SF_j15greater_functorImEmSE_EEvbT2_T3_T4_PT6_PT7_T5_PSK_SK_NS1_7vsmem_tEE19static_temp_storage;
	add.s32 	%r203, %r202, %r201;
	ld.shared.u64 	%rd789, [%r203];
	bra.uni 	$L__BB5_259;
$L__BB5_258:
	shl.b32 	%r204, %r85, 3;
	mov.u32 	%r205, _ZZN3cub18CUB_300001_SM_10006detail10merge_sort26DeviceMergeSortMergeKernelINS2_10policy_hubIN6thrust24THRUST_300001_SM_1000_NS6detail15normal_iteratorINS6_10device_ptrImEEEEE9Policy600ESB_PNS0_8NullTypeESB_SF_j15greater_functorImEmSE_EEvbT2_T3_T4_PT6_PT7_T5_PSK_SK_NS1_7vsmem_tEE19static_temp_storage;
	add.s32 	%r206, %r205, %r204;
	ld.shared.u64 	%rd785, [%r206];
$L__BB5_259:
	setp.ge.s32 	%p163, %r85, %r59;
	mov.u64 	%rd819, %rd789;
	@%p163 bra 	$L__BB5_267;
	setp.ge.s32 	%p164, %r86, %r44;
	mov.u64 	%rd819, %rd785;
	@%p164 bra 	$L__BB5_267;
	cvta.to.global.u64 	%rd502, %rd344;
	shl.b64 	%rd503, %rd785, 3;
	add.s64 	%rd504, %rd502, %rd503;
	ld.global.u64 	%rd816, [%rd504];
	setp.eq.s64 	%p165, %rd816, 0;
	mov.u64 	%rd819, %rd785;
	@%p165 bra 	$L__BB5_267;
	mov.u64 	%rd817, %rd789;
	mov.u64 	%rd818, %rd785;
$L__BB5_263:
	cvta.to.global.u64 	%rd505, %rd344;
	shl.b64 	%rd506, %rd817, 3;
	add.s64 	%rd507, %rd505, %rd506;
	ld.global.u64 	%rd319, [%rd507];
	setp.eq.s64 	%p166, %rd319, 0;
	mov.u64 	%rd819, %rd789;
	@%p166 bra 	$L__BB5_267;
	setp.eq.s64 	%p167, %rd816, %rd319;
	@%p167 bra 	$L__BB5_266;
	setp.lt.u64 	%p168, %rd816, %rd319;
	selp.b64 	%rd819, %rd785, %rd789, %p168;
	bra.uni 	$L__BB5_267;
$L__BB5_266:
	add.s64 	%rd817, %rd817, 1;
	add.s64 	%rd322, %rd818, 1;
	cvta.to.global.u64 	%rd508, %rd344;
	shl.b64 	%rd509, %rd818, 3;
	add.s64 	%rd510, %rd508, %rd509;
	ld.global.u64 	%rd816, [%rd510+8];
	setp.ne.s64 	%p169, %rd816, 0;
	mov.u64 	%rd818, %rd322;
	mov.u64 	%rd819, %rd785;
	@%p169 bra 	$L__BB5_263;
$L__BB5_267:
	ld.param.s8 	%rs3, [_ZN3cub18CUB_300001_SM_10006detail10merge_sort26DeviceMergeSortMergeKernelINS2_10policy_hubIN6thrust24THRUST_300001_SM_1000_NS6detail15normal_iteratorINS6_10device_ptrImEEEEE9Policy600ESB_PNS0_8NullTypeESB_SF_j15greater_functorImEmSE_EEvbT2_T3_T4_PT6_PT7_T5_PSK_SK_NS1_7vsmem_tE_param_0];
	mov.u32 	%r207, %ctaid.x;
	shl.b32 	%r87, %r207, 11;
	mov.u32 	%r88, %tid.x;
	shl.b32 	%r89, %r88, 3;
	setp.eq.s16 	%p170, %rs3, 0;
	bar.sync 	0;
	@%p170 bra 	$L__BB5_286;
	// begin inline asm
	mov.u32 %r208, %laneid;
	// end inline asm
	and.b32  	%r90, %r89, 7936;
	shl.b32 	%r209, %r208, 3;
	add.s32 	%r210, %r209, %r90;
	shr.s32 	%r211, %r210, 5;
	add.s32 	%r212, %r211, %r210;
	shl.b32 	%r213, %r212, 3;
	mov.u32 	%r214, _ZZN3cub18CUB_300001_SM_10006detail10merge_sort26DeviceMergeSortMergeKernelINS2_10policy_hubIN6thrust24THRUST_300001_SM_1000_NS6detail15normal_iteratorINS6_10device_ptrImEEEEE9Policy600ESB_PNS0_8NullTypeESB_SF_j15greater_functorImEmSE_EEvbT2_T3_T4_PT6_PT7_T5_PSK_SK_NS1_7vsmem_tEE19static_temp_storage;
	add.s32 	%r215, %r214, %r213;
	st.shared.u64 	[%r215], %rd231;
	st.shared.u64 	[%r215+8], %rd244;
	st.shared.u64 	[%r215+16], %rd257;
	st.shared.u64 	[%r215+24], %rd271;
	st.shared.u64 	[%r215+32], %rd284;
	st.shared.u64 	[%r215+40], %rd297;
	st.shared.u64 	[%r215+48], %rd310;
	st.shared.u64 	[%r215+56], %rd819;
	bar.warp.sync 	-1;
	mad.lo.s32 	%r216, %r208, -7, %r210;
	shr.s32 	%r217, %r216, 5;
	add.s32 	%r218, %r217, %r216;
	shl.b32 	%r219, %r218, 3;
	add.s32 	%r220, %r214, %r219;
	ld.shared.u64 	%rd325, [%r220];
	add.s32 	%r221, %r216, 32;
	shr.s32 	%r222, %r221, 5;
	add.s32 	%r223, %r222, %r216;
	shl.b32 	%r224, %r223, 3;
	add.s32 	%r225, %r214, %r224;
	ld.shared.u64 	%rd326, [%r225+256];
	add.s32 	%r226, %r216, 64;
	shr.s32 	%r227, %r226, 5;
	add.s32 	%r228, %r227, %r216;
	shl.b32 	%r229, %r228, 3;
	add.s32 	%r230, %r214, %r229;
	ld.shared.u64 	%rd327, [%r230+512];
	add.s32 	%r231, %r216, 96;
	shr.s32 	%r232, %r231, 5;
	add.s32 	%r233, %r232, %r216;
	shl.b32 	%r234, %r233, 3;
	add.s32 	%r235, %r214, %r234;
	ld.shared.u64 	%rd328, [%r235+768];
	add.s32 	%r236, %r216, 128;
	shr.s32 	%r237, %r236, 5;
	add.s32 	%r238, %r237, %r216;
	shl.b32 	%r239, %r238, 3;
	add.s32 	%r240, %r214, %r239;
	ld.shared.u64 	%rd329, [%r240+1024];
	add.s32 	%r241, %r216, 160;
	shr.s32 	%r242, %r241, 5;
	add.s32 	%r243, %r242, %r216;
	shl.b32 	%r244, %r243, 3;
	add.s32 	%r245, %r214, %r244;
	ld.shared.u64 	%rd330, [%r245+1280];
	add.s32 	%r246, %r216, 192;
	shr.s32 	%r247, %r246, 5;
	add.s32 	%r248, %r247, %r216;
	shl.b32 	%r249, %r248, 3;
	add.s32 	%r250, %r214, %r249;
	ld.shared.u64 	%rd331, [%r250+1536];
	add.s32 	%r251, %r216, 224;
	shr.s32 	%r252, %r251, 5;
	add.s32 	%r253, %r252, %r216;
	shl.b32 	%r254, %r253, 3;
	add.s32 	%r255, %r214, %r254;
	ld.shared.u64 	%rd332, [%r255+1792];
	setp.ne.s32 	%p171, %r88, 0;
	@%p171 bra 	$L__BB5_270;
	st.volatile.shared.u32 	[_ZZN3cub18CUB_300001_SM_10006detail10merge_sort26DeviceMergeSortMergeKernelINS2_10policy_hubIN6thrust24THRUST_300001_SM_1000_NS6detail15normal_iteratorINS6_10device_ptrImEEEEE9Policy600ESB_PNS0_8NullTypeESB_SF_j15greater_functorImEmSE_EEvbT2_T3_T4_PT6_PT7_T5_PSK_SK_NS1_7vsmem_tEE19static_temp_storage+16896], %r59;
$L__BB5_270:
	ld.param.u64 	%rd696, [_ZN3cub18CUB_300001_SM_10006detail10merge_sort26DeviceMergeSortMergeKernelINS2_10policy_hubIN6thrust24THRUST_300001_SM_1000_NS6detail15normal_iteratorINS6_10device_ptrImEEEEE9Policy600ESB_PNS0_8NullTypeESB_SF_j15greater_functorImEmSE_EEvbT2_T3_T4_PT6_PT7_T5_PSK_SK_NS1_7vsmem_tE_param_4];
	bar.sync 	0;
	ld.volatile.shared.u32 	%r91, [_ZZN3cub18CUB_300001_SM_10006detail10merge_sort26DeviceMergeSortMergeKernelINS2_10policy_hubIN6thrust24THRUST_300001_SM_1000_NS6detail15normal_iteratorINS6_10device_ptrImEEEEE9Policy600ESB_PNS0_8NullTypeESB_SF_j15greater_functorImEmSE_EEvbT2_T3_T4_PT6_PT7_T5_PSK_SK_NS1_7vsmem_tEE19static_temp_storage+16896];
	and.b32  	%r256, %r88, 31;
	add.s32 	%r92, %r90, %r256;
	setp.ge.s32 	%p172, %r92, %r91;
	cvt.u64.u32 	%rd511, %r92;
	cvt.u64.u32 	%rd512, %r87;
	add.s64 	%rd513, %rd511, %rd512;
	cvta.to.global.u64 	%rd514, %rd696;
	shl.b64 	%rd515, %rd513, 3;
	add.s64 	%rd333, %rd514, %rd515;
	@%p172 bra 	$L__BB5_272;
	st.global.u64 	[%rd333], %rd325;
$L__BB5_272:
	add.s32 	%r257, %r92, 32;
	setp.ge.s32 	%p173, %r257, %r91;
	@%p173 bra 	$L__BB5_274;
	st.global.u64 	[%rd333+256], %rd326;
$L__BB5_274:
	add.s32 	%r258, %r92, 64;
	setp.ge.s32 	%p174, %r258, %r91;
	@%p174 bra 	$L__BB5_276;
	st.global.u64 	[%rd333+512], %rd327;
$L__BB5_276:
	add.s32 	%r259, %r92, 96;
	setp.ge.s32 	%p175, %r259, %r91;
	@%p175 bra 	$L__BB5_278;
	st.global.u64 	[%rd333+768], %rd328;
$L__BB5_278:
	add.s32 	%r260, %r92, 128;
	setp.ge.s32 	%p176, %r260, %r91;
	@%p176 bra 	$L__BB5_280;
	st.global.u64 	[%rd333+1024], %rd329;
$L__BB5_280:
	add.s32 	%r261, %r92, 160;
	setp.ge.s32 	%p177, %r261, %r91;
	@%p177 bra 	$L__BB5_282;
	st.global.u64 	[%rd333+1280], %rd330;
$L__BB5_282:
	add.s32 	%r262, %r92, 192;
	setp.ge.s32 	%p178, %r262, %r91;
	@%p178 bra 	$L__BB5_284;
	st.global.u64 	[%rd333+1536], %rd331;
$L__BB5_284:
	add.s32 	%r263, %r92, 224;
	setp.ge.s32 	%p179, %r263, %r91;
	@%p179 bra 	$L__BB5_304;
	st.global.u64 	[%rd333+1792], %rd332;
	bra.uni 	$L__BB5_304;
$L__BB5_286:
	// begin inline asm
	mov.u32 %r264, %laneid;
	// end inline asm
	and.b32  	%r93, %r89, 7936;
	shl.b32 	%r265, %r264, 3;
	add.s32 	%r266, %r265, %r93;
	shr.s32 	%r267, %r266, 5;
	add.s32 	%r268, %r267, %r266;
	shl.b32 	%r269, %r268, 3;
	mov.u32 	%r270, _ZZN3cub18CUB_300001_SM_10006detail10merge_sort26DeviceMergeSortMergeKernelINS2_10policy_hubIN6thrust24THRUST_300001_SM_1000_NS6detail15normal_iteratorINS6_10device_ptrImEEEEE9Policy600ESB_PNS0_8NullTypeESB_SF_j15greater_functorImEmSE_EEvbT2_T3_T4_PT6_PT7_T5_PSK_SK_NS1_7vsmem_tEE19static_temp_storage;
	add.s32 	%r271, %r270, %r269;
	st.shared.u64 	[%r271], %rd231;
	st.shared.u64 	[%r271+8], %rd244;
	st.shared.u64 	[%r271+16], %rd257;
	st.shared.u64 	[%r271+24], %rd271;
	st.shared.u64 	[%r271+32], %rd284;
	st.shared.u64 	[%r271+40], %rd297;
	st.shared.u64 	[%r271+48], %rd310;
	st.shared.u64 	[%r271+56], %rd819;
	bar.warp.sync 	-1;
	mad.lo.s32 	%r272, %r264, -7, %r266;
	shr.s32 	%r273, %r272, 5;
	add.s32 	%r274, %r273, %r272;
	shl.b32 	%r275, %r274, 3;
	add.s32 	%r276, %r270, %r275;
	ld.shared.u64 	%rd334, [%r276];
	add.s32 	%r277, %r272, 32;
	shr.s32 	%r278, %r277, 5;
	add.s32 	%r279, %r278, %r272;
	shl.b32 	%r280, %r279, 3;
	add.s32 	%r281, %r270, %r280;
	ld.shared.u64 	%rd335, [%r281+256];
	add.s32 	%r282, %r272, 64;
	shr.s32 	%r283, %r282, 5;
	add.s32 	%r284, %r283, %r272;
	shl.b32 	%r285, %r284, 3;
	add.s32 	%r286, %r270, %r285;
	ld.shared.u64 	%rd336, [%r286+512];
	add.s32 	%r287, %r272, 96;
	shr.s32 	%r288, %r287, 5;
	add.s32 	%r289, %r288, %r272;
	shl.b32 	%r290, %r289, 3;
	add.s32 	%r291, %r270, %r290;
	ld.shared.u64 	%rd337, [%r291+768];
	add.s32 	%r292, %r272, 128;
	shr.s32 	%r293, %r292, 5;
	add.s32 	%r294, %r293, %r272;
	shl.b32 	%r295, %r294, 3;
	add.s32 	%r296, %r270, %r295;
	ld.shared.u64 	%rd338, [%r296+1024];
	add.s32 	%r297, %r272, 160;
	shr.s32 	%r298, %r297, 5;
	add.s32 	%r299, %r298, %r272;
	shl.b32 	%r300, %r299, 3;
	add.s32 	%r301, %r270, %r300;
	ld.shared.u64 	%rd339, [%r301+1280];
	add.s32 	%r302, %r272, 192;
	shr.s32 	%r303, %r302, 5;
	add.s32 	%r304, %r303, %r272;
	shl.b32 	%r305, %r304, 3;
	add.s32 	%r306, %r270, %r305;
	ld.shared.u64 	%rd340, [%r306+1536];
	add.s32 	%r307, %r272, 224;
	shr.s32 	%r308, %r307, 5;
	add.s32 	%r309, %r308, %r272;
	shl.b32 	%r310, %r309, 3;
	add.s32 	%r311, %r270, %r310;
	ld.shared.u64 	%rd341, [%r311+1792];
	setp.ne.s32 	%p180, %r88, 0;
	@%p180 bra 	$L__BB5_288;
	st.volatile.shared.u32 	[_ZZN3cub18CUB_300001_SM_10006detail10merge_sort26DeviceMergeSortMergeKernelINS2_10policy_hubIN6thrust24THRUST_300001_SM_1000_NS6detail15normal_iteratorINS6_10device_ptrImEEEEE9Policy600ESB_PNS0_8NullTypeESB_SF_j15greater_functorImEmSE_EEvbT2_T3_T4_PT6_PT7_T5_PSK_SK_NS1_7vsmem_tEE19static_temp_storage+16896], %r59;
$L__BB5_288:
	bar.sync 	0;
	ld.volatile.shared.u32 	%r94, [_ZZN3cub18CUB_300001_SM_10006detail10merge_sort26DeviceMergeSortMergeKernelINS2_10policy_hubIN6thrust24THRUST_300001_SM_1000_NS6detail15normal_iteratorINS6_10device_ptrImEEEEE9Policy600ESB_PNS0_8NullTypeESB_SF_j15greater_functorImEmSE_EEvbT2_T3_T4_PT6_PT7_T5_PSK_SK_NS1_7vsmem_tEE19static_temp_storage+16896];
	and.b32  	%r312, %r88, 31;
	cvt.u64.u32 	%rd516, %r93;
	add.s32 	%r95, %r93, %r312;
	add.s32 	%r313, %r312, %r87;
	cvt.u64.u32 	%rd517, %r313;
	add.s64 	%rd518, %rd517, %rd516;
	setp.ge.s32 	%p181, %r95, %r94;
	shl.b64 	%rd519, %rd518, 3;
	add.s64 	%rd342, %rd3, %rd519;
	@%p181 bra 	$L__BB5_290;
	st.global.u64 	[%rd342], %rd334;
$L__BB5_290:
	add.s32 	%r314, %r95, 32;
	setp.ge.s32 	%p182, %r314, %r94;
	@%p182 bra 	$L__BB5_292;
	st.global.u64 	[%rd342+256], %rd335;
$L__BB5_292:
	add.s32 	%r315, %r95, 64;
	setp.ge.s32 	%p183, %r315, %r94;
	@%p183 bra 	$L__BB5_294;
	st.global.u64 	[%rd342+512], %rd336;
$L__BB5_294:
	add.s32 	%r316, %r95, 96;
	setp.ge.s32 	%p184, %r316, %r94;
	@%p184 bra 	$L__BB5_296;
	st.global.u64 	[%rd342+768], %rd337;
$L__BB5_296:
	add.s32 	%r317, %r95, 128;
	setp.ge.s32 	%p185, %r317, %r94;
	@%p185 bra 	$L__BB5_298;
	st.global.u64 	[%rd342+1024], %rd338;
$L__BB5_298:
	add.s32 	%r318, %r95, 160;
	setp.ge.s32 	%p186, %r318, %r94;
	@%p186 bra 	$L__BB5_300;
	st.global.u64 	[%rd342+1280], %rd339;
$L__BB5_300:
	add.s32 	%r319, %r95, 192;
	setp.ge.s32 	%p187, %r319, %r94;
	@%p187 bra 	$L__BB5_302;
	st.global.u64 	[%rd342+1536], %rd340;
$L__BB5_302:
	add.s32 	%r320, %r95, 224;
	setp.ge.s32 	%p188, %r320, %r94;
	@%p188 bra 	$L__BB5_304;
	st.global.u64 	[%rd342+1792], %rd341;
$L__BB5_304:
	ret;

}
	// .globl	_ZN3cub18CUB_300001_SM_10006detail10merge_sort30DeviceMergeSortBlockSortKernelINS2_10policy_hubIN6thrust24THRUST_300001_SM_1000_NS6detail15normal_iteratorINS6_10device_ptrImEEEEE9Policy600ESB_PNS0_8NullTypeESB_SF_m15greater_functorImEmSE_EEvbT0_T1_T2_T3_T4_PT6_PT7_T5_NS1_7vsmem_tE
.visible .entry _ZN3cub18CUB_300001_SM_10006detail10merge_sort30DeviceMergeSortBlockSortKernelINS2_10policy_hubIN6thrust24THRUST_300001_SM_1000_NS6detail15normal_iteratorINS6_10device_ptrImEEEEE9Policy600ESB_PNS0_8NullTypeESB_SF_m15greater_functorImEmSE_EEvbT0_T1_T2_T3_T4_PT6_PT7_T5_NS1_7vsmem_tE(
	.param .u8 _ZN3cub18CUB_300001_SM_10006detail10merge_sort30DeviceMergeSortBlockSortKernelINS2_10policy_hubIN6thrust24THRUST_300001_SM_1000_NS6detail15normal_iteratorINS6_10device_ptrImEEEEE9Policy600ESB_PNS0_8NullTypeESB_SF_m15greater_functorImEmSE_EEvbT0_T1_T2_T3_T4_PT6_PT7_T5_NS1_7vsmem_tE_param_0,
	.param .align 8 .b8 _ZN3cub18CUB_300001_SM_10006detail10merge_sort30DeviceMergeSortBlockSortKernelINS2_10policy_hubIN6thrust24THRUST_300001_SM_1000_NS6detail15normal_iteratorINS6_10device_ptrImEEEEE9Policy600ESB_PNS0_8NullTypeESB_SF_m15greater_functorImEmSE_EEvbT0_T1_T2_T3_T4_PT6_PT7_T5_NS1_7vsmem_tE_param_1[8],
	.param .u64 .ptr .align 1 _ZN3cub18CUB_300001_SM_10006detail10merge_sort30DeviceMergeSortBlockSortKernelINS2_10policy_hubIN6thrust24THRUST_300001_SM_1000_NS6detail15normal_iteratorINS6_10device_ptrImEEEEE9Policy600ESB_PNS0_8NullTypeESB_SF_m15greater_functorImEmSE_EEvbT0_T1_T2_T3_T4_PT6_PT7_T5_NS1_7vsmem_tE_param_2,
	.param .align 8 .b8 _ZN3cub18CUB_300001_SM_10006detail10merge_sort30DeviceMergeSortBlockSortKernelINS2_10policy_hubIN6thrust24THRUST_300001_SM_1000_NS6detail15normal_iteratorINS6_10device_ptrImEEEEE9Policy600ESB_PNS0_8NullTypeESB_SF_m15greater_functorImEmSE_EEvbT0_T1_T2_T3_T4_PT6_PT7_T5_NS1_7vsmem_tE_param_3[8],
	.param .u64 .ptr .align 1 _ZN3cub18CUB_300001_SM_10006detail10merge_sort30DeviceMergeSortBlockSortKernelINS2_10policy_hubIN6thrust24THRUST_300001_SM_1000_NS6detail15normal_iteratorINS6_10device_ptrImEEEEE9Policy600ESB_PNS0_8NullTypeESB_SF_m15greater_functorImEmSE_EEvbT0_T1_T2_T3_T4_PT6_PT7_T5_NS1_7vsmem_tE_param_4,
	.param .u64 _ZN3cub18CUB_300001_SM_10006detail10merge_sort30DeviceMergeSortBlockSortKernelINS2_10policy_hubIN6thrust24THRUST_300001_SM_1000_NS6detail15normal_iteratorINS6_10device_ptrImEEEEE9Policy600ESB_PNS0_8NullTypeESB_SF_m15greater_functorImEmSE_EEvbT0_T1_T2_T3_T4_PT6_PT7_T5_NS1_7vsmem_tE_param_5,
	.param .u64 .ptr .align 1 _ZN3cub18CUB_300001_SM_10006detail10merge_sort30DeviceMergeSortBlockSortKernelINS2_10policy_hubIN6thrust24THRUST_300001_SM_1000_NS6detail15normal_iteratorINS6_10device_ptrImEEEEE9Policy600ESB_PNS0_8NullTypeESB_SF_m15greater_functorImEmSE_EEvbT0_T1_T2_T3_T4_PT6_PT7_T5_NS1_7vsmem_tE_param_6,
	.param .u64 .ptr .align 1 _ZN3cub18CUB_300001_SM_10006detail10merge_sort30DeviceMergeSortBlockSortKernelINS2_10policy_hubIN6thrust24THRUST_300001_SM_1000_NS6detail15normal_iteratorINS6_10device_ptrImEEEEE9Policy600ESB_PNS0_8NullTypeESB_SF_m15greater_functorImEmSE_EEvbT0_T1_T2_T3_T4_PT6_PT7_T5_NS1_7vsmem_tE_param_7,
	.param .align 8 .b8 _ZN3cub18CUB_300001_SM_10006detail10merge_sort30DeviceMergeSortBlockSortKernelINS2_10policy_hubIN6thrust24THRUST_300001_SM_1000_NS6detail15normal_iteratorINS6_10device_ptrImEEEEE9Policy600ESB_PNS0_8NullTypeESB_SF_m15greater_functorImEmSE_EEvbT0_T1_T2_T3_T4_PT6_PT7_T5_NS1_7vsmem_tE_param_8[24],
	.param .align 8 .b8 _ZN3cub18CUB_300001_SM_10006detail10merge_sort30DeviceMergeSortBlockSortKernelINS2_10policy_hubIN6thrust24THRUST_300001_SM_1000_NS6detail15normal_iteratorINS6_10device_ptrImEEEEE9Policy600ESB_PNS0_8NullTypeESB_SF_m15greater_functorImEmSE_EEvbT0_T1_T2_T3_T4_PT6_PT7_T5_NS1_7vsmem_tE_param_9[8]
)
.maxntid 256
{
	.reg .pred 	%p<600>;
	.reg .b16 	%rs<4>;
	.reg .b32 	%r<444>;
	.reg .b64 	%rd<1892>;
	// demoted variable
	.shared .align 16 .b8 _ZZN3cub18CUB_300001_SM_10006detail10merge_sort30DeviceMergeSortBlockSortKernelINS2_10policy_hubIN6thrust24THRUST_300001_SM_1000_NS6detail15normal_iteratorINS6_10device_ptrImEEEEE9Policy600ESB_PNS0_8NullTypeESB_SF_m15greater_functorImEmSE_EEvbT0_T1_T2_T3_T4_PT6_PT7_T5_NS1_7vsmem_tEE19static_temp_storage[16912];
	ld.param.u64 	%rd932, [_ZN3cub18CUB_300001_SM_10006detail10merge_sort30DeviceMergeSortBlockSortKernelINS2_10policy_hubIN6thrust24THRUST_300001_SM_1000_NS6detail15normal_iteratorINS6_10device_ptrImEEEEE9Policy600ESB_PNS0_8NullTypeESB_SF_m15greater_functorImEmSE_EEvbT0_T1_T2_T3_T4_PT6_PT7_T5_NS1_7vsmem_tE_param_8];
	ld.param.u64 	%rd933, [_ZN3cub18CUB_300001_SM_10006detail10merge_sort30DeviceMergeSortBlockSortKernelINS2_10policy_hubIN6thrust24THRUST_300001_SM_1000_NS6detail15normal_iteratorINS6_10device_ptrImEEEEE9Policy600ESB_PNS0_8NullTypeESB_SF_m15greater_functorImEmSE_EEvbT0_T1_T2_T3_T4_PT6_PT7_T5_NS1_7vsmem_tE_param_3];
	ld.param.u64 	%rd934, [_ZN3cub18CUB_300001_SM_10006detail10merge_sort30DeviceMergeSortBlockSortKernelINS2_10policy_hubIN6thrust24THRUST_300001_SM_1000_NS6detail15normal_iteratorINS6_10device_ptrImEEEEE9Policy600ESB_PNS0_8NullTypeESB_SF_m15greater_functorImEmSE_EEvbT0_T1_T2_T3_T4_PT6_PT7_T5_NS1_7vsmem_tE_param_1];
	ld.param.u64 	%rd930, [_ZN3cub18CUB_300001_SM_10006detail10merge_sort30DeviceMergeSortBlockSortKernelINS2_10policy_hubIN6thrust24THRUST_300001_SM_1000_NS6detail15normal_iteratorINS6_10device_ptrImEEEEE9Policy600ESB_PNS0_8NullTypeESB_SF_m15greater_functorImEmSE_EEvbT0_T1_T2_T3_T4_PT6_PT7_T5_NS1_7vsmem_tE_param_5];
	cvta.to.global.u64 	%rd1, %rd934;
	cvta.to.global.u64 	%rd2, %rd933;
	cvta.to.global.u64 	%rd3, %rd932;
	mov.u32 	%r119, %ctaid.x;
	cvt.u64.u32 	%rd935, %r119;
	mov.u32 	%r120, %nctaid.x;
	cvt.u64.u32 	%rd936, %r120;
	mul.wide.u32 	%rd4, %r119, 2048;
	add.s64 	%rd937, %rd936, -1;
	setp.le.u64 	%p33, %rd937, %rd935;
	@%p33 bra 	$L__BB6_296;
	// begin inline asm
	griddepcontrol.wait;
	// end inline asm
	mov.u32 	%r1, %tid.x;
	and.b32  	%r2, %r1, 31;
	shl.b32 	%r3, %r1, 3;
	and.b32  	%r4, %r3, 7936;
	or.b32  	%r286, %r4, %r2;
	cvt.u64.u32 	%rd1208, %r286;
	add.s64 	%rd5, %rd4, %rd1208;
	shl.b64 	%rd1209, %rd5, 3;
	add.s64 	%rd1210, %rd1, %rd1209;
	ld.global.u64 	%rd1211, [%rd1210];
	ld.global.u64 	%rd1212, [%rd1210+256];
	ld.global.u64 	%rd1213, [%rd1210+512];
	ld.global.u64 	%rd1214, [%rd1210+768];
	ld.global.u64 	%rd1215, [%rd1210+1024];
	ld.global.u64 	%rd1216, [%rd1210+1280];
	ld.global.u64 	%rd1217, [%rd1210+1536];
	ld.global.u64 	%rd1218, [%rd1210+1792];
	// begin inline asm
	mov.u32 %r285, %laneid;
	// end inline asm
	add.s32 	%r287, %r285, %r4;
	shr.s32 	%r288, %r287, 5;
	add.s32 	%r289, %r288, %r287;
	shl.b32 	%r290, %r289, 3;
	mov.u32 	%r291, _ZZN3cub18CUB_300001_SM_10006detail10merge_sort30DeviceMergeSortBlockSortKernelINS2_10policy_hubIN6thrust24THRUST_300001_SM_1000_NS6detail15normal_iteratorINS6_10device_ptrImEEEEE9Policy600ESB_PNS0_8NullTypeESB_SF_m15greater_functorImEmSE_EEvbT0_T1_T2_T3_T4_PT6_PT7_T5_NS1_7vsmem_tEE19static_temp_storage;
	add.s32 	%r5, %r291, %r290;
	st.shared.u64 	[%r5], %rd1211;
	add.s32 	%r292, %r287, 32;
	shr.s32 	%r293, %r292, 5;
	add.s32 	%r294, %r293, %r287;
	shl.b32 	%r295, %r294, 3;
	add.s32 	%r6, %r291, %r295;
	st.shared.u64 	[%r6+256], %rd1212;
	add.s32 	%r296, %r287, 64;
	shr.s32 	%r297, %r296, 5;
	add.s32 	%r298, %r297, %r287;
	shl.b32 	%r299, %r298, 3;
	add.s32 	%r7, %r291, %r299;
	st.shared.u64 	[%r7+512], %rd1213;
	add.s32 	%r300, %r287, 96;
	shr.s32 	%r301, %r300, 5;
	add.s32 	%r302, %r301, %r287;
	shl.b32 	%r303, %r302, 3;
	add.s32 	%r8, %r291, %r303;
	st.shared.u64 	[%r8+768], %rd1214;
	add.s32 	%r304, %r287, 128;
	shr.s32 	%r305, %r304, 5;
	add.s32 	%r306, %r305, %r287;
	shl.b32 	%r307, %r306, 3;
	add.s32 	%r9, %r291, %r307;
	st.shared.u64 	[%r9+1024], %rd1215;
	add.s32 	%r308, %r287, 160;
	shr.s32 	%r309, %r308, 5;
	add.s32 	%r310, %r309, %r287;
	shl.b32 	%r311, %r310, 3;
	add.s32 	%r10, %r291, %r311;
	st.shared.u64 	[%r10+1280], %rd1216;
	add.s32 	%r312, %r287, 192;
	shr.s32 	%r313, %r312, 5;
	add.s32 	%r314, %r313, %r287;
	shl.b32 	%r315, %r314, 3;
	add.s32 	%r11, %r291, %r315;
	st.shared.u64 	[%r11+1536], %rd1217;
	add.s32 	%r316, %r287, 224;
	shr.s32 	%r317, %r316, 5;
	add.s32 	%r318, %r317, %r287;
	shl.b32 	%r319, %r318, 3;
	add.s32 	%r12, %r291, %r319;
	st.shared.u64 	[%r12+1792], %rd1218;
	bar.warp.sync 	-1;
	mad.lo.s32 	%r320, %r285, 7, %r287;
	shr.s32 	%r321, %r320, 5;
	add.s32 	%r322, %r321, %r320;
	shl.b32 	%r323, %r322, 3;
	add.s32 	%r13, %r291, %r323;
	ld.shared.u64 	%rd1507, [%r13];
	add.s32 	%r324, %r320, 1;
	shr.s32 	%r325, %r324, 5;
	add.s32 	%r326, %r325, %r320;
	shl.b32 	%r327, %r326, 3;
	add.s32 	%r14, %r291, %r327;
	ld.shared.u64 	%rd7, [%r14+8];
	add.s32 	%r328, %r320, 2;
	shr.s32 	%r329, %r328, 5;
	add.s32 	%r330, %r329, %r320;
	shl.b32 	%r331, %r330, 3;
	add.s32 	%r15, %r291, %r331;
	ld.shared.u64 	%rd1477, [%r15+16];
	add.s32 	%r332, %r320, 3;
	shr.s32 	%r333, %r332, 5;
	add.s32 	%r334, %r333, %r320;
	shl.b32 	%r335, %r334, 3;
	add.s32 	%r16, %r291, %r335;
	ld.shared.u64 	%rd9, [%r16+24];
	add.s32 	%r336, %r320, 4;
	shr.s32 	%r337, %r336, 5;
	add.s32 	%r338, %r337, %r320;
	shl.b32 	%r339, %r338, 3;
	add.s32 	%r17, %r291, %r339;
	ld.shared.u64 	%rd1482, [%r17+32];
	add.s32 	%r340, %r320, 5;
	shr.s32 	%r341, %r340, 5;
	add.s32 	%r342, %r341, %r320;
	shl.b32 	%r343, %r342, 3;
	add.s32 	%r18, %r291, %r343;
	ld.shared.u64 	%rd11, [%r18+40];
	add.s32 	%r344, %r320, 6;
	shr.s32 	%r345, %r344, 5;
	add.s32 	%r346, %r345, %r320;
	shl.b32 	%r347, %r346, 3;
	add.s32 	%r19, %r291, %r347;
	ld.shared.u64 	%rd1487, [%r19+48];
	add.s32 	%r348, %r320, 7;
	shr.s32 	%r349, %r348, 5;
	add.s32 	%r350, %r349, %r320;
	shl.b32 	%r351, %r350, 3;
	add.s32 	%r20, %r291, %r351;
	ld.shared.u64 	%rd13, [%r20+56];
	bar.sync 	0;
	// begin inline asm
	griddepcontrol.launch_dependents;
	// end inline asm
	shl.b64 	%rd1219, %rd7, 3;
	add.s64 	%rd1220, %rd3, %rd1219;
	ld.global.u64 	%rd1468, [%rd1220];
	setp.eq.s64 	%p341, %rd1468, 0;
	@%p341 bra 	$L__BB6_7;
	mov.u64 	%rd1469, %rd1507;
	mov.u64 	%rd1470, %rd7;
$L__BB6_3:
	shl.b64 	%rd1221, %rd1469, 3;
	add.s64 	%rd1222, %rd3, %rd1221;
	ld.global.u64 	%rd18, [%rd1222];
	setp.eq.s64 	%p342, %rd18, 0;
	mov.u64 	%rd1471, %rd7;
	@%p342 bra 	$L__BB6_8;
	setp.eq.s64 	%p343, %rd1468, %rd18;
	@%p343 bra 	$L__BB6_6;
	setp.lt.u64 	%p344, %rd1468, %rd18;
	mov.u64 	%rd1471, %rd7;
	@%p344 bra 	$L__BB6_7;
	bra.uni 	$L__BB6_8;
$L__BB6_6:
	add.s64 	%rd1469, %rd1469, 1;
	add.s64 	%rd20, %rd1470, 1;
	shl.b64 	%rd1223, %rd1470, 3;
	add.s64 	%rd1224, %rd3, %rd1223;
	ld.global.u64 	%rd1468, [%rd1224+8];
	setp.ne.s64 	%p345, %rd1468, 0;
	mov.u64 	%rd1470, %rd20;
	@%p345 bra 	$L__BB6_3;
$L__BB6_7:
	mov.u64 	%rd1471, %rd1507;
	mov.u64 	%rd1507, %rd7;
$L__BB6_8:
	shl.b64 	%rd1225, %rd9, 3;
	add.s64 	%rd1226, %rd3, %rd1225;
	ld.global.u64 	%rd1473, [%rd1226];
	setp.eq.s64 	%p346, %rd1473, 0;
	@%p346 bra 	$L__BB6_14;
	mov.u64 	%rd1474, %rd1477;
	mov.u64 	%rd1475, %rd9;
$L__BB6_10:
	shl.b64 	%rd1227, %rd1474, 3;
	add.s64 	%rd1228, %rd3, %rd1227;
	ld.global.u64 	%rd28, [%rd1228];
	setp.eq.s64 	%p347, %rd28, 0;
	mov.u64 	%rd1476, %rd9;
	@%p347 bra 	$L__BB6_15;
	setp.eq.s64 	%p348, %rd1473, %rd28;
	@%p348 bra 	$L__BB6_13;
	setp.lt.u64 	%p349, %rd1473, %rd28;
	mov.u64 	%rd1476, %rd9;
	@%p349 bra 	$L__BB6_14;
	bra.uni 	$L__BB6_15;
$L__BB6_13:
	add.s64 	%rd1474, %rd1474, 1;
	add.s64 	%rd30, %rd1475, 1;
	shl.b64 	%rd1229, %rd1475, 3;
	add.s64 	%rd1230, %rd3, %rd1229;
	ld.global.u64 	%rd1473, [%rd1230+8];
	setp.ne.s64 	%p350, %rd1473, 0;
	mov.u64 	%rd1475, %rd30;
	@%p350 bra 	$L__BB6_10;
$L__BB6_14:
	mov.u64 	%rd1476, %rd1477;
	mov.u64 	%rd1477, %rd9;
$L__BB6_15:
	shl.b64 	%rd1231, %rd11, 3;
	add.s64 	%rd1232, %rd3, %rd1231;
	ld.global.u64 	%rd1478, [%rd1232];
	setp.eq.s64 	%p351, %rd1478, 0;
	@%p351 bra 	$L__BB6_21;
	mov.u64 	%rd1479, %rd1482;
	mov.u64 	%rd1480, %rd11;
$L__BB6_17:
	shl.b64 	%rd1233, %rd1479, 3;
	add.s64 	%rd1234, %rd3, %rd1233;
	ld.global.u64 	%rd38, [%rd1234];
	setp.eq.s64 	%p352, %rd38, 0;
	mov.u64 	%rd1481, %rd11;
	@%p352 bra 	$L__BB6_22;
	setp.eq.s64 	%p353, %rd1478, %rd38;
	@%p353 bra 	$L__BB6_20;
	setp.lt.u64 	%p354, %rd1478, %rd38;
	mov.u64 	%rd1481, %rd11;
	@%p354 bra 	$L__BB6_21;
	bra.uni 	$L__BB6_22;
$L__BB6_20:
	add.s64 	%rd1479, %rd1479, 1;
	add.s64 	%rd40, %rd1480, 1;
	shl.b64 	%rd1235, %rd1480, 3;
	add.s64 	%rd1236, %rd3, %rd1235;
	ld.global.u64 	%rd1478, [%rd1236+8];
	setp.ne.s64 	%p355, %rd1478, 0;
	mov.u64 	%rd1480, %rd40;
	@%p355 bra 	$L__BB6_17;
$L__BB6_21:
	mov.u64 	%rd1481, %rd1482;
	mov.u64 	%rd1482, %rd11;
$L__BB6_22:
	shl.b64 	%rd1237, %rd13, 3;
	add.s64 	%rd1238, %rd3, %rd1237;
	ld.global.u64 	%rd1483, [%rd1238];
	setp.eq.s64 	%p356, %rd1483, 0;
	@%p356 bra 	$L__BB6_28;
	mov.u64 	%rd1484, %rd1487;
	mov.u64 	%rd1485, %rd13;
$L__BB6_24:
	shl.b64 	%rd1239, %rd1484, 3;
	add.s64 	%rd1240, %rd3, %rd1239;
	ld.global.u64 	%rd48, [%rd1240];
	setp.eq.s64 	%p357, %rd48, 0;
	mov.u64 	%rd1486, %rd13;
	@%p357 bra 	$L__BB6_29;
	setp.eq.s64 	%p358, %rd1483, %rd48;
	@%p358 bra 	$L__BB6_27;
	setp.lt.u64 	%p359, %rd1483, %rd48;
	mov.u64 	%rd1486, %rd13;
	@%p359 bra 	$L__BB6_28;
	bra.uni 	$L__BB6_29;
$L__BB6_27:
	add.s64 	%rd1484, %rd1484, 1;
	add.s64 	%rd50, %rd1485, 1;
	shl.b64 	%rd1241, %rd1485, 3;
	add.s64 	%rd1242, %rd3, %rd1241;
	ld.global.u64 	%rd1483, [%rd1242+8];
	setp.ne.s64 	%p360, %rd1483, 0;
	mov.u64 	%rd1485, %rd50;
	@%p360 bra 	$L__BB6_24;
$L__BB6_28:
	mov.u64 	%rd1486, %rd1487;
	mov.u64 	%rd1487, %rd13;
$L__BB6_29:
	shl.b64 	%rd1243, %rd1477, 3;
	add.s64 	%rd1244, %rd3, %rd1243;
	ld.global.u64 	%rd1488, [%rd1244];
	setp.eq.s64 	%p361, %rd1488, 0;
	@%p361 bra 	$L__BB6_35;
	mov.u64 	%rd1489, %rd1471;
	mov.u64 	%rd1490, %rd1477;
$L__BB6_31:
	shl.b64 	%rd1245, %rd1489, 3;
	add.s64 	%rd1246, %rd3, %rd1245;
	ld.global.u64 	%rd58, [%rd1246];
	setp.eq.s64 	%p362, %rd58, 0;
	mov.u64 	%rd1491, %rd1477;
	@%p362 bra 	$L__BB6_36;
	setp.eq.s64 	%p363, %rd1488, %rd58;
	@%p363 bra 	$L__BB6_34;
	setp.lt.u64 	%p364, %rd1488, %rd58;
	mov.u64 	%rd1491, %rd1477;
	@%p364 bra 	$L__BB6_35;
	bra.uni 	$L__BB6_36;
$L__BB6_34:
	add.s64 	%rd1489, %rd1489, 1;
	add.s64 	%rd60, %rd1490, 1;
	shl.b64 	%rd1247, %rd1490, 3;
	add.s64 	%rd1248, %rd3, %rd1247;
	ld.global.u64 	%rd1488, [%rd1248+8];
	setp.ne.s64 	%p365, %rd1488, 0;
	mov.u64 	%rd1490, %rd60;
	@%p365 bra 	$L__BB6_31;
$L__BB6_35:
	mov.u64 	%rd1491, %rd1471;
	mov.u64 	%rd1471, %rd1477;
$L__BB6_36:
	shl.b64 	%rd1249, %rd1482, 3;
	add.s64 	%rd1250, %rd3, %rd1249;
	ld.global.u64 	%rd1493, [%rd1250];
	setp.eq.s64 	%p366, %rd1493, 0;
	@%p366 bra 	$L__BB6_42;
	mov.u64 	%rd1494, %rd1476;
	mov.u64 	%rd1495, %rd1482;
$L__BB6_38:
	shl.b64 	%rd1251, %rd1494, 3;
	add.s64 	%rd1252, %rd3, %rd1251;
	ld.global.u64 	%rd68, [%rd1252];
	setp.eq.s64 	%p367, %rd68, 0;
	mov.u64 	%rd1496, %rd1482;
	@%p367 bra 	$L__BB6_43;
	setp.eq.s64 	%p368, %rd1493, %rd68;
	@%p368 bra 	$L__BB6_41;
	setp.lt.u64 	%p369, %rd1493, %rd68;
	mov.u64 	%rd1496, %rd1482;
	@%p369 bra 	$L__BB6_42;
	bra.uni 	$L__BB6_43;
$L__BB6_41:
	add.s64 	%rd1494, %rd1494, 1;
	add.s64 	%rd70, %rd1495, 1;
	shl.b64 	%rd1253, %rd1495, 3;
	add.s64 	%rd1254, %rd3, %rd1253;
	ld.global.u64 	%rd1493, [%rd1254+8];
	setp.ne.s64 	%p370, %rd1493, 0;
	mov.u64 	%rd1495, %rd70;
	@%p370 bra 	$L__BB6_38;
$L__BB6_42:
	mov.u64 	%rd1496, %rd1476;
	mov.u64 	%rd1476, %rd1482;
$L__BB6_43:
	shl.b64 	%rd1255, %rd1487, 3;
	add.s64 	%rd1256, %rd3, %rd1255;
	ld.global.u64 	%rd1498, [%rd1256];
	setp.eq.s64 	%p371, %rd1498, 0;
	@%p371 bra 	$L__BB6_49;
	mov.u64 	%rd1499, %rd1481;
	mov.u64 	%rd1500, %rd1487;
$L__BB6_45:
	shl.b64 	%rd1257, %rd1499, 3;
	add.s64 	%rd1258, %rd3, %rd1257;
	ld.global.u64 	%rd78, [%rd1258];
	setp.eq.s64 	%p372, %rd78, 0;
	mov.u64 	%rd1501, %rd1487;
	@%p372 bra 	$L__BB6_50;
	setp.eq.s64 	%p373, %rd1498, %rd78;
	@%p373 bra 	$L__BB6_48;
	setp.lt.u64 	%p374, %rd1498, %rd78;
	mov.u64 	%rd1501, %rd1487;
	@%p374 bra 	$L__BB6_49;
	bra.uni 	$L__BB6_50;
$L__BB6_48:
	add.s64 	%rd1499, %rd1499, 1;
	add.s64 	%rd80, %rd1500, 1;
	shl.b64 	%rd1259, %rd1500, 3;
	add.s64 	%rd1260, %rd3, %rd1259;
	ld.global.u64 	%rd1498, [%rd1260+8];
	setp.ne.s64 	%p375, %rd1498, 0;
	mov.u64 	%rd1500, %rd80;
	@%p375 bra 	$L__BB6_45;
$L__BB6_49:
	mov.u64 	%rd1501, %rd1481;
	mov.u64 	%rd1481, %rd1487;
$L__BB6_50:
	shl.b64 	%rd1261, %rd1471, 3;
	add.s64 	%rd1262, %rd3, %rd1261;
	ld.global.u64 	%rd1503, [%rd1262];
	setp.eq.s64 	%p376, %rd1503, 0;
	@%p376 bra 	$L__BB6_56;
	mov.u64 	%rd1504, %rd1507;
	mov.u64 	%rd1505, %rd1471;
$L__BB6_52:
	shl.b64 	%rd1263, %rd1504, 3;
	add.s64 	%rd1264, %rd3, %rd1263;
	ld.global.u64 	%rd88, [%rd1264];
	setp.eq.s64 	%p377, %rd88, 0;
	mov.u64 	%rd1506, %rd1471;
	@%p377 bra 	$L__BB6_57;
	setp.eq.s64 	%p378, %rd1503, %rd88;
	@%p378 bra 	$L__BB6_55;
	setp.lt.u64 	%p379, %rd1503, %rd88;
	mov.u64 	%rd1506, %rd1471;
	@%p379 bra 	$L__BB6_56;
	bra.uni 	$L__BB6_57;
$L__BB6_55:
	add.s64 	%rd1504, %rd1504, 1;
	add.s64 	%rd90, %rd1505, 1;
	shl.b64 	%rd1265, %rd1505, 3;
	add.s64 	%rd1266, %rd3, %rd1265;
	ld.global.u64 	%rd1503, [%rd1266+8];
	setp.ne.s64 	%p380, %rd1503, 0;
	mov.u64 	%rd1505, %rd90;
	@%p380 bra 	$L__BB6_52;
$L__BB6_56:
	mov.u64 	%rd1506, %rd1507;
	mov.u64 	%rd1507, %rd1471;
$L__BB6_57:
	shl.b64 	%rd1267, %rd1476, 3;
	add.s64 	%rd1268, %rd3, %rd1267;
	ld.global.u64 	%rd1508, [%rd1268];
	setp.eq.s64 	%p381, %rd1508, 0;
	@%p381 bra 	$L__BB6_63;
	mov.u64 	%rd1509, %rd1491;
	mov.u64 	%rd1510, %rd1476;
$L__BB6_59:
	shl.b64 	%rd1269, %rd1509, 3;
	add.s64 	%rd1270, %rd3, %rd1269;
	ld.global.u64 	%rd98, [%rd1270];
	setp.eq.s64 	%p382, %rd98, 0;
	mov.u64 	%rd1511, %rd1476;
	@%p382 bra 	$L__BB6_64;
	setp.eq.s64 	%p383, %rd1508, %rd98;
	@%p383 bra 	$L__BB6_62;
	setp.lt.u64 	%p384, %rd1508, %rd98;
	mov.u64 	%rd1511, %rd1476;
	@%p384 bra 	$L__BB6_63;
	bra.uni 	$L__BB6_64;
$L__BB6_62:
	add.s64 	%rd1509, %rd1509, 1;
	add.s64 	%rd100, %rd1510, 1;
	shl.b64 	%rd1271, %rd1510, 3;
	add.s64 	%rd1272, %rd3, %rd1271;
	ld.global.u64 	%rd1508, [%rd1272+8];
	setp.ne.s64 	%p385, %rd1508, 0;
	mov.u64 	%rd1510, %rd100;
	@%p385 bra 	$L__BB6_59;
$L__BB6_63:
	mov.u64 	%rd1511, %rd1491;
	mov.u64 	%rd1491, %rd1476;
$L__BB6_64:
	shl.b64 	%rd1273, %rd1481, 3;
	add.s64 	%rd1274, %rd3, %rd1273;
	ld.global.u64 	%rd1513, [%rd1274];
	setp.eq.s64 	%p386, %rd1513, 0;
	@%p386 bra 	$L__BB6_70;
	mov.u64 	%rd1514, %rd1496;
	mov.u64 	%rd1515, %rd1481;
$L__BB6_66:
	shl.b64 	%rd1275, %rd1514, 3;
	add.s64 	%rd1276, %rd3, %rd1275;
	ld.global.u64 	%rd108, [%rd1276];
	setp.eq.s64 	%p387, %rd108, 0;
	mov.u64 	%rd1516, %rd1481;
	@%p387 bra 	$L__BB6_71;
	setp.eq.s64 	%p388, %rd1513, %rd108;
	@%p388 bra 	$L__BB6_69;
	setp.lt.u64 	%p389, %rd1513, %rd108;
	mov.u64 	%rd1516, %rd1481;
	@%p389 bra 	$L__BB6_70;
	bra.uni 	$L__BB6_71;
$L__BB6_69:
	add.s64 	%rd1514, %rd1514, 1;
	add.s64 	%rd110, %rd1515, 1;
	shl.b64 	%rd1277, %rd1515, 3;
	add.s64 	%rd1278, %rd3, %rd1277;
	ld.global.u64 	%rd1513, [%rd1278+8];
	setp.ne.s64 	%p390, %rd1513, 0;
	mov.u64 	%rd1515, %rd110;
	@%p390 bra 	$L__BB6_66;
$L__BB6_70:
	mov.u64 	%rd1516, %rd1496;
	mov.u64 	%rd1496, %rd1481;
$L__BB6_71:
	shl.b64 	%rd1279, %rd1486, 3;
	add.s64 	%rd1280, %rd3, %rd1279;
	ld.global.u64 	%rd1518, [%rd1280];
	setp.eq.s64 	%p391, %rd1518, 0;
	@%p391 bra 	$L__BB6_77;
	mov.u64 	%rd1519, %rd1501;
	mov.u64 	%rd1520, %rd1486;
$L__BB6_73:
	shl.b64 	%rd1281, %rd1519, 3;
	add.s64 	%rd1282, %rd3, %rd1281;
	ld.global.u64 	%rd118, [%rd1282];
	setp.eq.s64 	%p392, %rd118, 0;
	mov.u64 	%rd1521, %rd1486;
	@%p392 bra 	$L__BB6_78;
	setp.eq.s64 	%p393, %rd1518, %rd118;
	@%p393 bra 	$L__BB6_76;
	setp.lt.u64 	%p394, %rd1518, %rd118;
	mov.u64 	%rd1521, %rd1486;
	@%p394 bra 	$L__BB6_77;
	bra.uni 	$L__BB6_78;
$L__BB6_76:
	add.s64 	%rd1519, %rd1519, 1;
	add.s64 	%rd120, %rd1520, 1;
	shl.b64 	%rd1283, %rd1520, 3;
	add.s64 	%rd1284, %rd3, %rd1283;
	ld.global.u64 	%rd1518, [%rd1284+8];
	setp.ne.s64 	%p395, %rd1518, 0;
	mov.u64 	%rd1520, %rd120;
	@%p395 bra 	$L__BB6_73;
$L__BB6_77:
	mov.u64 	%rd1521, %rd1501;
	mov.u64 	%rd1501, %rd1486;
$L__BB6_78:
	shl.b64 	%rd1285, %rd1491, 3;
	add.s64 	%rd1286, %rd3, %rd1285;
	ld.global.u64 	%rd1523, [%rd1286];
	setp.eq.s64 	%p396, %rd1523, 0;
	@%p396 bra 	$L__BB6_84;
	mov.u64 	%rd1524, %rd1506;
	mov.u64 	%rd1525, %rd1491;
$L__BB6_80:
	shl.b64 	%rd1287, %rd1524, 3;
	add.s64 	%rd1288, %rd3, %rd1287;
	ld.global.u64 	%rd128, [%rd1288];
	setp.eq.s64 	%p397, %rd128, 0;
	mov.u64 	%rd1526, %rd1491;
	@%p397 bra 	$L__BB6_85;
	setp.eq.s64 	%p398, %rd1523, %rd128;
	@%p398 bra 	$L__BB6_83;
	setp.lt.u64 	%p399, %rd1523, %rd128;
	mov.u64 	%rd1526, %rd1491;
	@%p399 bra 	$L__BB6_84;
	bra.uni 	$L__BB6_85;
$L__BB6_83:
	add.s64 	%rd1524, %rd1524, 1;
	add.s64 	%rd130, %rd1525, 1;
	shl.b64 	%rd1289, %rd1525, 3;
	add.s64 	%rd1290, %rd3, %rd1289;
	ld.global.u64 	%rd1523, [%rd1290+8];
	setp.ne.s64 	%p400, %rd1523, 0;
	mov.u64 	%rd1525, %rd130;
	@%p400 bra 	$L__BB6_80;
$L__BB6_84:
	mov.u64 	%rd1526, %rd1506;
	mov.u64 	%rd1506, %rd1491;
$L__BB6_85:
	shl.b64 	%rd1291, %rd1496, 3;
	add.s64 	%rd1292, %rd3, %rd1291;
	ld.global.u64 	%rd1528, [%rd1292];
	setp.eq.s64 	%p401, %rd1528, 0;
	@%p401 bra 	$L__BB6_91;
	mov.u64 	%rd1529, %rd1511;
	mov.u64 	%rd1530, %rd1496;
$L__BB6_87:
	shl.b64 	%rd1293, %rd1529, 3;
	add.s64 	%rd1294, %rd3, %rd1293;
	ld.global.u64 	%rd138, [%rd1294];
	setp.eq.s64 	%p402, %rd138, 0;
	mov.u64 	%rd1531, %rd1496;
	@%p402 bra 	$L__BB6_92;
	setp.eq.s64 	%p403, %rd1528, %rd138;
	@%p403 bra 	$L__BB6_90;
	setp.lt.u64 	%p404, %rd1528, %rd138;
	mov.u64 	%rd1531, %rd1496;
	@%p404 bra 	$L__BB6_91;
	bra.uni 	$L__BB6_92;
$L__BB6_90:
	add.s64 	%rd1529, %rd1529, 1;
	add.s64 	%rd140, %rd1530, 1;
	shl.b64 	%rd1295, %rd1530, 3;
	add.s64 	%rd1296, %rd3, %rd1295;
	ld.global.u64 	%rd1528, [%rd1296+8];
	setp.ne.s64 	%p405, %rd1528, 0;
	mov.u64 	%rd1530, %rd140;
	@%p405 bra 	$L__BB6_87;
$L__BB6_91:
	mov.u64 	%rd1531, %rd1511;
	mov.u64 	%rd1511, %rd1496;
$L__BB6_92:
	shl.b64 	%rd1297, %rd1501, 3;
	add.s64 	%rd1298, %rd3, %rd1297;
	ld.global.u64 	%rd1533, [%rd1298];
	setp.eq.s64 	%p406, %rd1533, 0;
	@%p406 bra 	$L__BB6_98;
	mov.u64 	%rd1534, %rd1516;
	mov.u64 	%rd1535, %rd1501;
$L__BB6_94:
	shl.b64 	%rd1299, %rd1534, 3;
	add.s64 	%rd1300, %rd3, %rd1299;
	ld.global.u64 	%rd148, [%rd1300];
	setp.eq.s64 	%p407, %rd148, 0;
	mov.u64 	%rd1536, %rd1501;
	@%p407 bra 	$L__BB6_99;
	setp.eq.s64 	%p408, %rd1533, %rd148;
	@%p408 bra 	$L__BB6_97;
	setp.lt.u64 	%p409, %rd1533, %rd148;
	mov.u64 	%rd1536, %rd1501;
	@%p409 bra 	$L__BB6_98;
	bra.uni 	$L__BB6_99;
$L__BB6_97:
	add.s64 	%rd1534, %rd1534, 1;
	add.s64 	%rd150, %rd1535, 1;
	shl.b64 	%rd1301, %rd1535, 3;
	add.s64 	%rd1302, %rd3, %rd1301;
	ld.global.u64 	%rd1533, [%rd1302+8];
	setp.ne.s64 	%p410, %rd1533, 0;
	mov.u64 	%rd1535, %rd150;
	@%p410 bra 	$L__BB6_94;
$L__BB6_98:
	mov.u64 	%rd1536, %rd1516;
	mov.u64 	%rd1516, %rd1501;
$L__BB6_99:
	shl.b64 	%rd1303, %rd1506, 3;
	add.s64 	%rd1304, %rd3, %rd1303;
	ld.global.u64 	%rd1538, [%rd1304];
	setp.eq.s64 	%p411, %rd1538, 0;
	@%p411 bra 	$L__BB6_105;
	mov.u64 	%rd1539, %rd1507;
	mov.u64 	%rd1540, %rd1506;
$L__BB6_101:
	shl.b64 	%rd1305, %rd1539, 3;
	add.s64 	%rd1306, %rd3, %rd1305;
	ld.global.u64 	%rd158, [%rd1306];
	setp.eq.s64 	%p412, %rd158, 0;
	mov.u64 	%rd1541, %rd1506;
	@%p412 bra 	$L__BB6_106;
	setp.eq.s64 	%p413, %rd1538, %rd158;
	@%p413 bra 	$L__BB6_104;
	setp.lt.u64 	%p414, %rd1538, %rd158;
	mov.u64 	%rd1541, %rd1506;
	@%p414 bra 	$L__BB6_105;
	bra.uni 	$L__BB6_106;
$L__BB6_104:
	add.s64 	%rd1539, %rd1539, 1;
	add.s64 	%rd160, %rd1540, 1;
	shl.b64 	%rd1307, %rd1540, 3;
	add.s64 	%rd1308, %rd3, %rd1307;
	ld.global.u64 	%rd1538, [%rd1308+8];
	setp.ne.s64 	%p415, %rd1538, 0;
	mov.u64 	%rd1540, %rd160;
	@%p415 bra 	$L__BB6_101;
$L__BB6_105:
	mov.u64 	%rd1541, %rd1507;
	mov.u64 	%rd1507, %rd1506;
$L__BB6_106:
	shl.b64 	%rd1309, %rd1511, 3;
	add.s64 	%rd1310, %rd3, %rd1309;
	ld.global.u64 	%rd1543, [%rd1310];
	setp.eq.s64 	%p416, %rd1543, 0;
	@%p416 bra 	$L__BB6_112;
	mov.u64 	%rd1544, %rd1526;
	mov.u64 	%rd1545, %rd1511;
$L__BB6_108:
	shl.b64 	%rd1311, %rd1544, 3;
	add.s64 	%rd1312, %rd3, %rd1311;
	ld.global.u64 	%rd168, [%rd1312];
	setp.eq.s64 	%p417, %rd168, 0;
	mov.u64 	%rd1546, %rd1511;
	@%p417 bra 	$L__BB6_113;
	setp.eq.s64 	%p418, %rd1543, %rd168;
	@%p418 bra 	$L__BB6_111;
	setp.lt.u64 	%p419, %rd1543, %rd168;
	mov.u64 	%rd1546, %rd1511;
	@%p419 bra 	$L__BB6_112;
	bra.uni 	$L__BB6_113;
$L__BB6_111:
	add.s64 	%rd1544, %rd1544, 1;
	add.s64 	%rd170, %rd1545, 1;
	shl.b64 	%rd1313, %rd1545, 3;
	add.s64 	%rd1314, %rd3, %rd1313;
	ld.global.u64 	%rd1543, [%rd1314+8];
	setp.ne.s64 	%p420, %rd1543, 0;
	mov.u64 	%rd1545, %rd170;
	@%p420 bra 	$L__BB6_108;
$L__BB6_112:
	mov.u64 	%rd1546, %rd1526;
	mov.u64 	%rd1526, %rd1511;
$L__BB6_113:
	shl.b64 	%rd1315, %rd1516, 3;
	add.s64 	%rd1316, %rd3, %rd1315;
	ld.global.u64 	%rd1548, [%rd1316];
	setp.eq.s64 	%p421, %rd1548, 0;
	@%p421 bra 	$L__BB6_119;
	mov.u64 	%rd1549, %rd1531;
	mov.u64 	%rd1550, %rd1516;
$L__BB6_115:
	shl.b64 	%rd1317, %rd1549, 3;
	add.s64 	%rd1318, %rd3, %rd1317;
	ld.global.u64 	%rd178, [%rd1318];
	setp.eq.s64 	%p422, %rd178, 0;
	mov.u64 	%rd1551, %rd1516;
	@%p422 bra 	$L__BB6_120;
	setp.eq.s64 	%p423, %rd1548, %rd178;
	@%p423 bra 	$L__BB6_118;
	setp.lt.u64 	%p424, %rd1548, %rd178;
	mov.u64 	%rd1551, %rd1516;
	@%p424 bra 	$L__BB6_119;
	bra.uni 	$L__BB6_120;
$L__BB6_118:
	add.s64 	%rd1549, %rd1549, 1;
	add.s64 	%rd180, %rd1550, 1;
	shl.b64 	%rd1319, %rd1550, 3;
	add.s64 	%rd1320, %rd3, %rd1319;
	ld.global.u64 	%rd1548, [%rd1320+8];
	setp.ne.s64 	%p425, %rd1548, 0;
	mov.u64 	%rd1550, %rd180;
	@%p425 bra 	$L__BB6_115;
$L__BB6_119:
	mov.u64 	%rd1551, %rd1531;
	mov.u64 	%rd1531, %rd1516;
$L__BB6_120:
	shl.b64 	%rd1321, %rd1521, 3;
	add.s64 	%rd1322, %rd3, %rd1321;
	ld.global.u64 	%rd1553, [%rd1322];
	setp.eq.s64 	%p426, %rd1553, 0;
	@%p426 bra 	$L__BB6_126;
	mov.u64 	%rd1554, %rd1536;
	mov.u64 	%rd1555, %rd1521;
$L__BB6_122:
	shl.b64 	%rd1323, %rd1554, 3;
	add.s64 	%rd1324, %rd3, %rd1323;
	ld.global.u64 	%rd188, [%rd1324];
	setp.eq.s64 	%p427, %rd188, 0;
	mov.u64 	%rd1556, %rd1521;
	@%p427 bra 	$L__BB6_127;
	setp.eq.s64 	%p428, %rd1553, %rd188;
	@%p428 bra 	$L__BB6_125;
	setp.lt.u64 	%p429, %rd1553, %rd188;
	mov.u64 	%rd1556, %rd1521;
	@%p429 bra 	$L__BB6_126;
	bra.uni 	$L__BB6_127;
$L__BB6_125:
	add.s64 	%rd1554, %rd1554, 1;
	add.s64 	%rd190, %rd1555, 1;
	shl.b64 	%rd1325, %rd1555, 3;
	add.s64 	%rd1326, %rd3, %rd1325;
	ld.global.u64 	%rd1553, [%rd1326+8];
	setp.ne.s64 	%p430, %rd1553, 0;
	mov.u64 	%rd1555, %rd190;
	@%p430 bra 	$L__BB6_122;
$L__BB6_126:
	mov.u64 	%rd1556, %rd1536;
	mov.u64 	%rd1536, %rd1521;
$L__BB6_127:
	shl.b64 	%rd1327, %rd1526, 3;
	add.s64 	%rd1328, %rd3, %rd1327;
	ld.global.u64 	%rd1558, [%rd1328];
	setp.eq.s64 	%p431, %rd1558, 0;
	@%p431 bra 	$L__BB6_133;
	mov.u64 	%rd1559, %rd1541;
	mov.u64 	%rd1560, %rd1526;
$L__BB6_129:
	shl.b64 	%rd1329, %rd1559, 3;
	add.s64 	%rd1330, %rd3, %rd1329;
	ld.global.u64 	%rd198, [%rd1330];
	setp.eq.s64 	%p432, %rd198, 0;
	mov.u64 	%rd1561, %rd1526;
	@%p432 bra 	$L__BB6_134;
	setp.eq.s64 	%p433, %rd1558, %rd198;
	@%p433 bra 	$L__BB6_132;
	setp.lt.u64 	%p434, %rd1558, %rd198;
	mov.u64 	%rd1561, %rd1526;
	@%p434 bra 	$L__BB6_133;
	bra.uni 	$L__BB6_134;
$L__BB6_132:
	add.s64 	%rd1559, %rd1559, 1;
	add.s64 	%rd200, %rd1560, 1;
	shl.b64 	%rd1331, %rd1560, 3;
	add.s64 	%rd1332, %rd3, %rd1331;
	ld.global.u64 	%rd1558, [%rd1332+8];
	setp.ne.s64 	%p435, %rd1558, 0;
	mov.u64 	%rd1560, %rd200;
	@%p435 bra 	$L__BB6_129;
$L__BB6_133:
	mov.u64 	%rd1561, %rd1541;
	mov.u64 	%rd1541, %rd1526;
$L__BB6_134:
	shl.b64 	%rd1333, %rd1531, 3;
	add.s64 	%rd1334, %rd3, %rd1333;
	ld.global.u64 	%rd1563, [%rd1334];
	setp.eq.s64 	%p436, %rd1563, 0;
	@%p436 bra 	$L__BB6_140;
	mov.u64 	%rd1564, %rd1546;
	mov.u64 	%rd1565, %rd1531;
$L__BB6_136:
	shl.b64 	%rd1335, %rd1564, 3;
	add.s64 	%rd1336, %rd3, %rd1335;
	ld.global.u64 	%rd208, [%rd1336];
	setp.eq.s64 	%p437, %rd208, 0;
	mov.u64 	%rd1566, %rd1531;
	@%p437 bra 	$L__BB6_141;
	setp.eq.s64 	%p438, %rd1563, %rd208;
	@%p438 bra 	$L__BB6_139;
	setp.lt.u64 	%p439, %rd1563, %rd208;
	mov.u64 	%rd1566, %rd1531;
	@%p439 bra 	$L__BB6_140;
	bra.uni 	$L__BB6_141;
$L__BB6_139:
	add.s64 	%rd1564, %rd1564, 1;
	add.s64 	%rd210, %rd1565, 1;
	shl.b64 	%rd1337, %rd1565, 3;
	add.s64 	%rd1338, %rd3, %rd1337;
	ld.global.u64 	%rd1563, [%rd1338+8];
	setp.ne.s64 	%p440, %rd1563, 0;
	mov.u64 	%rd1565, %rd210;
	@%p440 bra 	$L__BB6_136;
$L__BB6_140:
	mov.u64 	%rd1566, %rd1546;
	mov.u64 	%rd1546, %rd1531;
$L__BB6_141:
	shl.b64 	%rd1339, %rd1536, 3;
	add.s64 	%rd1340, %rd3, %rd1339;
	ld.global.u64 	%rd1568, [%rd1340];
	setp.eq.s64 	%p441, %rd1568, 0;
	@%p441 bra 	$L__BB6_147;
	mov.u64 	%rd1569, %rd1551;
	mov.u64 	%rd1570, %rd1536;
$L__BB6_143:
	shl.b64 	%rd1341, %rd1569, 3;
	add.s64 	%rd1342, %rd3, %rd1341;
	ld.global.u64 	%rd218, [%rd1342];
	setp.eq.s64 	%p442, %rd218, 0;
	mov.u64 	%rd1571, %rd1536;
	@%p442 bra 	$L__BB6_148;
	setp.eq.s64 	%p443, %rd1568, %rd218;
	@%p443 bra 	$L__BB6_146;
	setp.lt.u64 	%p444, %rd1568, %rd218;
	mov.u64 	%rd1571, %rd1536;
	@%p444 bra 	$L__BB6_147;
	bra.uni 	$L__BB6_148;
$L__BB6_146:
	add.s64 	%rd1569, %rd1569, 1;
	add.s64 	%rd220, %rd1570, 1;
	shl.b64 	%rd1343, %rd1570, 3;
	add.s64 	%rd1344, %rd3, %rd1343;
	ld.global.u64 	%rd1568, [%rd1344+8];
	setp.ne.s64 	%p445, %rd1568, 0;
	mov.u64 	%rd1570, %rd220;
	@%p445 bra 	$L__BB6_143;
$L__BB6_147:
	mov.u64 	%rd1571, %rd1551;
	mov.u64 	%rd1551, %rd1536;
$L__BB6_148:
	shl.b64 	%rd1345, %rd1541, 3;
	add.s64 	%rd1346, %rd3, %rd1345;
	ld.global.u64 	%rd1573, [%rd1346];
	setp.eq.s64 	%p446, %rd1573, 0;
	@%p446 bra 	$L__BB6_154;
	mov.u64 	%rd1574, %rd1507;
	mov.u64 	%rd1575, %rd1541;
$L__BB6_150:
	shl.b64 	%rd1347, %rd1574, 3;
	add.s64 	%rd1348, %rd3, %rd1347;
	ld.global.u64 	%rd228, [%rd1348];
	setp.eq.s64 	%p447, %rd228, 0;
	mov.u64 	%rd1576, %rd1541;
	@%p447 bra 	$L__BB6_155;
	setp.eq.s64 	%p448, %rd1573, %rd228;
	@%p448 bra 	$L__BB6_153;
	setp.lt.u64 	%p449, %rd1573, %rd228;
	mov.u64 	%rd1576, %rd1541;
	@%p449 bra 	$L__BB6_154;
	bra.uni 	$L__BB6_155;
$L__BB6_153:
	add.s64 	%rd1574, %rd1574, 1;
	add.s64 	%rd230, %rd1575, 1;
	shl.b64 	%rd1349, %rd1575, 3;
	add.s64 	%rd1350, %rd3, %rd1349;
	ld.global.u64 	%rd1573, [%rd1350+8];
	setp.ne.s64 	%p450, %rd1573, 0;
	mov.u64 	%rd1575, %rd230;
	@%p450 bra 	$L__BB6_150;
$L__BB6_154:
	mov.u64 	%rd1576, %rd1507;
	mov.u64 	%rd1507, %rd1541;
$L__BB6_155:
	shl.b64 	%rd1351, %rd1546, 3;
	add.s64 	%rd1352, %rd3, %rd1351;
	ld.global.u64 	%rd1578, [%rd1352];
	setp.eq.s64 	%p451, %rd1578, 0;
	@%p451 bra 	$L__BB6_161;
	mov.u64 	%rd1579, %rd1561;
	mov.u64 	%rd1580, %rd1546;
$L__BB6_157:
	shl.b64 	%rd1353, %rd1579, 3;
	add.s64 	%rd1354, %rd3, %rd1353;
	ld.global.u64 	%rd238, [%rd1354];
	setp.eq.s64 	%p452, %rd238, 0;
	mov.u64 	%rd1581, %rd1546;
	@%p452 bra 	$L__BB6_162;
	setp.eq.s64 	%p453, %rd1578, %rd238;
	@%p453 bra 	$L__BB6_160;
	setp.lt.u64 	%p454, %rd1578, %rd238;
	mov.u64 	%rd1581, %rd1546;
	@%p454 bra 	$L__BB6_161;
	bra.uni 	$L__BB6_162;
$L__BB6_160:
	add.s64 	%rd1579, %rd1579, 1;
	add.s64 	%rd240, %rd1580, 1;
	shl.b64 	%rd1355, %rd1580, 3;
	add.s64 	%rd1356, %rd3, %rd1355;
	ld.global.u64 	%rd1578, [%rd1356+8];
	setp.ne.s64 	%p455, %rd1578, 0;
	mov.u64 	%rd1580, %rd240;
	@%p455 bra 	$L__BB6_157;
$L__BB6_161:
	mov.u64 	%rd1581, %rd1561;
	mov.u64 	%rd1561, %rd1546;
$L__BB6_162:
	shl.b64 	%rd1357, %rd1551, 3;
	add.s64 	%rd1358, %rd3, %rd1357;
	ld.global.u64 	%rd1583, [%rd1358];
	setp.eq.s64 	%p456, %rd1583, 0;
	@%p456 bra 	$L__BB6_168;
	mov.u64 	%rd1584, %rd1566;
	mov.u64 	%rd1585, %rd1551;
$L__BB6_164:
	shl.b64 	%rd1359, %rd1584, 3;
	add.s64 	%rd1360, %rd3, %rd1359;
	ld.global.u64 	%rd248, [%rd1360];
	setp.eq.s64 	%p457, %rd248, 0;
	mov.u64 	%rd1586, %rd1551;
	@%p457 bra 	$L__BB6_169;
	setp.eq.s64 	%p458, %rd1583, %rd248;
	@%p458 bra 	$L__BB6_167;
	setp.lt.u64 	%p459, %rd1583, %rd248;
	mov.u64 	%rd1586, %rd1551;
	@%p459 bra 	$L__BB6_168;
	bra.uni 	$L__BB6_169;
$L__BB6_167:
	add.s64 	%rd1584, %rd1584, 1;
	add.s64 	%rd250, %rd1585, 1;
	shl.b64 	%rd1361, %rd1585, 3;
	add.s64 	%rd1362, %rd3, %rd1361;
	ld.global.u64 	%rd1583, [%rd1362+8];
	setp.ne.s64 	%p460, %rd1583, 0;
	mov.u64 	%rd1585, %rd250;
	@%p460 bra 	$L__BB6_164;
$L__BB6_168:
	mov.u64 	%rd1586, %rd1566;
	mov.u64 	%rd1566, %rd1551;
$L__BB6_169:
	shl.b64 	%rd1363, %rd1556, 3;
	add.s64 	%rd1364, %rd3, %rd1363;
	ld.global.u64 	%rd1588, [%rd1364];
	setp.eq.s64 	%p461, %rd1588, 0;
	@%p461 bra 	$L__BB6_175;
	mov.u64 	%rd1589, %rd1571;
	mov.u64 	%rd1590, %rd1556;
$L__BB6_171:
	shl.b64 	%rd1365, %rd1589, 3;
	add.s64 	%rd1366, %rd3, %rd1365;
	ld.global.u64 	%rd258, [%rd1366];
	setp.eq.s64 	%p462, %rd258, 0;
	mov.u64 	%rd1657, %rd1556;
	@%p462 bra 	$L__BB6_176;
	setp.eq.s64 	%p463, %rd1588, %rd258;
	@%p463 bra 	$L__BB6_174;
	setp.lt.u64 	%p464, %rd1588, %rd258;
	mov.u64 	%rd1657, %rd1556;
	@%p464 bra 	$L__BB6_175;
	bra.uni 	$L__BB6_176;
$L__BB6_174:
	add.s64 	%rd1589, %rd1589, 1;
	add.s64 	%rd260, %rd1590, 1;
	shl.b64 	%rd1367, %rd1590, 3;
	add.s64 	%rd1368, %rd3, %rd1367;
	ld.global.u64 	%rd1588, [%rd1368+8];
	setp.ne.s64 	%p465, %rd1588, 0;
	mov.u64 	%rd1590, %rd260;
	@%p465 bra 	$L__BB6_171;
$L__BB6_175:
	mov.u64 	%rd1657, %rd1571;
	mov.u64 	%rd1571, %rd1556;
$L__BB6_176:
	shl.b64 	%rd1369, %rd1561, 3;
	add.s64 	%rd1370, %rd3, %rd1369;
	ld.global.u64 	%rd1593, [%rd1370];
	setp.eq.s64 	%p466, %rd1593, 0;
	@%p466 bra 	$L__BB6_182;
	mov.u64 	%rd1594, %rd1576;
	mov.u64 	%rd1595, %rd1561;
$L__BB6_178:
	shl.b64 	%rd1371, %rd1594, 3;
	add.s64 	%rd1372, %rd3, %rd1371;
	ld.global.u64 	%rd268, [%rd1372];
	setp.eq.s64 	%p467, %rd268, 0;
	mov.u64 	%rd1613, %rd1561;
	@%p467 bra 	$L__BB6_183;
	setp.eq.s64 	%p468, %rd1593, %rd268;
	@%p468 bra 	$L__BB6_181;
	setp.lt.u64 	%p469, %rd1593, %rd268;
	mov.u64 	%rd1613, %rd1561;
	@%p469 bra 	$L__BB6_182;
	bra.uni 	$L__BB6_183;
$L__BB6_181:
	add.s64 	%rd1594, %rd1594, 1;
	add.s64 	%rd270, %rd1595, 1;
	shl.b64 	%rd1373, %rd1595, 3;
	add.s64 	%rd1374, %rd3, %rd1373;
	ld.global.u64 	%rd1593, [%rd1374+8];
	setp.ne.s64 	%p470, %rd1593, 0;
	mov.u64 	%rd1595, %rd270;
	@%p470 bra 	$L__BB6_178;
$L__BB6_182:
	mov.u64 	%rd1613, %rd1576;
	mov.u64 	%rd1576, %rd1561;
$L__BB6_183:
	shl.b64 	%rd1375, %rd1566, 3;
	add.s64 	%rd1376, %rd3, %rd1375;
	ld.global.u64 	%rd1598, [%rd1376];
	setp.eq.s64 	%p471, %rd1598, 0;
	@%p471 bra 	$L__BB6_189;
	mov.u64 	%rd1599, %rd1581;
	mov.u64 	%rd1600, %rd1566;
$L__BB6_185:
	shl.b64 	%rd1377, %rd1599, 3;
	add.s64 	%rd1378, %rd3, %rd1377;
	ld.global.u64 	%rd278, [%rd1378];
	setp.eq.s64 	%p472, %rd278, 0;
	mov.u64 	%rd1611, %rd1566;
	@%p472 bra 	$L__BB6_190;
	setp.eq.s64 	%p473, %rd1598, %rd278;
	@%p473 bra 	$L__BB6_188;
	setp.lt.u64 	%p474, %rd1598, %rd278;
	mov.u64 	%rd1611, %rd1566;
	@%p474 bra 	$L__BB6_189;
	bra.uni 	$L__BB6_190;
$L__BB6_188:
	add.s64 	%rd1599, %rd1599, 1;
	add.s64 	%rd280, %rd1600, 1;
	shl.b64 	%rd1379, %rd1600, 3;
	add.s64 	%rd1380, %rd3, %rd1379;
	ld.global.u64 	%rd1598, [%rd1380+8];
	setp.ne.s64 	%p475, %rd1598, 0;
	mov.u64 	%rd1600, %rd280;
	@%p475 bra 	$L__BB6_185;
$L__BB6_189:
	mov.u64 	%rd1611, %rd1581;
	mov.u64 	%rd1581, %rd1566;
$L__BB6_190:
	shl.b64 	%rd1381, %rd1571, 3;
	add.s64 	%rd1382, %rd3, %rd1381;
	ld.global.u64 	%rd1603, [%rd1382];
	setp.eq.s64 	%p476, %rd1603, 0;
	@%p476 bra 	$L__BB6_196;
	mov.u64 	%rd1604, %rd1586;
	mov.u64 	%rd1605, %rd1571;
$L__BB6_192:
	shl.b64 	%rd1383, %rd1604, 3;
	add.s64 	%rd1384, %rd3, %rd1383;
	ld.global.u64 	%rd288, [%rd1384];
	setp.eq.s64 	%p477, %rd288, 0;
	mov.u64 	%rd1609, %rd1571;
	@%p477 bra 	$L__BB6_197;
	setp.eq.s64 	%p478, %rd1603, %rd288;
	@%p478 bra 	$L__BB6_195;
	setp.lt.u64 	%p479, %rd1603, %rd288;
	mov.u64 	%rd1609, %rd1571;
	@%p479 bra 	$L__BB6_196;
	bra.uni 	$L__BB6_197;
$L__BB6_195:
	add.s64 	%rd1604, %rd1604, 1;
	add.s64 	%rd290, %rd1605, 1;
	shl.b64 	%rd1385, %rd1605, 3;
	add.s64 	%rd1386, %rd3, %rd1385;
	ld.global.u64 	%rd1603, [%rd1386+8];
	setp.ne.s64 	%p480, %rd1603, 0;
	mov.u64 	%rd1605, %rd290;
	@%p480 bra 	$L__BB6_192;
$L__BB6_196:
	mov.u64 	%rd1609, %rd1586;
	mov.u64 	%rd1586, %rd1571;
$L__BB6_197:
	shl.b32 	%r353, %r3, 3;
	mov.u32 	%r354, _ZZN3cub18CUB_300001_SM_10006detail10merge_sort30DeviceMergeSortBlockSortKernelINS2_10policy_hubIN6thrust24THRUST_300001_SM_1000_NS6detail15normal_iteratorINS6_10device_ptrImEEEEE9Policy600ESB_PNS0_8NullTypeESB_SF_m15greater_functorImEmSE_EEvbT0_T1_T2_T3_T4_PT6_PT7_T5_NS1_7vsmem_tEE19static_temp_storage;
	add.s32 	%r21, %r354, %r353;
	add.s64 	%rd294, %rd3, 8;
	mov.b32 	%r436, 2;
$L__BB6_198:
	mov.u32 	%r22, %r436;
	bar.sync 	0;
	add.s32 	%r355, %r22, -1;
	st.shared.v2.u64 	[%r21], {%rd1507, %rd1576};
	st.shared.v2.u64 	[%r21+16], {%rd1613, %rd1581};
	st.shared.v2.u64 	[%r21+32], {%rd1611, %rd1586};
	st.shared.v2.u64 	[%r21+48], {%rd1609, %rd1657};
	bar.sync 	0;
	neg.s32 	%r356, %r22;
	and.b32  	%r357, %r1, %r356;
	shl.b32 	%r358, %r357, 3;
	shl.b32 	%r359, %r22, 2;
	and.b32  	%r360, %r355, %r1;
	shl.b32 	%r361, %r360, 3;
	min.u32 	%r23, %r361, 2048;
	min.u32 	%r24, %r358, 2048;
	add.s32 	%r362, %r24, %r359;
	min.u32 	%r25, %r362, 2048;
	add.s32 	%r363, %r25, %r359;
	min.u32 	%r26, %r363, 2048;
	sub.s32 	%r364, %r25, %r24;
	sub.s32 	%r365, %r26, %r25;
	setp.lt.s32 	%p481, %r23, %r365;
	sub.s32 	%r366, %r23, %r365;
	selp.b32 	%r439, 0, %r366, %p481;
	min.s32 	%r437, %r364, %r23;
	setp.ge.s32 	%p482, %r439, %r437;
	@%p482 bra 	$L__BB6_207;
	add.s32 	%r29, %r25, %r23;
$L__BB6_200:
	sub.s32 	%r367, %r437, %r439;
	shr.u32 	%r368, %r367, 31;
	add.s32 	%r369, %r367, %r368;
	shr.s32 	%r370, %r369, 1;
	add.s32 	%r32, %r370, %r439;
	not.b32 	%r371, %r32;
	add.s32 	%r372, %r29, %r371;
	shl.b32 	%r373, %r372, 3;
	mov.u32 	%r374, _ZZN3cub18CUB_300001_SM_10006detail10merge_sort30DeviceMergeSortBlockSortKernelINS2_10policy_hubIN6thrust24THRUST_300001_SM_1000_NS6detail15normal_iteratorINS6_10device_ptrImEEEEE9Policy600ESB_PNS0_8NullTypeESB_SF_m15greater_functorImEmSE_EEvbT0_T1_T2_T3_T4_PT6_PT7_T5_NS1_7vsmem_tEE19static_temp_storage;
	add.s32 	%r375, %r374, %r373;
	ld.shared.u64 	%rd303, [%r375];
	shl.b64 	%rd1387, %rd303, 3;
	add.s64 	%rd1388, %rd3, %rd1387;
	ld.global.u64 	%rd1618, [%rd1388];
	setp.eq.s64 	%p484, %rd1618, 0;
	mov.pred 	%p483, 0;
	mov.pred 	%p584, %p483;
	@%p484 bra 	$L__BB6_206;
	add.s32 	%r376, %r32, %r24;
	shl.b32 	%r377, %r376, 3;
	add.s32 	%r379, %r374, %r377;
	ld.shared.u64 	%rd1389, [%r379];
	shl.b64 	%rd1390, %rd1389, 3;
	add.s64 	%rd1617, %rd3, %rd1390;
	add.s64 	%rd1616, %rd294, %rd1387;
$L__BB6_202:
	ld.global.u64 	%rd310, [%rd1617];
	setp.eq.s64 	%p486, %rd310, 0;
	mov.pred 	%p584, -1;
	@%p486 bra 	$L__BB6_206;
	setp.eq.s64 	%p487, %rd1618, %rd310;
	@%p487 bra 	$L__BB6_205;
	setp.ge.u64 	%p584, %rd1618, %rd310;
	bra.uni 	$L__BB6_206;
$L__BB6_205:
	ld.global.u64 	%rd1618, [%rd1616];
	setp.ne.s64 	%p489, %rd1618, 0;
	add.s64 	%rd1617, %rd1617, 8;
	add.s64 	%rd1616, %rd1616, 8;
	mov.pred 	%p584, %p483;
	@%p489 bra 	$L__BB6_202;
$L__BB6_206:
	add.s32 	%r380, %r32, 1;
	selp.b32 	%r439, %r380, %r439, %p584;
	selp.b32 	%r437, %r437, %r32, %p584;
	setp.lt.s32 	%p490, %r439, %r437;
	@%p490 bra 	$L__BB6_200;
$L__BB6_207:
	add.s32 	%r36, %r439, %r24;
	add.s32 	%r381, %r25, %r23;
	sub.s32 	%r37, %r381, %r439;
	shl.b32 	%r382, %r36, 3;
	mov.u32 	%r383, _ZZN3cub18CUB_300001_SM_10006detail10merge_sort30DeviceMergeSortBlockSortKernelINS2_10policy_hubIN6thrust24THRUST_300001_SM_1000_NS6detail15normal_iteratorINS6_10device_ptrImEEEEE9Policy600ESB_PNS0_8NullTypeESB_SF_m15greater_functorImEmSE_EEvbT0_T1_T2_T3_T4_PT6_PT7_T5_NS1_7vsmem_tEE19static_temp_storage;
	add.s32 	%r38, %r383, %r382;
	ld.shared.u64 	%rd1627, [%r38];
	shl.b32 	%r384, %r37, 3;
	add.s32 	%r39, %r383, %r384;
	ld.shared.u64 	%rd1623, [%r39];
	setp.ge.s32 	%p492, %r37, %r26;
	mov.pred 	%p491, 0;
	mov.pred 	%p585, %p491;
	@%p492 bra 	$L__BB6_215;
	setp.ge.s32 	%p494, %r36, %r25;
	mov.pred 	%p493, -1;
	mov.pred 	%p585, %p493;
	@%p494 bra 	$L__BB6_215;
	shl.b64 	%rd1392, %rd1623, 3;
	add.s64 	%rd1393, %rd3, %rd1392;
	ld.global.u64 	%rd1619, [%rd1393];
	setp.eq.s64 	%p496, %rd1619, 0;
	@%p496 bra 	$L__BB6_215;
	mov.u64 	%rd1620, %rd1627;
	mov.u64 	%rd1621, %rd1623;
$L__BB6_211:
	shl.b64 	%rd1394, %rd1620, 3;
	add.s64 	%rd1395, %rd3, %rd1394;
	ld.global.u64 	%rd320, [%rd1395];
	setp.eq.s64 	%p498, %rd320, 0;
	mov.pred 	%p585, %p491;
	@%p498 bra 	$L__BB6_215;
	setp.eq.s64 	%p499, %rd1619, %rd320;
	@%p499 bra 	$L__BB6_214;
	setp.lt.u64 	%p585, %rd1619, %rd320;
	bra.uni 	$L__BB6_215;
$L__BB6_214:
	add.s64 	%rd1620, %rd1620, 1;
	add.s64 	%rd322, %rd1621, 1;
	shl.b64 	%rd1396, %rd1621, 3;
	add.s64 	%rd1397, %rd3, %rd1396;
	ld.global.u64 	%rd1619, [%rd1397+8];
	setp.ne.s64 	%p501, %rd1619, 0;
	mov.u64 	%rd1621, %rd322;
	mov.pred 	%p585, %p493;
	@%p501 bra 	$L__BB6_211;
$L__BB6_215:
	selp.b64 	%rd1507, %rd1623, %rd1627, %p585;
	selp.u32 	%r385, 1, 0, %p585;
	add.s32 	%r40, %r37, %r385;
	not.pred 	%p502, %p585;
	selp.u32 	%r386, 1, 0, %p502;
	add.s32 	%r41, %r36, %r386;
	@%p502 bra 	$L__BB6_217;
	ld.shared.u64 	%rd1623, [%r39+8];
	bra.uni 	$L__BB6_218;
$L__BB6_217:
	ld.shared.u64 	%rd1627, [%r38+8];
$L__BB6_218:
	setp.ge.s32 	%p504, %r40, %r26;
	mov.pred 	%p503, 0;
	mov.pred 	%p586, %p503;
	@%p504 bra 	$L__BB6_226;
	setp.ge.s32 	%p506, %r41, %r25;
	mov.pred 	%p505, -1;
	mov.pred 	%p586, %p505;
	@%p506 bra 	$L__BB6_226;
	shl.b64 	%rd1398, %rd1623, 3;
	add.s64 	%rd1399, %rd3, %rd1398;
	ld.global.u64 	%rd1624, [%rd1399];
	setp.eq.s64 	%p508, %rd1624, 0;
	@%p508 bra 	$L__BB6_226;
	mov.u64 	%rd1625, %rd1627;
	mov.u64 	%rd1626, %rd1623;
$L__BB6_222:
	shl.b64 	%rd1400, %rd1625, 3;
	add.s64 	%rd1401, %rd3, %rd1400;
	ld.global.u64 	%rd333, [%rd1401];
	setp.eq.s64 	%p510, %rd333, 0;
	mov.pred 	%p586, %p503;
	@%p510 bra 	$L__BB6_226;
	setp.eq.s64 	%p511, %rd1624, %rd333;
	@%p511 bra 	$L__BB6_225;
	setp.lt.u64 	%p586, %rd1624, %rd333;
	bra.uni 	$L__BB6_226;
$L__BB6_225:
	add.s64 	%rd1625, %rd1625, 1;
	add.s64 	%rd335, %rd1626, 1;
	shl.b64 	%rd1402, %rd1626, 3;
	add.s64 	%rd1403, %rd3, %rd1402;
	ld.global.u64 	%rd1624, [%rd1403+8];
	setp.ne.s64 	%p513, %rd1624, 0;
	mov.u64 	%rd1626, %rd335;
	mov.pred 	%p586, %p505;
	@%p513 bra 	$L__BB6_222;
$L__BB6_226:
	selp.b64 	%rd1576, %rd1623, %rd1627, %p586;
	selp.u32 	%r387, 1, 0, %p586;
	add.s32 	%r42, %r40, %r387;
	not.pred 	%p514, %p586;
	selp.u32 	%r388, 1, 0, %p514;
	add.s32 	%r43, %r41, %r388;
	@%p586 bra 	$L__BB6_228;
	shl.b32 	%r389, %r43, 3;
	mov.u32 	%r390, _ZZN3cub18CUB_300001_SM_10006detail10merge_sort30DeviceMergeSortBlockSortKernelINS2_10policy_hubIN6thrust24THRUST_300001_SM_1000_NS6detail15normal_iteratorINS6_10device_ptrImEEEEE9Policy600ESB_PNS0_8NullTypeESB_SF_m15greater_functorImEmSE_EEvbT0_T1_T2_T3_T4_PT6_PT7_T5_NS1_7vsmem_tEE19static_temp_storage;
	add.s32 	%r391, %r390, %r389;
	ld.shared.u64 	%rd1627, [%r391];
	bra.uni 	$L__BB6_229;
$L__BB6_228:
	shl.b32 	%r392, %r42, 3;
	mov.u32 	%r393, _ZZN3cub18CUB_300001_SM_10006detail10merge_sort30DeviceMergeSortBlockSortKernelINS2_10policy_hubIN6thrust24THRUST_300001_SM_1000_NS6detail15normal_iteratorINS6_10device_ptrImEEEEE9Policy600ESB_PNS0_8NullTypeESB_SF_m15greater_functorImEmSE_EEvbT0_T1_T2_T3_T4_PT6_PT7_T5_NS1_7vsmem_tEE19static_temp_storage;
	add.s32 	%r394, %r393, %r392;
	ld.shared.u64 	%rd1623, [%r394];
$L__BB6_229:
	setp.ge.s32 	%p516, %r42, %r26;
	mov.pred 	%p515, 0;
	mov.pred 	%p587, %p515;
	@%p516 bra 	$L__BB6_237;
	setp.ge.s32 	%p518, %r43, %r25;
	mov.pred 	%p517, -1;
	mov.pred 	%p587, %p517;
	@%p518 bra 	$L__BB6_237;
	shl.b64 	%rd1404, %rd1623, 3;
	add.s64 	%rd1405, %rd3, %rd1404;
	ld.global.u64 	%rd1629, [%rd1405];
	setp.eq.s64 	%p520, %rd1629, 0;
	@%p520 bra 	$L__BB6_237;
	mov.u64 	%rd1630, %rd1627;
	mov.u64 	%rd1631, %rd1623;
$L__BB6_233:
	shl.b64 	%rd1406, %rd1630, 3;
	add.s64 	%rd1407, %rd3, %rd1406;
	ld.global.u64 	%rd346, [%rd1407];
	setp.eq.s64 	%p522, %rd346, 0;
	mov.pred 	%p587, %p515;
	@%p522 bra 	$L__BB6_237;
	setp.eq.s64 	%p523, %rd1629, %rd346;
	@%p523 bra 	$L__BB6_236;
	setp.lt.u64 	%p587, %rd1629, %rd346;
	bra.uni 	$L__BB6_237;
$L__BB6_236:
	add.s64 	%rd1630, %rd1630, 1;
	add.s64 	%rd348, %rd1631, 1;
	shl.b64 	%rd1408, %rd1631, 3;
	add.s64 	%rd1409, %rd3, %rd1408;
	ld.global.u64 	%rd1629, [%rd1409+8];
	setp.ne.s64 	%p525, %rd1629, 0;
	mov.u64 	%rd1631, %rd348;
	mov.pred 	%p587, %p517;
	@%p525 bra 	$L__BB6_233;
$L__BB6_237:
	selp.b64 	%rd1613, %rd1623, %rd1627, %p587;
	selp.u32 	%r395, 1, 0, %p587;
	add.s32 	%r44, %r42, %r395;
	not.pred 	%p526, %p587;
	selp.u32 	%r396, 1, 0, %p526;
	add.s32 	%r45, %r43, %r396;
	@%p587 bra 	$L__BB6_239;
	shl.b32 	%r397, %r45, 3;
	mov.u32 	%r398, _ZZN3cub18CUB_300001_SM_10006detail10merge_sort30DeviceMergeSortBlockSortKernelINS2_10policy_hubIN6thrust24THRUST_300001_SM_1000_NS6detail15normal_iteratorINS6_10device_ptrImEEEEE9Policy600ESB_PNS0_8NullTypeESB_SF_m15greater_functorImEmSE_EEvbT0_T1_T2_T3_T4_PT6_PT7_T5_NS1_7vsmem_tEE19static_temp_storage;
	add.s32 	%r399, %r398, %r397;
	ld.shared.u64 	%rd1627, [%r399];
	bra.uni 	$L__BB6_240;
$L__BB6_239:
	shl.b32 	%r400, %r44, 3;
	mov.u32 	%r401, _ZZN3cub18CUB_300001_SM_10006detail10merge_sort30DeviceMergeSortBlockSortKernelINS2_10policy_hubIN6thrust24THRUST_300001_SM_1000_NS6detail15normal_iteratorINS6_10device_ptrImEEEEE9Policy600ESB_PNS0_8NullTypeESB_SF_m15greater_functorImEmSE_EEvbT0_T1_T2_T3_T4_PT6_PT7_T5_NS1_7vsmem_tEE19static_temp_storage;
	add.s32 	%r402, %r401, %r400;
	ld.shared.u64 	%rd1623, [%r402];
$L__BB6_240:
	setp.ge.s32 	%p528, %r44, %r26;
	mov.pred 	%p527, 0;
	mov.pred 	%p588, %p527;
	@%p528 bra 	$L__BB6_248;
	setp.ge.s32 	%p530, %r45, %r25;
	mov.pred 	%p529, -1;
	mov.pred 	%p588, %p529;
	@%p530 bra 	$L__BB6_248;
	shl.b64 	%rd1410, %rd1623, 3;
	add.s64 	%rd1411, %rd3, %rd1410;
	ld.global.u64 	%rd1634, [%rd1411];
	setp.eq.s64 	%p532, %rd1634, 0;
	@%p532 bra 	$L__BB6_248;
	mov.u64 	%rd1635, %rd1627;
	mov.u64 	%rd1636, %rd1623;
$L__BB6_244:
	shl.b64 	%rd1412, %rd1635, 3;
	add.s64 	%rd1413, %rd3, %rd1412;
	ld.global.u64 	%rd359, [%rd1413];
	setp.eq.s64 	%p534, %rd359, 0;
	mov.pred 	%p588, %p527;
	@%p534 bra 	$L__BB6_248;
	setp.eq.s64 	%p535, %rd1634, %rd359;
	@%p535 bra 	$L__BB6_247;
	setp.lt.u64 	%p588, %rd1634, %rd359;
	bra.uni 	$L__BB6_248;
$L__BB6_247:
	add.s64 	%rd1635, %rd1635, 1;
	add.s64 	%rd361, %rd1636, 1;
	shl.b64 	%rd1414, %rd1636, 3;
	add.s64 	%rd1415, %rd3, %rd1414;
	ld.global.u64 	%rd1634, [%rd1415+8];
	setp.ne.s64 	%p537, %rd1634, 0;
	mov.u64 	%rd1636, %rd361;
	mov.pred 	%p588, %p529;
	@%p537 bra 	$L__BB6_244;
$L__BB6_248:
	selp.b64 	%rd1581, %rd1623, %rd1627, %p588;
	selp.u32 	%r403, 1, 0, %p588;
	add.s32 	%r46, %r44, %r403;
	not.pred 	%p538, %p588;
	selp.u32 	%r404, 1, 0, %p538;
	add.s32 	%r47, %r45, %r404;
	@%p588 bra 	$L__BB6_250;
	shl.b32 	%r405, %r47, 3;
	mov.u32 	%r406, _ZZN3cub18CUB_300001_SM_10006detail10merge_sort30DeviceMergeSortBlockSortKernelINS2_10policy_hubIN6thrust24THRUST_300001_SM_1000_NS6detail15normal_iteratorINS6_10device_ptrImEEEEE9Policy600ESB_PNS0_8NullTypeESB_SF_m15greater_functorImEmSE_EEvbT0_T1_T2_T3_T4_PT6_PT7_T5_NS1_7vsmem_tEE19static_temp_storage;
	add.s32 	%r407, %r406, %r405;
	ld.shared.u64 	%rd1627, [%r407];
	bra.uni 	$L__BB6_251;
$L__BB6_250:
	shl.b32 	%r408, %r46, 3;
	mov.u32 	%r409, _ZZN3cub18CUB_300001_SM_10006detail10merge_sort30DeviceMergeSortBlockSortKernelINS2_10policy_hubIN6thrust24THRUST_300001_SM_1000_NS6detail15normal_iteratorINS6_10device_ptrImEEEEE9Policy600ESB_PNS0_8NullTypeESB_SF_m15greater_functorImEmSE_EEvbT0_T1_T2_T3_T4_PT6_PT7_T5_NS1_7vsmem_tEE19static_temp_storage;
	add.s32 	%r410, %r409, %r408;
	ld.shared.u64 	%rd1623, [%r410];
$L__BB6_251:
	setp.ge.s32 	%p540, %r46, %r26;
	mov.pred 	%p539, 0;
	mov.pred 	%p589, %p539;
	@%p540 bra 	$L__BB6_259;
	setp.ge.s32 	%p542, %r47, %r25;
	mov.pred 	%p541, -1;
	mov.pred 	%p589, %p541;
	@%p542 bra 	$L__BB6_259;
	shl.b64 	%rd1416, %rd1623, 3;
	add.s64 	%rd1417, %rd3, %rd1416;
	ld.global.u64 	%rd1639, [%rd1417];
	setp.eq.s64 	%p544, %rd1639, 0;
	@%p544 bra 	$L__BB6_259;
	mov.u64 	%rd1640, %rd1627;
	mov.u64 	%rd1641, %rd1623;
$L__BB6_255:
	shl.b64 	%rd1418, %rd1640, 3;
	add.s64 	%rd1419, %rd3, %rd1418;
	ld.global.u64 	%rd372, [%rd1419];
	setp.eq.s64 	%p546, %rd372, 0;
	mov.pred 	%p589, %p539;
	@%p546 bra 	$L__BB6_259;
	setp.eq.s64 	%p547, %rd1639, %rd372;
	@%p547 bra 	$L__BB6_258;
	setp.lt.u64 	%p589, %rd1639, %rd372;
	bra.uni 	$L__BB6_259;
$L__BB6_258:
	add.s64 	%rd1640, %rd1640, 1;
	add.s64 	%rd374, %rd1641, 1;
	shl.b64 	%rd1420, %rd1641, 3;
	add.s64 	%rd1421, %rd3, %rd1420;
	ld.global.u64 	%rd1639, [%rd1421+8];
	setp.ne.s64 	%p549, %rd1639, 0;
	mov.u64 	%rd1641, %rd374;
	mov.pred 	%p589, %p541;
	@%p549 bra 	$L__BB6_255;
$L__BB6_259:
	selp.b64 	%rd1611, %rd1623, %rd1627, %p589;
	selp.u32 	%r411, 1, 0, %p589;
	add.s32 	%r48, %r46, %r411;
	not.pred 	%p550, %p589;
	selp.u32 	%r412, 1, 0, %p550;
	add.s32 	%r49, %r47, %r412;
	@%p589 bra 	$L__BB6_261;
	shl.b32 	%r413, %r49, 3;
	mov.u32 	%r414, _ZZN3cub18CUB_300001_SM_10006detail10merge_sort30DeviceMergeSortBlockSortKernelINS2_10policy_hubIN6thrust24THRUST_300001_SM_1000_NS6detail15normal_iteratorINS6_10device_ptrImEEEEE9Policy600ESB_PNS0_8NullTypeESB_SF_m15greater_functorImEmSE_EEvbT0_T1_T2_T3_T4_PT6_PT7_T5_NS1_7vsmem_tEE19static_temp_storage;
	add.s32 	%r415, %r414, %r413;
	ld.shared.u64 	%rd1627, [%r415];
	bra.uni 	$L__BB6_262;
$L__BB6_261:
	shl.b32 	%r416, %r48, 3;
	mov.u32 	%r417, _ZZN3cub18CUB_300001_SM_10006detail10merge_sort30DeviceMergeSortBlockSortKernelINS2_10policy_hubIN6thrust24THRUST_300001_SM_1000_NS6detail15normal_iteratorINS6_10device_ptrImEEEEE9Policy600ESB_PNS0_8NullTypeESB_SF_m15greater_functorImEmSE_EEvbT0_T1_T2_T3_T4_PT6_PT7_T5_NS1_7vsmem_tEE19static_temp_storage;
	add.s32 	%r418, %r417, %r416;
	ld.shared.u64 	%rd1623, [%r418];
$L__BB6_262:
	setp.ge.s32 	%p552, %r48, %r26;
	mov.pred 	%p551, 0;
	mov.pred 	%p590, %p551;
	@%p552 bra 	$L__BB6_270;
	setp.ge.s32 	%p554, %r49, %r25;
	mov.pred 	%p553, -1;
	mov.pred 	%p590, %p553;
	@%p554 bra 	$L__BB6_270;
	shl.b64 	%rd1422, %rd1623, 3;
	add.s64 	%rd1423, %rd3, %rd1422;
	ld.global.u64 	%rd1644, [%rd1423];
	setp.eq.s64 	%p556, %rd1644, 0;
	@%p556 bra 	$L__BB6_270;
	mov.u64 	%rd1645, %rd1627;
	mov.u64 	%rd1646, %rd1623;
$L__BB6_266:
	shl.b64 	%rd1424, %rd1645, 3;
	add.s64 	%rd1425, %rd3, %rd1424;
	ld.global.u64 	%rd385, [%rd1425];
	setp.eq.s64 	%p558, %rd385, 0;
	mov.pred 	%p590, %p551;
	@%p558 bra 	$L__BB6_270;
	setp.eq.s64 	%p559, %rd1644, %rd385;
	@%p559 bra 	$L__BB6_269;
	setp.lt.u64 	%p590, %rd1644, %rd385;
	bra.uni 	$L__BB6_270;
$L__BB6_269:
	add.s64 	%rd1645, %rd1645, 1;
	add.s64 	%rd387, %rd1646, 1;
	shl.b64 	%rd1426, %rd1646, 3;
	add.s64 	%rd1427, %rd3, %rd1426;
	ld.global.u64 	%rd1644, [%rd1427+8];
	setp.ne.s64 	%p561, %rd1644, 0;
	mov.u64 	%rd1646, %rd387;
	mov.pred 	%p590, %p553;
	@%p561 bra 	$L__BB6_266;
$L__BB6_270:
	selp.b64 	%rd1586, %rd1623, %rd1627, %p590;
	selp.u32 	%r419, 1, 0, %p590;
	add.s32 	%r50, %r48, %r419;
	not.pred 	%p562, %p590;
	selp.u32 	%r420, 1, 0, %p562;
	add.s32 	%r51, %r49, %r420;
	@%p590 bra 	$L__BB6_272;
	shl.b32 	%r421, %r51, 3;
	mov.u32 	%r422, _ZZN3cub18CUB_300001_SM_10006detail10merge_sort30DeviceMergeSortBlockSortKernelINS2_10policy_hubIN6thrust24THRUST_300001_SM_1000_NS6detail15normal_iteratorINS6_10device_ptrImEEEEE9Policy600ESB_PNS0_8NullTypeESB_SF_m15greater_functorImEmSE_EEvbT0_T1_T2_T3_T4_PT6_PT7_T5_NS1_7vsmem_tEE19static_temp_storage;
	add.s32 	%r423, %r422, %r421;
	ld.shared.u64 	%rd1627, [%r423];
	bra.uni 	$L__BB6_273;
$L__BB6_272:
	shl.b32 	%r424, %r50, 3;
	mov.u32 	%r425, _ZZN3cub18CUB_300001_SM_10006detail10merge_sort30DeviceMergeSortBlockSortKernelINS2_10policy_hubIN6thrust24THRUST_300001_SM_1000_NS6detail15normal_iteratorINS6_10device_ptrImEEEEE9Policy600ESB_PNS0_8NullTypeESB_SF_m15greater_functorImEmSE_EEvbT0_T1_T2_T3_T4_PT6_PT7_T5_NS1_7vsmem_tEE19static_temp_storage;
	add.s32 	%r426, %r425, %r424;
	ld.shared.u64 	%rd1623, [%r426];
$L__BB6_273:
	setp.ge.s32 	%p564, %r50, %r26;
	mov.pred 	%p563, 0;
	mov.pred 	%p591, %p563;
	@%p564 bra 	$L__BB6_281;
	setp.ge.s32 	%p566, %r51, %r25;
	mov.pred 	%p565, -1;
	mov.pred 	%p591, %p565;
	@%p566 bra 	$L__BB6_281;
	shl.b64 	%rd1428, %rd1623, 3;
	add.s64 	%rd1429, %rd3, %rd1428;
	ld.global.u64 	%rd1649, [%rd1429];
	setp.eq.s64 	%p568, %rd1649, 0;
	@%p568 bra 	$L__BB6_281;
	mov.u64 	%rd1650, %rd1627;
	mov.u64 	%rd1651, %rd1623;
$L__BB6_277:
	shl.b64 	%rd1430, %rd1650, 3;
	add.s64 	%rd1431, %rd3, %rd1430;
	ld.global.u64 	%rd398, [%rd1431];
	setp.eq.s64 	%p570, %rd398, 0;
	mov.pred 	%p591, %p563;
	@%p570 bra 	$L__BB6_281;
	setp.eq.s64 	%p571, %rd1649, %rd398;
	@%p571 bra 	$L__BB6_280;
	setp.lt.u64 	%p591, %rd1649, %rd398;
	bra.uni 	$L__BB6_281;
$L__BB6_280:
	add.s64 	%rd1650, %rd1650, 1;
	add.s64 	%rd400, %rd1651, 1;
	shl.b64 	%rd1432, %rd1651, 3;
	add.s64 	%rd1433, %rd3, %rd1432;
	ld.global.u64 	%rd1649, [%rd1433+8];
	setp.ne.s64 	%p573, %rd1649, 0;
	mov.u64 	%rd1651, %rd400;
	mov.pred 	%p591, %p565;
	@%p573 bra 	$L__BB6_277;
$L__BB6_281:
	selp.b64 	%rd1609, %rd1623, %rd1627, %p591;
	selp.u32 	%r427, 1, 0, %p591;
	add.s32 	%r52, %r50, %r427;
	not.pred 	%p574, %p591;
	selp.u32 	%r428, 1, 0, %p574;
	add.s32 	%r53, %r51, %r428;
	@%p591 bra 	$L__BB6_283;
	shl.b32 	%r429, %r53, 3;
	mov.u32 	%r430, _ZZN3cub18CUB_300001_SM_10006detail10merge_sort30DeviceMergeSortBlockSortKernelINS2_10policy_hubIN6thrust24THRUST_300001_SM_1000_NS6detail15normal_iteratorINS6_10device_ptrImEEEEE9Policy600ESB_PNS0_8NullTypeESB_SF_m15greater_functorImEmSE_EEvbT0_T1_T2_T3_T4_PT6_PT7_T5_NS1_7vsmem_tEE19static_temp_storage;
	add.s32 	%r431, %r430, %r429;
	ld.shared.u64 	%rd1627, [%r431];
	bra.uni 	$L__BB6_284;
$L__BB6_283:
	shl.b32 	%r432, %r52, 3;
	mov.u32 	%r433, _ZZN3cub18CUB_300001_SM_10006detail10merge_sort30DeviceMergeSortBlockSortKernelINS2_10policy_hubIN6thrust24THRUST_300001_SM_1000_NS6detail15normal_iteratorINS6_10device_ptrImEEEEE9Policy600ESB_PNS0_8NullTypeESB_SF_m15greater_functorImEmSE_EEvbT0_T1_T2_T3_T4_PT6_PT7_T5_NS1_7vsmem_tEE19static_temp_storage;
	add.s32 	%r434, %r433, %r432;
	ld.shared.u64 	%rd1623, [%r434];
$L__BB6_284:
	setp.ge.s32 	%p575, %r52, %r26;
	mov.u64 	%rd1657, %rd1627;
	@%p575 bra 	$L__BB6_292;
	setp.ge.s32 	%p576, %r53, %r25;
	mov.u64 	%rd1657, %rd1623;
	@%p576 bra 	$L__BB6_292;
	shl.b64 	%rd1434, %rd1623, 3;
	add.s64 	%rd1435, %rd3, %rd1434;
	ld.global.u64 	%rd1654, [%rd1435];
	setp.eq.s64 	%p577, %rd1654, 0;
	mov.u64 	%rd1657, %rd1623;
	@%p577 bra 	$L__BB6_292;
	mov.u64 	%rd1655, %rd1627;
	mov.u64 	%rd1656, %rd1623;
$L__BB6_288:
	shl.b64 	%rd1436, %rd1655, 3;
	add.s64 	%rd1437, %rd3, %rd1436;
	ld.global.u64 	%rd411, [%rd1437];
	setp.eq.s64 	%p578, %rd411, 0;
	mov.u64 	%rd1657, %rd1627;
	@%p578 bra 	$L__BB6_292;
	setp.eq.s64 	%p579, %rd1654, %rd411;
	@%p579 bra 	$L__BB6_291;
	setp.lt.u64 	%p580, %rd1654, %rd411;
	selp.b64 	%rd1657, %rd1623, %rd1627, %p580;
	bra.uni 	$L__BB6_292;
$L__BB6_291:
	add.s64 	%rd1655, %rd1655, 1;
	add.s64 	%rd414, %rd1656, 1;
	shl.b64 	%rd1438, %rd1656, 3;
	add.s64 	%rd1439, %rd3, %rd1438;
	ld.global.u64 	%rd1654, [%rd1439+8];
	setp.ne.s64 	%p581, %rd1654, 0;
	mov.u64 	%rd1656, %rd414;
	mov.u64 	%rd1657, %rd1623;
	@%p581 bra 	$L__BB6_288;
$L__BB6_292:
	shl.b32 	%r436, %r22, 1;
	setp.lt.u32 	%p582, %r22, 129;
	@%p582 bra 	$L__BB6_198;
	ld.param.s8 	%rs3, [_ZN3cub18CUB_300001_SM_10006detail10merge_sort30DeviceMergeSortBlockSortKernelINS2_10policy_hubIN6thrust24THRUST_300001_SM_1000_NS6detail15normal_iteratorINS6_10device_ptrImEEEEE9Policy600ESB_PNS0_8NullTypeESB_SF_m15greater_functorImEmSE_EEvbT0_T1_T2_T3_T4_PT6_PT7_T5_NS1_7vsmem_tE_param_0];
	bar.sync 	0;
	setp.eq.s16 	%p583, %rs3, 0;
	@%p583 bra 	$L__BB6_295;
	st.shared.u64 	[%r13], %rd1507;
	st.shared.u64 	[%r14+8], %rd1576;
	st.shared.u64 	[%r15+16], %rd1613;
	st.shared.u64 	[%r16+24], %rd1581;
	st.shared.u64 	[%r17+32], %rd1611;
	st.shared.u64 	[%r18+40], %rd1586;
	st.shared.u64 	[%r19+48], %rd1609;
	st.shared.u64 	[%r20+56], %rd1657;
	bar.warp.sync 	-1;
	ld.shared.u64 	%rd1440, [%r5];
	ld.shared.u64 	%rd1441, [%r6+256];
	ld.shared.u64 	%rd1442, [%r7+512];
	ld.shared.u64 	%rd1443, [%r8+768];
	ld.shared.u64 	%rd1444, [%r9+1024];
	ld.shared.u64 	%rd1445, [%r10+1280];
	ld.shared.u64 	%rd1446, [%r11+1536];
	ld.shared.u64 	%rd1447, [%r12+1792];
	cvt.u64.u32 	%rd1448, %r4;
	cvt.u64.u32 	%rd1449, %r2;
	mov.u32 	%r435, %ctaid.x;
	mul.wide.u32 	%rd1450, %r435, 2048;
	or.b64  	%rd1451, %rd1450, %rd1449;
	add.s64 	%rd1452, %rd1451, %rd1448;
	shl.b64 	%rd1453, %rd1452, 3;
	add.s64 	%rd1454, %rd2, %rd1453;
	st.global.u64 	[%rd1454], %rd1440;
	st.global.u64 	[%rd1454+256], %rd1441;
	st.global.u64 	[%rd1454+512], %rd1442;
	st.global.u64 	[%rd1454+768], %rd1443;
	st.global.u64 	[%rd1454+1024], %rd1444;
	st.global.u64 	[%rd1454+1280], %rd1445;
	st.global.u64 	[%rd1454+1536], %rd1446;
	st.global.u64 	[%rd1454+1792], %rd1447;
	bra.uni 	$L__BB6_690;
$L__BB6_295:
	ld.param.u64 	%rd1467, [_ZN3cub18CUB_300001_SM_10006detail10merge_sort30DeviceMergeSortBlockSortKernelINS2_10policy_hubIN6thrust24THRUST_300001_SM_1000_NS6detail15normal_iteratorINS6_10device_ptrImEEEEE9Policy600ESB_PNS0_8NullTypeESB_SF_m15greater_functorImEmSE_EEvbT0_T1_T2_T3_T4_PT6_PT7_T5_NS1_7vsmem_tE_param_6];
	st.shared.u64 	[%r13], %rd1507;
	st.shared.u64 	[%r14+8], %rd1576;
	st.shared.u64 	[%r15+16], %rd1613;
	st.shared.u64 	[%r16+24], %rd1581;
	st.shared.u64 	[%r17+32], %rd1611;
	st.shared.u64 	[%r18+40], %rd1586;
	st.shared.u64 	[%r19+48], %rd1609;
	st.shared.u64 	[%r20+56], %rd1657;
	bar.warp.sync 	-1;
	ld.shared.u64 	%rd1455, [%r5];
	ld.shared.u64 	%rd1456, [%r6+256];
	ld.shared.u64 	%rd1457, [%r7+512];
	ld.shared.u64 	%rd1458, [%r8+768];
	ld.shared.u64 	%rd1459, [%r9+1024];
	ld.shared.u64 	%rd1460, [%r10+1280];
	ld.shared.u64 	%rd1461, [%r11+1536];
	ld.shared.u64 	%rd1462, [%r12+1792];
	cvta.to.global.u64 	%rd1463, %rd1467;
	add.s64 	%rd1465, %rd1463, %rd1209;
	st.global.u64 	[%rd1465], %rd1455;
	st.global.u64 	[%rd1465+256], %rd1456;
	st.global.u64 	[%rd1465+512], %rd1457;
	st.global.u64 	[%rd1465+768], %rd1458;
	st.global.u64 	[%rd1465+1024], %rd1459;
	st.global.u64 	[%rd1465+1280], %rd1460;
	st.global.u64 	[%rd1465+1536], %rd1461;
	st.global.u64 	[%rd1465+1792], %rd1462;
	bra.uni 	$L__BB6_690;
$L__BB6_296:
	cvt.u32.u64 	%r121, %rd4;
	cvt.u32.u64 	%r122, %rd930;
	sub.s32 	%r123, %r122, %r121;
	min.s32 	%r55, %r123, 2048;
	// begin inline asm
	griddepcontrol.wait;
	// end inline asm
	shl.b64 	%rd938, %rd4, 3;
	add.s64 	%rd939, %rd1, %rd938;
	mov.u32 	%r56, %tid.x;
	ld.global.u64 	%rd1665, [%rd939];
	and.b32  	%r57, %r56, 31;
	shl.b32 	%r124, %r56, 3;
	and.b32  	%r125, %r124, 7936;
	or.b32  	%r58, %r125, %r57;
	setp.ge.s32 	%p34, %r58, %r55;
	shl.b32 	%r126, %r58, 3;
	cvt.u64.u32 	%rd940, %r126;
	add.s64 	%rd418, %rd939, %rd940;
	mov.u64 	%rd1658, %rd1665;
	@%p34 bra 	$L__BB6_298;
	ld.global.u64 	%rd1658, [%rd418];
$L__BB6_298:
	add.s32 	%r59, %r58, 32;
	setp.ge.s32 	%p35, %r59, %r55;
	mov.u64 	%rd1659, %rd1665;
	@%p35 bra 	$L__BB6_300;
	ld.global.u64 	%rd1659, [%rd418+256];
$L__BB6_300:
	add.s32 	%r60, %r58, 64;
	setp.ge.s32 	%p36, %r60, %r55;
	mov.u64 	%rd1660, %rd1665;
	@%p36 bra 	$L__BB6_302;
	ld.global.u64 	%rd1660, [%rd418+512];
$L__BB6_302:
	add.s32 	%r61, %r58, 96;
	setp.ge.s32 	%p37, %r61, %r55;
	mov.u64 	%rd1661, %rd1665;
	@%p37 bra 	$L__BB6_304;
	ld.global.u64 	%rd1661, [%rd418+768];
$L__BB6_304:
	add.s32 	%r62, %r58, 128;
	setp.ge.s32 	%p38, %r62, %r55;
	mov.u64 	%rd1662, %rd1665;
	@%p38 bra 	$L__BB6_306;
	ld.global.u64 	%rd1662, [%rd418+1024];
$L__BB6_306:
	add.s32 	%r63, %r58, 160;
	setp.ge.s32 	%p39, %r63, %r55;
	mov.u64 	%rd1663, %rd1665;
	@%p39 bra 	$L__BB6_308;
	ld.global.u64 	%rd1663, [%rd418+1280];
$L__BB6_308:
	add.s32 	%r64, %r58, 192;
	setp.ge.s32 	%p40, %r64, %r55;
	mov.u64 	%rd1664, %rd1665;
	@%p40 bra 	$L__BB6_310;
	ld.global.u64 	%rd1664, [%rd418+1536];
$L__BB6_310:
	add.s32 	%r65, %r58, 224;
	setp.ge.s32 	%p41, %r65, %r55;
	@%p41 bra 	$L__BB6_312;
	ld.global.u64 	%rd1665, [%rd418+1792];
$L__BB6_312:
	// begin inline asm
	mov.u32 %r127, %laneid;
	// end inline asm
	shl.b32 	%r66, %r56, 3;
	and.b32  	%r67, %r66, 7936;
	add.s32 	%r128, %r127, %r67;
	shr.s32 	%r129, %r128, 5;
	add.s32 	%r130, %r129, %r128;
	shl.b32 	%r131, %r130, 3;
	mov.u32 	%r132, _ZZN3cub18CUB_300001_SM_10006detail10merge_sort30DeviceMergeSortBlockSortKernelINS2_10policy_hubIN6thrust24THRUST_300001_SM_1000_NS6detail15normal_iteratorINS6_10device_ptrImEEEEE9Policy600ESB_PNS0_8NullTypeESB_SF_m15greater_functorImEmSE_EEvbT0_T1_T2_T3_T4_PT6_PT7_T5_NS1_7vsmem_tEE19static_temp_storage;
	add.s32 	%r68, %r132, %r131;
	st.shared.u64 	[%r68], %rd1658;
	add.s32 	%r133, %r128, 32;
	shr.s32 	%r134, %r133, 5;
	add.s32 	%r135, %r134, %r128;
	shl.b32 	%r136, %r135, 3;
	add.s32 	%r69, %r132, %r136;
	st.shared.u64 	[%r69+256], %rd1659;
	add.s32 	%r137, %r128, 64;
	shr.s32 	%r138, %r137, 5;
	add.s32 	%r139, %r138, %r128;
	shl.b32 	%r140, %r139, 3;
	add.s32 	%r70, %r132, %r140;
	st.shared.u64 	[%r70+512], %rd1660;
	add.s32 	%r141, %r128, 96;
	shr.s32 	%r142, %r141, 5;
	add.s32 	%r143, %r142, %r128;
	shl.b32 	%r144, %r143, 3;
	add.s32 	%r71, %r132, %r144;
	st.shared.u64 	[%r71+768], %rd1661;
	add.s32 	%r145, %r128, 128;
	shr.s32 	%r146, %r145, 5;
	add.s32 	%r147, %r146, %r128;
	shl.b32 	%r148, %r147, 3;
	add.s32 	%r72, %r132, %r148;
	st.shared.u64 	[%r72+1024], %rd1662;
	add.s32 	%r149, %r128, 160;
	shr.s32 	%r150, %r149, 5;
	add.s32 	%r151, %r150, %r128;
	shl.b32 	%r152, %r151, 3;
	add.s32 	%r73, %r132, %r152;
	st.shared.u64 	[%r73+1280], %rd1663;
	add.s32 	%r153, %r128, 192;
	shr.s32 	%r154, %r153, 5;
	add.s32 	%r155, %r154, %r128;
	shl.b32 	%r156, %r155, 3;
	add.s32 	%r74, %r132, %r156;
	st.shared.u64 	[%r74+1536], %rd1664;
	add.s32 	%r157, %r128, 224;
	shr.s32 	%r158, %r157, 5;
	add.s32 	%r159, %r158, %r128;
	shl.b32 	%r160, %r159, 3;
	add.s32 	%r75, %r132, %r160;
	st.shared.u64 	[%r75+1792], %rd1665;
	bar.warp.sync 	-1;
	mad.lo.s32 	%r161, %r127, 7, %r128;
	shr.s32 	%r162, %r161, 5;
	add.s32 	%r163, %r162, %r161;
	shl.b32 	%r164, %r163, 3;
	add.s32 	%r76, %r132, %r164;
	ld.shared.u64 	%rd1841, [%r76];
	add.s32 	%r165, %r161, 1;
	shr.s32 	%r166, %r165, 5;
	add.s32 	%r167, %r166, %r161;
	shl.b32 	%r168, %r167, 3;
	add.s32 	%r77, %r132, %r168;
	ld.shared.u64 	%rd436, [%r77+8];
	add.s32 	%r169, %r161, 2;
	shr.s32 	%r170, %r169, 5;
	add.s32 	%r171, %r170, %r161;
	shl.b32 	%r172, %r171, 3;
	add.s32 	%r78, %r132, %r172;
	ld.shared.u64 	%rd437, [%r78+16];
	add.s32 	%r173, %r161, 3;
	shr.s32 	%r174, %r173, 5;
	add.s32 	%r175, %r174, %r161;
	shl.b32 	%r176, %r175, 3;
	add.s32 	%r79, %r132, %r176;
	ld.shared.u64 	%rd438, [%r79+24];
	add.s32 	%r177, %r161, 4;
	shr.s32 	%r178, %r177, 5;
	add.s32 	%r179, %r178, %r161;
	shl.b32 	%r180, %r179, 3;
	add.s32 	%r80, %r132, %r180;
	ld.shared.u64 	%rd439, [%r80+32];
	add.s32 	%r181, %r161, 5;
	shr.s32 	%r182, %r181, 5;
	add.s32 	%r183, %r182, %r161;
	shl.b32 	%r184, %r183, 3;
	add.s32 	%r81, %r132, %r184;
	ld.shared.u64 	%rd440, [%r81+40];
	add.s32 	%r185, %r161, 6;
	shr.s32 	%r186, %r185, 5;
	add.s32 	%r187, %r186, %r161;
	shl.b32 	%r188, %r187, 3;
	add.s32 	%r82, %r132, %r188;
	ld.shared.u64 	%rd441, [%r82+48];
	add.s32 	%r189, %r161, 7;
	shr.s32 	%r190, %r189, 5;
	add.s32 	%r191, %r190, %r161;
	shl.b32 	%r192, %r191, 3;
	add.s32 	%r83, %r132, %r192;
	ld.shared.u64 	%rd442, [%r83+56];
	bar.sync 	0;
	// begin inline asm
	griddepcontrol.launch_dependents;
	// end inline asm
	or.b32  	%r193, %r66, 1;
	setp.ge.u32 	%p42, %r193, %r55;
	mov.u64 	%rd1669, %rd1841;
	mov.u64 	%rd1670, %rd1841;
	@%p42 bra 	$L__BB6_320;
	shl.b64 	%rd941, %rd1841, 3;
	add.s64 	%rd942, %rd3, %rd941;
	ld.global.u64 	%rd1666, [%rd942];
	setp.eq.s64 	%p43, %rd1666, 0;
	@%p43 bra 	$L__BB6_319;
	mov.u64 	%rd1667, %rd436;
	mov.u64 	%rd1668, %rd1841;
$L__BB6_315:
	shl.b64 	%rd943, %rd1667, 3;
	add.s64 	%rd944, %rd3, %rd943;
	ld.global.u64 	%rd447, [%rd944];
	setp.eq.s64 	%p44, %rd447, 0;
	mov.u64 	%rd1669, %rd436;
	mov.u64 	%rd1670, %rd1841;
	@%p44 bra 	$L__BB6_320;
	setp.eq.s64 	%p45, %rd1666, %rd447;
	@%p45 bra 	$L__BB6_318;
	setp.lt.u64 	%p46, %rd1666, %rd447;
	mov.u64 	%rd1669, %rd436;
	mov.u64 	%rd1670, %rd1841;
	@%p46 bra 	$L__BB6_319;
	bra.uni 	$L__BB6_320;
$L__BB6_318:
	add.s64 	%rd1667, %rd1667, 1;
	add.s64 	%rd449, %rd1668, 1;
	shl.b64 	%rd945, %rd1668, 3;
	add.s64 	%rd946, %rd3, %rd945;
	ld.global.u64 	%rd1666, [%rd946+8];
	setp.ne.s64 	%p47, %rd1666, 0;
	mov.u64 	%rd1668, %rd449;
	@%p47 bra 	$L__BB6_315;
$L__BB6_319:
	mov.u64 	%rd1669, %rd436;
	mov.u64 	%rd1670, %rd436;
$L__BB6_320:
	add.s32 	%r194, %r66, 2;
	setp.ge.u32 	%p48, %r194, %r55;
	mov.u64 	%rd1674, %rd1670;
	@%p48 bra 	$L__BB6_328;
	shl.b64 	%rd947, %rd1670, 3;
	add.s64 	%rd948, %rd3, %rd947;
	ld.global.u64 	%rd1671, [%rd948];
	setp.eq.s64 	%p49, %rd1671, 0;
	@%p49 bra 	$L__BB6_327;
	mov.u64 	%rd1672, %rd437;
	mov.u64 	%rd1673, %rd1670;
$L__BB6_323:
	shl.b64 	%rd949, %rd1672, 3;
	add.s64 	%rd950, %rd3, %rd949;
	ld.global.u64 	%rd457, [%rd950];
	setp.eq.s64 	%p50, %rd457, 0;
	mov.u64 	%rd1674, %rd437;
	@%p50 bra 	$L__BB6_328;
	setp.eq.s64 	%p51, %rd1671, %rd457;
	@%p51 bra 	$L__BB6_326;
	setp.lt.u64 	%p52, %rd1671, %rd457;
	mov.u64 	%rd1674, %rd437;
	@%p52 bra 	$L__BB6_327;
	bra.uni 	$L__BB6_328;
$L__BB6_326:
	add.s64 	%rd1672, %rd1672, 1;
	add.s64 	%rd459, %rd1673, 1;
	shl.b64 	%rd951, %rd1673, 3;
	add.s64 	%rd952, %rd3, %rd951;
	ld.global.u64 	%rd1671, [%rd952+8];
	setp.ne.s64 	%p53, %rd1671, 0;
	mov.u64 	%rd1673, %rd459;
	@%p53 bra 	$L__BB6_323;
$L__BB6_327:
	mov.u64 	%rd1674, %rd437;
	mov.u64 	%rd1670, %rd437;
$L__BB6_328:
	add.s32 	%r195, %r66, 3;
	setp.ge.u32 	%p54, %r195, %r55;
	mov.u64 	%rd1679, %rd1670;
	@%p54 bra 	$L__BB6_336;
	shl.b64 	%rd953, %rd1670, 3;
	add.s64 	%rd954, %rd3, %rd953;
	ld.global.u64 	%rd1676, [%rd954];
	setp.eq.s64 	%p55, %rd1676, 0;
	@%p55 bra 	$L__BB6_335;
	mov.u64 	%rd1677, %rd438;
	mov.u64 	%rd1678, %rd1670;
$L__BB6_331:
	shl.b64 	%rd955, %rd1677, 3;
	add.s64 	%rd956, %rd3, %rd955;
	ld.global.u64 	%rd467, [%rd956];
	setp.eq.s64 	%p56, %rd467, 0;
	mov.u64 	%rd1679, %rd438;
	@%p56 bra 	$L__BB6_336;
	setp.eq.s64 	%p57, %rd1676, %rd467;
	@%p57 bra 	$L__BB6_334;
	setp.lt.u64 	%p58, %rd1676, %rd467;
	mov.u64 	%rd1679, %rd438;
	@%p58 bra 	$L__BB6_335;
	bra.uni 	$L__BB6_336;
$L__BB6_334:
	add.s64 	%rd1677, %rd1677, 1;
	add.s64 	%rd469, %rd1678, 1;
	shl.b64 	%rd957, %rd1678, 3;
	add.s64 	%rd958, %rd3, %rd957;
	ld.global.u64 	%rd1676, [%rd958+8];
	setp.ne.s64 	%p59, %rd1676, 0;
	mov.u64 	%rd1678, %rd469;
	@%p59 bra 	$L__BB6_331;
$L__BB6_335:
	mov.u64 	%rd1679, %rd438;
	mov.u64 	%rd1670, %rd438;
$L__BB6_336:
	add.s32 	%r196, %r66, 4;
	setp.ge.u32 	%p60, %r196, %r55;
	mov.u64 	%rd1684, %rd1670;
	@%p60 bra 	$L__BB6_344;
	shl.b64 	%rd959, %rd1670, 3;
	add.s64 	%rd960, %rd3, %rd959;
	ld.global.u64 	%rd1681, [%rd960];
	setp.eq.s64 	%p61, %rd1681, 0;
	@%p61 bra 	$L__BB6_343;
	mov.u64 	%rd1682, %rd439;
	mov.u64 	%rd1683, %rd1670;
$L__BB6_339:
	shl.b64 	%rd961, %rd1682, 3;
	add.s64 	%rd962, %rd3, %rd961;
	ld.global.u64 	%rd477, [%rd962];
	setp.eq.s64 	%p62, %rd477, 0;
	mov.u64 	%rd1684, %rd439;
	@%p62 bra 	$L__BB6_344;
	setp.eq.s64 	%p63, %rd1681, %rd477;
	@%p63 bra 	$L__BB6_342;
	setp.lt.u64 	%p64, %rd1681, %rd477;
	mov.u64 	%rd1684, %rd439;
	@%p64 bra 	$L__BB6_343;
	bra.uni 	$L__BB6_344;
$L__BB6_342:
	add.s64 	%rd1682, %rd1682, 1;
	add.s64 	%rd479, %rd1683, 1;
	shl.b64 	%rd963, %rd1683, 3;
	add.s64 	%rd964, %rd3, %rd963;
	ld.global.u64 	%rd1681, [%rd964+8];
	setp.ne.s64 	%p65, %rd1681, 0;
	mov.u64 	%rd1683, %rd479;
	@%p65 bra 	$L__BB6_339;
$L__BB6_343:
	mov.u64 	%rd1684, %rd439;
	mov.u64 	%rd1670, %rd439;
$L__BB6_344:
	add.s32 	%r197, %r66, 5;
	setp.ge.u32 	%p66, %r197, %r55;
	mov.u64 	%rd1689, %rd1670;
	@%p66 bra 	$L__BB6_352;
	shl.b64 	%rd965, %rd1670, 3;
	add.s64 	%rd966, %rd3, %rd965;
	ld.global.u64 	%rd1686, [%rd966];
	setp.eq.s64 	%p67, %rd1686, 0;
	@%p67 bra 	$L__BB6_351;
	mov.u64 	%rd1687, %rd440;
	mov.u64 	%rd1688, %rd1670;
$L__BB6_347:
	shl.b64 	%rd967, %rd1687, 3;
	add.s64 	%rd968, %rd3, %rd967;
	ld.global.u64 	%rd487, [%rd968];
	setp.eq.s64 	%p68, %rd487, 0;
	mov.u64 	%rd1689, %rd440;
	@%p68 bra 	$L__BB6_352;
	setp.eq.s64 	%p69, %rd1686, %rd487;
	@%p69 bra 	$L__BB6_350;
	setp.lt.u64 	%p70, %rd1686, %rd487;
	mov.u64 	%rd1689, %rd440;
	@%p70 bra 	$L__BB6_351;
	bra.uni 	$L__BB6_352;
$L__BB6_350:
	add.s64 	%rd1687, %rd1687, 1;
	add.s64 	%rd489, %rd1688, 1;
	shl.b64 	%rd969, %rd1688, 3;
	add.s64 	%rd970, %rd3, %rd969;
	ld.global.u64 	%rd1686, [%rd970+8];
	setp.ne.s64 	%p71, %rd1686, 0;
	mov.u64 	%rd1688, %rd489;
	@%p71 bra 	$L__BB6_347;
$L__BB6_351:
	mov.u64 	%rd1689, %rd440;
	mov.u64 	%rd1670, %rd440;
$L__BB6_352:
	add.s32 	%r198, %r66, 6;
	setp.ge.u32 	%p72, %r198, %r55;
	mov.u64 	%rd1694, %rd1670;
	@%p72 bra 	$L__BB6_360;
	shl.b64 	%rd971, %rd1670, 3;
	add.s64 	%rd972, %rd3, %rd971;
	ld.global.u64 	%rd1691, [%rd972];
	setp.eq.s64 	%p73, %rd1691, 0;
	@%p73 bra 	$L__BB6_359;
	mov.u64 	%rd1692, %rd441;
	mov.u64 	%rd1693, %rd1670;
$L__BB6_355:
	shl.b64 	%rd973, %rd1692, 3;
	add.s64 	%rd974, %rd3, %rd973;
	ld.global.u64 	%rd497, [%rd974];
	setp.eq.s64 	%p74, %rd497, 0;
	mov.u64 	%rd1694, %rd441;
	@%p74 bra 	$L__BB6_360;
	setp.eq.s64 	%p75, %rd1691, %rd497;
	@%p75 bra 	$L__BB6_358;
	setp.lt.u64 	%p76, %rd1691, %rd497;
	mov.u64 	%rd1694, %rd441;
	@%p76 bra 	$L__BB6_359;
	bra.uni 	$L__BB6_360;
$L__BB6_358:
	add.s64 	%rd1692, %rd1692, 1;
	add.s64 	%rd499, %rd1693, 1;
	shl.b64 	%rd975, %rd1693, 3;
	add.s64 	%rd976, %rd3, %rd975;
	ld.global.u64 	%rd1691, [%rd976+8];
	setp.ne.s64 	%p77, %rd1691, 0;
	mov.u64 	%rd1693, %rd499;
	@%p77 bra 	$L__BB6_355;
$L__BB6_359:
	mov.u64 	%rd1694, %rd441;
	mov.u64 	%rd1670, %rd441;
$L__BB6_360:
	add.s32 	%r199, %r66, 7;
	setp.lt.u32 	%p78, %r199, %r55;
	selp.b64 	%rd1891, %rd442, %rd1670, %p78;
	setp.ge.u32 	%p79, %r66, %r55;
	@%p79 bra 	$L__BB6_557;
	shl.b64 	%rd977, %rd1669, 3;
	add.s64 	%rd978, %rd3, %rd977;
	ld.global.u64 	%rd1696, [%rd978];
	setp.eq.s64 	%p80, %rd1696, 0;
	@%p80 bra 	$L__BB6_367;
	mov.u64 	%rd1697, %rd1841;
	mov.u64 	%rd1698, %rd1669;
$L__BB6_363:
	shl.b64 	%rd979, %rd1697, 3;
	add.s64 	%rd980, %rd3, %rd979;
	ld.global.u64 	%rd508, [%rd980];
	setp.eq.s64 	%p81, %rd508, 0;
	mov.u64 	%rd1699, %rd1669;
	@%p81 bra 	$L__BB6_368;
	setp.eq.s64 	%p82, %rd1696, %rd508;
	@%p82 bra 	$L__BB6_366;
	setp.lt.u64 	%p83, %rd1696, %rd508;
	mov.u64 	%rd1699, %rd1669;
	@%p83 bra 	$L__BB6_367;
	bra.uni 	$L__BB6_368;
$L__BB6_366:
	add.s64 	%rd1697, %rd1697, 1;
	add.s64 	%rd510, %rd1698, 1;
	shl.b64 	%rd981, %rd1698, 3;
	add.s64 	%rd982, %rd3, %rd981;
	ld.global.u64 	%rd1696, [%rd982+8];
	setp.ne.s64 	%p84, %rd1696, 0;
	mov.u64 	%rd1698, %rd510;
	@%p84 bra 	$L__BB6_363;
$L__BB6_367:
	mov.u64 	%rd1699, %rd1841;
	mov.u64 	%rd1841, %rd1669;
$L__BB6_368:
	shl.b64 	%rd983, %rd1679, 3;
	add.s64 	%rd984, %rd3, %rd983;
	ld.global.u64 	%rd1701, [%rd984];
	setp.eq.s64 	%p85, %rd1701, 0;
	@%p85 bra 	$L__BB6_374;
	mov.u64 	%rd1702, %rd1674;
	mov.u64 	%rd1703, %rd1679;
$L__BB6_370:
	shl.b64 	%rd985, %rd1702, 3;
	add.s64 	%rd986, %rd3, %rd985;
	ld.global.u64 	%rd518, [%rd986];
	setp.eq.s64 	%p86, %rd518, 0;
	mov.u64 	%rd1704, %rd1679;
	@%p86 bra 	$L__BB6_375;
	setp.eq.s64 	%p87, %rd1701, %rd518;
	@%p87 bra 	$L__BB6_373;
	setp.lt.u64 	%p88, %rd1701, %rd518;
	mov.u64 	%rd1704, %rd1679;
	@%p88 bra 	$L__BB6_374;
	bra.uni 	$L__BB6_375;
$L__BB6_373:
	add.s64 	%rd1702, %rd1702, 1;
	add.s64 	%rd520, %rd1703, 1;
	shl.b64 	%rd987, %rd1703, 3;
	add.s64 	%rd988, %rd3, %rd987;
	ld.global.u64 	%rd1701, [%rd988+8];
	setp.ne.s64 	%p89, %rd1701, 0;
	mov.u64 	%rd1703, %rd520;
	@%p89 bra 	$L__BB6_370;
$L__BB6_374:
	mov.u64 	%rd1704, %rd1674;
	mov.u64 	%rd1674, %rd1679;
$L__BB6_375:
	shl.b64 	%rd989, %rd1689, 3;
	add.s64 	%rd990, %rd3, %rd989;
	ld.global.u64 	%rd1706, [%rd990];
	setp.eq.s64 	%p90, %rd1706, 0;
	@%p90 bra 	$L__BB6_381;
	mov.u64 	%rd1707, %rd1684;
	mov.u64 	%rd1708, %rd1689;
$L__BB6_377:
	shl.b64 	%rd991, %rd1707, 3;
	add.s64 	%rd992, %rd3, %rd991;
	ld.global.u64 	%rd528, [%rd992];
	setp.eq.s64 	%p91, %rd528, 0;
	mov.u64 	%rd1709, %rd1689;
	@%p91 bra 	$L__BB6_382;
	setp.eq.s64 	%p92, %rd1706, %rd528;
	@%p92 bra 	$L__BB6_380;
	setp.lt.u64 	%p93, %rd1706, %rd528;
	mov.u64 	%rd1709, %rd1689;
	@%p93 bra 	$L__BB6_381;
	bra.uni 	$L__BB6_382;
$L__BB6_380:
	add.s64 	%rd1707, %rd1707, 1;
	add.s64 	%rd530, %rd1708, 1;
	shl.b64 	%rd993, %rd1708, 3;
	add.s64 	%rd994, %rd3, %rd993;
	ld.global.u64 	%rd1706, [%rd994+8];
	setp.ne.s64 	%p94, %rd1706, 0;
	mov.u64 	%rd1708, %rd530;
	@%p94 bra 	$L__BB6_377;
$L__BB6_381:
	mov.u64 	%rd1709, %rd1684;
	mov.u64 	%rd1684, %rd1689;
$L__BB6_382:
	shl.b64 	%rd995, %rd1891, 3;
	add.s64 	%rd996, %rd3, %rd995;
	ld.global.u64 	%rd1711, [%rd996];
	setp.eq.s64 	%p95, %rd1711, 0;
	@%p95 bra 	$L__BB6_388;
	mov.u64 	%rd1712, %rd1694;
	mov.u64 	%rd1713, %rd1891;
$L__BB6_384:
	shl.b64 	%rd997, %rd1712, 3;
	add.s64 	%rd998, %rd3, %rd997;
	ld.global.u64 	%rd538, [%rd998];
	setp.eq.s64 	%p96, %rd538, 0;
	mov.u64 	%rd1714, %rd1891;
	@%p96 bra 	$L__BB6_389;
	setp.eq.s64 	%p97, %rd1711, %rd538;
	@%p97 bra 	$L__BB6_387;
	setp.lt.u64 	%p98, %rd1711, %rd538;
	mov.u64 	%rd1714, %rd1891;
	@%p98 bra 	$L__BB6_388;
	bra.uni 	$L__BB6_389;
$L__BB6_387:
	add.s64 	%rd1712, %rd1712, 1;
	add.s64 	%rd540, %rd1713, 1;
	shl.b64 	%rd999, %rd1713, 3;
	add.s64 	%rd1000, %rd3, %rd999;
	ld.global.u64 	%rd1711, [%rd1000+8];
	setp.ne.s64 	%p99, %rd1711, 0;
	mov.u64 	%rd1713, %rd540;
	@%p99 bra 	$L__BB6_384;
$L__BB6_388:
	mov.u64 	%rd1714, %rd1694;
	mov.u64 	%rd1694, %rd1891;
$L__BB6_389:
	shl.b64 	%rd1001, %rd1674, 3;
	add.s64 	%rd1002, %rd3, %rd1001;
	ld.global.u64 	%rd1716, [%rd1002];
	setp.eq.s64 	%p100, %rd1716, 0;
	@%p100 bra 	$L__BB6_395;
	mov.u64 	%rd1717, %rd1699;
	mov.u64 	%rd1718, %rd1674;
$L__BB6_391:
	shl.b64 	%rd1003, %rd1717, 3;
	add.s64 	%rd1004, %rd3, %rd1003;
	ld.global.u64 	%rd548, [%rd1004];
	setp.eq.s64 	%p101, %rd548, 0;
	mov.u64 	%rd1719, %rd1674;
	@%p101 bra 	$L__BB6_396;
	setp.eq.s64 	%p102, %rd1716, %rd548;
	@%p102 bra 	$L__BB6_394;
	setp.lt.u64 	%p103, %rd1716, %rd548;
	mov.u64 	%rd1719, %rd1674;
	@%p103 bra 	$L__BB6_395;
	bra.uni 	$L__BB6_396;
$L__BB6_394:
	add.s64 	%rd1717, %rd1717, 1;
	add.s64 	%rd550, %rd1718, 1;
	shl.b64 	%rd1005, %rd1718, 3;
	add.s64 	%rd1006, %rd3, %rd1005;
	ld.global.u64 	%rd1716, [%rd1006+8];
	setp.ne.s64 	%p104, %rd1716, 0;
	mov.u64 	%rd1718, %rd550;
	@%p104 bra 	$L__BB6_391;
$L__BB6_395:
	mov.u64 	%rd1719, %rd1699;
	mov.u64 	%rd1699, %rd1674;
$L__BB6_396:
	shl.b64 	%rd1007, %rd1684, 3;
	add.s64 	%rd1008, %rd3, %rd1007;
	ld.global.u64 	%rd1721, [%rd1008];
	setp.eq.s64 	%p105, %rd1721, 0;
	@%p105 bra 	$L__BB6_402;
	mov.u64 	%rd1722, %rd1704;
	mov.u64 	%rd1723, %rd1684;
$L__BB6_398:
	shl.b64 	%rd1009, %rd1722, 3;
	add.s64 	%rd1010, %rd3, %rd1009;
	ld.global.u64 	%rd558, [%rd1010];
	setp.eq.s64 	%p106, %rd558, 0;
	mov.u64 	%rd1724, %rd1684;
	@%p106 bra 	$L__BB6_403;
	setp.eq.s64 	%p107, %rd1721, %rd558;
	@%p107 bra 	$L__BB6_401;
	setp.lt.u64 	%p108, %rd1721, %rd558;
	mov.u64 	%rd1724, %rd1684;
	@%p108 bra 	$L__BB6_402;
	bra.uni 	$L__BB6_403;
$L__BB6_401:
	add.s64 	%rd1722, %rd1722, 1;
	add.s64 	%rd560, %rd1723, 1;
	shl.b64 	%rd1011, %rd1723, 3;
	add.s64 	%rd1012, %rd3, %rd1011;
	ld.global.u64 	%rd1721, [%rd1012+8];
	setp.ne.s64 	%p109, %rd1721, 0;
	mov.u64 	%rd1723, %rd560;
	@%p109 bra 	$L__BB6_398;
$L__BB6_402:
	mov.u64 	%rd1724, %rd1704;
	mov.u64 	%rd1704, %rd1684;
$L__BB6_403:
	shl.b64 	%rd1013, %rd1694, 3;
	add.s64 	%rd1014, %rd3, %rd1013;
	ld.global.u64 	%rd1726, [%rd1014];
	setp.eq.s64 	%p110, %rd1726, 0;
	@%p110 bra 	$L__BB6_409;
	mov.u64 	%rd1727, %rd1709;
	mov.u64 	%rd1728, %rd1694;
$L__BB6_405:
	shl.b64 	%rd1015, %rd1727, 3;
	add.s64 	%rd1016, %rd3, %rd1015;
	ld.global.u64 	%rd568, [%rd1016];
	setp.eq.s64 	%p111, %rd568, 0;
	mov.u64 	%rd1729, %rd1694;
	@%p111 bra 	$L__BB6_410;
	setp.eq.s64 	%p112, %rd1726, %rd568;
	@%p112 bra 	$L__BB6_408;
	setp.lt.u64 	%p113, %rd1726, %rd568;
	mov.u64 	%rd1729, %rd1694;
	@%p113 bra 	$L__BB6_409;
	bra.uni 	$L__BB6_410;
$L__BB6_408:
	add.s64 	%rd1727, %rd1727, 1;
	add.s64 	%rd570, %rd1728, 1;
	shl.b64 	%rd1017, %rd1728, 3;
	add.s64 	%rd1018, %rd3, %rd1017;
	ld.global.u64 	%rd1726, [%rd1018+8];
	setp.ne.s64 	%p114, %rd1726, 0;
	mov.u64 	%rd1728, %rd570;
	@%p114 bra 	$L__BB6_405;
$L__BB6_409:
	mov.u64 	%rd1729, %rd1709;
	mov.u64 	%rd1709, %rd1694;
$L__BB6_410:
	shl.b64 	%rd1019, %rd1699, 3;
	add.s64 	%rd1020, %rd3, %rd1019;
	ld.global.u64 	%rd1731, [%rd1020];
	setp.eq.s64 	%p115, %rd1731, 0;
	@%p115 bra 	$L__BB6_416;
	mov.u64 	%rd1732, %rd1841;
	mov.u64 	%rd1733, %rd1699;
$L__BB6_412:
	shl.b64 	%rd1021, %rd1732, 3;
	add.s64 	%rd1022, %rd3, %rd1021;
	ld.global.u64 	%rd578, [%rd1022];
	setp.eq.s64 	%p116, %rd578, 0;
	mov.u64 	%rd1734, %rd1699;
	@%p116 bra 	$L__BB6_417;
	setp.eq.s64 	%p117, %rd1731, %rd578;
	@%p117 bra 	$L__BB6_415;
	setp.lt.u64 	%p118, %rd1731, %rd578;
	mov.u64 	%rd1734, %rd1699;
	@%p118 bra 	$L__BB6_416;
	bra.uni 	$L__BB6_417;
$L__BB6_415:
	add.s64 	%rd1732, %rd1732, 1;
	add.s64 	%rd580, %rd1733, 1;
	shl.b64 	%rd1023, %rd1733, 3;
	add.s64 	%rd1024, %rd3, %rd1023;
	ld.global.u64 	%rd1731, [%rd1024+8];
	setp.ne.s64 	%p119, %rd1731, 0;
	mov.u64 	%rd1733, %rd580;
	@%p119 bra 	$L__BB6_412;
$L__BB6_416:
	mov.u64 	%rd1734, %rd1841;
	mov.u64 	%rd1841, %rd1699;
$L__BB6_417:
	shl.b64 	%rd1025, %rd1704, 3;
	add.s64 	%rd1026, %rd3, %rd1025;
	ld.global.u64 	%rd1736, [%rd1026];
	setp.eq.s64 	%p120, %rd1736, 0;
	@%p120 bra 	$L__BB6_423;
	mov.u64 	%rd1737, %rd1719;
	mov.u64 	%rd1738, %rd1704;
$L__BB6_419:
	shl.b64 	%rd1027, %rd1737, 3;
	add.s64 	%rd1028, %rd3, %rd1027;
	ld.global.u64 	%rd588, [%rd1028];
	setp.eq.s64 	%p121, %rd588, 0;
	mov.u64 	%rd1739, %rd1704;
	@%p121 bra 	$L__BB6_424;
	setp.eq.s64 	%p122, %rd1736, %rd588;
	@%p122 bra 	$L__BB6_422;
	setp.lt.u64 	%p123, %rd1736, %rd588;
	mov.u64 	%rd1739, %rd1704;
	@%p123 bra 	$L__BB6_423;
	bra.uni 	$L__BB6_424;
$L__BB6_422:
	add.s64 	%rd1737, %rd1737, 1;
	add.s64 	%rd590, %rd1738, 1;
	shl.b64 	%rd1029, %rd1738, 3;
	add.s64 	%rd1030, %rd3, %rd1029;
	ld.global.u64 	%rd1736, [%rd1030+8];
	setp.ne.s64 	%p124, %rd1736, 0;
	mov.u64 	%rd1738, %rd590;
	@%p124 bra 	$L__BB6_419;
$L__BB6_423:
	mov.u64 	%rd1739, %rd1719;
	mov.u64 	%rd1719, %rd1704;
$L__BB6_424:
	shl.b64 	%rd1031, %rd1709, 3;
	add.s64 	%rd1032, %rd3, %rd1031;
	ld.global.u64 	%rd1741, [%rd1032];
	setp.eq.s64 	%p125, %rd1741, 0;
	@%p125 bra 	$L__BB6_430;
	mov.u64 	%rd1742, %rd1724;
	mov.u64 	%rd1743, %rd1709;
$L__BB6_426:
	shl.b64 	%rd1033, %rd1742, 3;
	add.s64 	%rd1034, %rd3, %rd1033;
	ld.global.u64 	%rd598, [%rd1034];
	setp.eq.s64 	%p126, %rd598, 0;
	mov.u64 	%rd1744, %rd1709;
	@%p126 bra 	$L__BB6_431;
	setp.eq.s64 	%p127, %rd1741, %rd598;
	@%p127 bra 	$L__BB6_429;
	setp.lt.u64 	%p128, %rd1741, %rd598;
	mov.u64 	%rd1744, %rd1709;
	@%p128 bra 	$L__BB6_430;
	bra.uni 	$L__BB6_431;
$L__BB6_429:
	add.s64 	%rd1742, %rd1742, 1;
	add.s64 	%rd600, %rd1743, 1;
	shl.b64 	%rd1035, %rd1743, 3;
	add.s64 	%rd1036, %rd3, %rd1035;
	ld.global.u64 	%rd1741, [%rd1036+8];
	setp.ne.s64 	%p129, %rd1741, 0;
	mov.u64 	%rd1743, %rd600;
	@%p129 bra 	$L__BB6_426;
$L__BB6_430:
	mov.u64 	%rd1744, %rd1724;
	mov.u64 	%rd1724, %rd1709;
$L__BB6_431:
	shl.b64 	%rd1037, %rd1714, 3;
	add.s64 	%rd1038, %rd3, %rd1037;
	ld.global.u64 	%rd1746, [%rd1038];
	setp.eq.s64 	%p130, %rd1746, 0;
	@%p130 bra 	$L__BB6_437;
	mov.u64 	%rd1747, %rd1729;
	mov.u64 	%rd1748, %rd1714;
$L__BB6_433:
	shl.b64 	%rd1039, %rd1747, 3;
	add.s64 	%rd1040, %rd3, %rd1039;
	ld.global.u64 	%rd608, [%rd1040];
	setp.eq.s64 	%p131, %rd608, 0;
	mov.u64 	%rd1749, %rd1714;
	@%p131 bra 	$L__BB6_438;
	setp.eq.s64 	%p132, %rd1746, %rd608;
	@%p132 bra 	$L__BB6_436;
	setp.lt.u64 	%p133, %rd1746, %rd608;
	mov.u64 	%rd1749, %rd1714;
	@%p133 bra 	$L__BB6_437;
	bra.uni 	$L__BB6_438;
$L__BB6_436:
	add.s64 	%rd1747, %rd1747, 1;
	add.s64 	%rd610, %rd1748, 1;
	shl.b64 	%rd1041, %rd1748, 3;
	add.s64 	%rd1042, %rd3, %rd1041;
	ld.global.u64 	%rd1746, [%rd1042+8];
	setp.ne.s64 	%p134, %rd1746, 0;
	mov.u64 	%rd1748, %rd610;
	@%p134 bra 	$L__BB6_433;
$L__BB6_437:
	mov.u64 	%rd1749, %rd1729;
	mov.u64 	%rd1729, %rd1714;
$L__BB6_438:
	shl.b64 	%rd1043, %rd1719, 3;
	add.s64 	%rd1044, %rd3, %rd1043;
	ld.global.u64 	%rd1751, [%rd1044];
	setp.eq.s64 	%p135, %rd1751, 0;
	@%p135 bra 	$L__BB6_444;
	mov.u64 	%rd1752, %rd1734;
	mov.u64 	%rd1753, %rd1719;
$L__BB6_440:
	shl.b64 	%rd1045, %rd1752, 3;
	add.s64 	%rd1046, %rd3, %rd1045;
	ld.global.u64 	%rd618, [%rd1046];
	setp.eq.s64 	%p136, %rd618, 0;
	mov.u64 	%rd1754, %rd1719;
	@%p136 bra 	$L__BB6_445;
	setp.eq.s64 	%p137, %rd1751, %rd618;
	@%p137 bra 	$L__BB6_443;
	setp.lt.u64 	%p138, %rd1751, %rd618;
	mov.u64 	%rd1754, %rd1719;
	@%p138 bra 	$L__BB6_444;
	bra.uni 	$L__BB6_445;
$L__BB6_443:
	add.s64 	%rd1752, %rd1752, 1;
	add.s64 	%rd620, %rd1753, 1;
	shl.b64 	%rd1047, %rd1753, 3;
	add.s64 	%rd1048, %rd3, %rd1047;
	ld.global.u64 	%rd1751, [%rd1048+8];
	setp.ne.s64 	%p139, %rd1751, 0;
	mov.u64 	%rd1753, %rd620;
	@%p139 bra 	$L__BB6_440;
$L__BB6_444:
	mov.u64 	%rd1754, %rd1734;
	mov.u64 	%rd1734, %rd1719;
$L__BB6_445:
	shl.b64 	%rd1049, %rd1724, 3;
	add.s64 	%rd1050, %rd3, %rd1049;
	ld.global.u64 	%rd1756, [%rd1050];
	setp.eq.s64 	%p140, %rd1756, 0;
	@%p140 bra 	$L__BB6_451;
	mov.u64 	%rd1757, %rd1739;
	mov.u64 	%rd1758, %rd1724;
$L__BB6_447:
	shl.b64 	%rd1051, %rd1757, 3;
	add.s64 	%rd1052, %rd3, %rd1051;
	ld.global.u64 	%rd628, [%rd1052];
	setp.eq.s64 	%p141, %rd628, 0;
	mov.u64 	%rd1759, %rd1724;
	@%p141 bra 	$L__BB6_452;
	setp.eq.s64 	%p142, %rd1756, %rd628;
	@%p142 bra 	$L__BB6_450;
	setp.lt.u64 	%p143, %rd1756, %rd628;
	mov.u64 	%rd1759, %rd1724;
	@%p143 bra 	$L__BB6_451;
	bra.uni 	$L__BB6_452;
$L__BB6_450:
	add.s64 	%rd1757, %rd1757, 1;
	add.s64 	%rd630, %rd1758, 1;
	shl.b64 	%rd1053, %rd1758, 3;
	add.s64 	%rd1054, %rd3, %rd1053;
	ld.global.u64 	%rd1756, [%rd1054+8];
	setp.ne.s64 	%p144, %rd1756, 0;
	mov.u64 	%rd1758, %rd630;
	@%p144 bra 	$L__BB6_447;
$L__BB6_451:
	mov.u64 	%rd1759, %rd1739;
	mov.u64 	%rd1739, %rd1724;
$L__BB6_452:
	shl.b64 	%rd1055, %rd1729, 3;
	add.s64 	%rd1056, %rd3, %rd1055;
	ld.global.u64 	%rd1761, [%rd1056];
	setp.eq.s64 	%p145, %rd1761, 0;
	@%p145 bra 	$L__BB6_458;
	mov.u64 	%rd1762, %rd1744;
	mov.u64 	%rd1763, %rd1729;
$L__BB6_454:
	shl.b64 	%rd1057, %rd1762, 3;
	add.s64 	%rd1058, %rd3, %rd1057;
	ld.global.u64 	%rd638, [%rd1058];
	setp.eq.s64 	%p146, %rd638, 0;
	mov.u64 	%rd1764, %rd1729;
	@%p146 bra 	$L__BB6_459;
	setp.eq.s64 	%p147, %rd1761, %rd638;
	@%p147 bra 	$L__BB6_457;
	setp.lt.u64 	%p148, %rd1761, %rd638;
	mov.u64 	%rd1764, %rd1729;
	@%p148 bra 	$L__BB6_458;
	bra.uni 	$L__BB6_459;
$L__BB6_457:
	add.s64 	%rd1762, %rd1762, 1;
	add.s64 	%rd640, %rd1763, 1;
	shl.b64 	%rd1059, %rd1763, 3;
	add.s64 	%rd1060, %rd3, %rd1059;
	ld.global.u64 	%rd1761, [%rd1060+8];
	setp.ne.s64 	%p149, %rd1761, 0;
	mov.u64 	%rd1763, %rd640;
	@%p149 bra 	$L__BB6_454;
$L__BB6_458:
	mov.u64 	%rd1764, %rd1744;
	mov.u64 	%rd1744, %rd1729;
$L__BB6_459:
	shl.b64 	%rd1061, %rd1734, 3;
	add.s64 	%rd1062, %rd3, %rd1061;
	ld.global.u64 	%rd1766, [%rd1062];
	setp.eq.s64 	%p150, %rd1766, 0;
	@%p150 bra 	$L__BB6_465;
	mov.u64 	%rd1767, %rd1841;
	mov.u64 	%rd1768, %rd1734;
$L__BB6_461:
	shl.b64 	%rd1063, %rd1767, 3;
	add.s64 	%rd1064, %rd3, %rd1063;
	ld.global.u64 	%rd648, [%rd1064];
	setp.eq.s64 	%p151, %rd648, 0;
	mov.u64 	%rd1769, %rd1734;
	@%p151 bra 	$L__BB6_466;
	setp.eq.s64 	%p152, %rd1766, %rd648;
	@%p152 bra 	$L__BB6_464;
	setp.lt.u64 	%p153, %rd1766, %rd648;
	mov.u64 	%rd1769, %rd1734;
	@%p153 bra 	$L__BB6_465;
	bra.uni 	$L__BB6_466;
$L__BB6_464:
	add.s64 	%rd1767, %rd1767, 1;
	add.s64 	%rd650, %rd1768, 1;
	shl.b64 	%rd1065, %rd1768, 3;
	add.s64 	%rd1066, %rd3, %rd1065;
	ld.global.u64 	%rd1766, [%rd1066+8];
	setp.ne.s64 	%p154, %rd1766, 0;
	mov.u64 	%rd1768, %rd650;
	@%p154 bra 	$L__BB6_461;
$L__BB6_465:
	mov.u64 	%rd1769, %rd1841;
	mov.u64 	%rd1841, %rd1734;
$L__BB6_466:
	shl.b64 	%rd1067, %rd1739, 3;
	add.s64 	%rd1068, %rd3, %rd1067;
	ld.global.u64 	%rd1771, [%rd1068];
	setp.eq.s64 	%p155, %rd1771, 0;
	@%p155 bra 	$L__BB6_472;
	mov.u64 	%rd1772, %rd1754;
	mov.u64 	%rd1773, %rd1739;
$L__BB6_468:
	shl.b64 	%rd1069, %rd1772, 3;
	add.s64 	%rd1070, %rd3, %rd1069;
	ld.global.u64 	%rd658, [%rd1070];
	setp.eq.s64 	%p156, %rd658, 0;
	mov.u64 	%rd1774, %rd1739;
	@%p156 bra 	$L__BB6_473;
	setp.eq.s64 	%p157, %rd1771, %rd658;
	@%p157 bra 	$L__BB6_471;
	setp.lt.u64 	%p158, %rd1771, %rd658;
	mov.u64 	%rd1774, %rd1739;
	@%p158 bra 	$L__BB6_472;
	bra.uni 	$L__BB6_473;
$L__BB6_471:
	add.s64 	%rd1772, %rd1772, 1;
	add.s64 	%rd660, %rd1773, 1;
	shl.b64 	%rd1071, %rd1773, 3;
	add.s64 	%rd1072, %rd3, %rd1071;
	ld.global.u64 	%rd1771, [%rd1072+8];
	setp.ne.s64 	%p159, %rd1771, 0;
	mov.u64 	%rd1773, %rd660;
	@%p159 bra 	$L__BB6_468;
$L__BB6_472:
	mov.u64 	%rd1774, %rd1754;
	mov.u64 	%rd1754, %rd1739;
$L__BB6_473:
	shl.b64 	%rd1073, %rd1744, 3;
	add.s64 	%rd1074, %rd3, %rd1073;
	ld.global.u64 	%rd1776, [%rd1074];
	setp.eq.s64 	%p160, %rd1776, 0;
	@%p160 bra 	$L__BB6_479;
	mov.u64 	%rd1777, %rd1759;
	mov.u64 	%rd1778, %rd1744;
$L__BB6_475:
	shl.b64 	%rd1075, %rd1777, 3;
	add.s64 	%rd1076, %rd3, %rd1075;
	ld.global.u64 	%rd668, [%rd1076];
	setp.eq.s64 	%p161, %rd668, 0;
	mov.u64 	%rd1779, %rd1744;
	@%p161 bra 	$L__BB6_480;
	setp.eq.s64 	%p162, %rd1776, %rd668;
	@%p162 bra 	$L__BB6_478;
	setp.lt.u64 	%p163, %rd1776, %rd668;
	mov.u64 	%rd1779, %rd1744;
	@%p163 bra 	$L__BB6_479;
	bra.uni 	$L__BB6_480;
$L__BB6_478:
	add.s64 	%rd1777, %rd1777, 1;
	add.s64 	%rd670, %rd1778, 1;
	shl.b64 	%rd1077, %rd1778, 3;
	add.s64 	%rd1078, %rd3, %rd1077;
	ld.global.u64 	%rd1776, [%rd1078+8];
	setp.ne.s64 	%p164, %rd1776, 0;
	mov.u64 	%rd1778, %rd670;
	@%p164 bra 	$L__BB6_475;
$L__BB6_479:
	mov.u64 	%rd1779, %rd1759;
	mov.u64 	%rd1759, %rd1744;
$L__BB6_480:
	shl.b64 	%rd1079, %rd1749, 3;
	add.s64 	%rd1080, %rd3, %rd1079;
	ld.global.u64 	%rd1781, [%rd1080];
	setp.eq.s64 	%p165, %rd1781, 0;
	@%p165 bra 	$L__BB6_486;
	mov.u64 	%rd1782, %rd1764;
	mov.u64 	%rd1783, %rd1749;
$L__BB6_482:
	shl.b64 	%rd1081, %rd1782, 3;
	add.s64 	%rd1082, %rd3, %rd1081;
	ld.global.u64 	%rd678, [%rd1082];
	setp.eq.s64 	%p166, %rd678, 0;
	mov.u64 	%rd1784, %rd1749;
	@%p166 bra 	$L__BB6_487;
	setp.eq.s64 	%p167, %rd1781, %rd678;
	@%p167 bra 	$L__BB6_485;
	setp.lt.u64 	%p168, %rd1781, %rd678;
	mov.u64 	%rd1784, %rd1749;
	@%p168 bra 	$L__BB6_486;
	bra.uni 	$L__BB6_487;
$L__BB6_485:
	add.s64 	%rd1782, %rd1782, 1;
	add.s64 	%rd680, %rd1783, 1;
	shl.b64 	%rd1083, %rd1783, 3;
	add.s64 	%rd1084, %rd3, %rd1083;
	ld.global.u64 	%rd1781, [%rd1084+8];
	setp.ne.s64 	%p169, %rd1781, 0;
	mov.u64 	%rd1783, %rd680;
	@%p169 bra 	$L__BB6_482;
$L__BB6_486:
	mov.u64 	%rd1784, %rd1764;
	mov.u64 	%rd1764, %rd1749;
$L__BB6_487:
	shl.b64 	%rd1085, %rd1754, 3;
	add.s64 	%rd1086, %rd3, %rd1085;
	ld.global.u64 	%rd1786, [%rd1086];
	setp.eq.s64 	%p170, %rd1786, 0;
	@%p170 bra 	$L__BB6_493;
	mov.u64 	%rd1787, %rd1769;
	mov.u64 	%rd1788, %rd1754;
$L__BB6_489:
	shl.b64 	%rd1087, %rd1787, 3;
	add.s64 	%rd1088, %rd3, %rd1087;
	ld.global.u64 	%rd688, [%rd1088];
	setp.eq.s64 	%p171, %rd688, 0;
	mov.u64 	%rd1789, %rd1754;
	@%p171 bra 	$L__BB6_494;
	setp.eq.s64 	%p172, %rd1786, %rd688;
	@%p172 bra 	$L__BB6_492;
	setp.lt.u64 	%p173, %rd1786, %rd688;
	mov.u64 	%rd1789, %rd1754;
	@%p173 bra 	$L__BB6_493;
	bra.uni 	$L__BB6_494;
$L__BB6_492:
	add.s64 	%rd1787, %rd1787, 1;
	add.s64 	%rd690, %rd1788, 1;
	shl.b64 	%rd1089, %rd1788, 3;
	add.s64 	%rd1090, %rd3, %rd1089;
	ld.global.u64 	%rd1786, [%rd1090+8];
	setp.ne.s64 	%p174, %rd1786, 0;
	mov.u64 	%rd1788, %rd690;
	@%p174 bra 	$L__BB6_489;
$L__BB6_493:
	mov.u64 	%rd1789, %rd1769;
	mov.u64 	%rd1769, %rd1754;
$L__BB6_494:
	shl.b64 	%rd1091, %rd1759, 3;
	add.s64 	%rd1092, %rd3, %rd1091;
	ld.global.u64 	%rd1791, [%rd1092];
	setp.eq.s64 	%p175, %rd1791, 0;
	@%p175 bra 	$L__BB6_500;
	mov.u64 	%rd1792, %rd1774;
	mov.u64 	%rd1793, %rd1759;
$L__BB6_496:
	shl.b64 	%rd1093, %rd1792, 3;
	add.s64 	%rd1094, %rd3, %rd1093;
	ld.global.u64 	%rd698, [%rd1094];
	setp.eq.s64 	%p176, %rd698, 0;
	mov.u64 	%rd1794, %rd1759;
	@%p176 bra 	$L__BB6_501;
	setp.eq.s64 	%p177, %rd1791, %rd698;
	@%p177 bra 	$L__BB6_499;
	setp.lt.u64 	%p178, %rd1791, %rd698;
	mov.u64 	%rd1794, %rd1759;
	@%p178 bra 	$L__BB6_500;
	bra.uni 	$L__BB6_501;
$L__BB6_499:
	add.s64 	%rd1792, %rd1792, 1;
	add.s64 	%rd700, %rd1793, 1;
	shl.b64 	%rd1095, %rd1793, 3;
	add.s64 	%rd1096, %rd3, %rd1095;
	ld.global.u64 	%rd1791, [%rd1096+8];
	setp.ne.s64 	%p179, %rd1791, 0;
	mov.u64 	%rd1793, %rd700;
	@%p179 bra 	$L__BB6_496;
$L__BB6_500:
	mov.u64 	%rd1794, %rd1774;
	mov.u64 	%rd1774, %rd1759;
$L__BB6_501:
	shl.b64 	%rd1097, %rd1764, 3;
	add.s64 	%rd1098, %rd3, %rd1097;
	ld.global.u64 	%rd1796, [%rd1098];
	setp.eq.s64 	%p180, %rd1796, 0;
	@%p180 bra 	$L__BB6_507;
	mov.u64 	%rd1797, %rd1779;
	mov.u64 	%rd1798, %rd1764;
$L__BB6_503:
	shl.b64 	%rd1099, %rd1797, 3;
	add.s64 	%rd1100, %rd3, %rd1099;
	ld.global.u64 	%rd708, [%rd1100];
	setp.eq.s64 	%p181, %rd708, 0;
	mov.u64 	%rd1799, %rd1764;
	@%p181 bra 	$L__BB6_508;
	setp.eq.s64 	%p182, %rd1796, %rd708;
	@%p182 bra 	$L__BB6_506;
	setp.lt.u64 	%p183, %rd1796, %rd708;
	mov.u64 	%rd1799, %rd1764;
	@%p183 bra 	$L__BB6_507;
	bra.uni 	$L__BB6_508;
$L__BB6_506:
	add.s64 	%rd1797, %rd1797, 1;
	add.s64 	%rd710, %rd1798, 1;
	shl.b64 	%rd1101, %rd1798, 3;
	add.s64 	%rd1102, %rd3, %rd1101;
	ld.global.u64 	%rd1796, [%rd1102+8];
	setp.ne.s64 	%p184, %rd1796, 0;
	mov.u64 	%rd1798, %rd710;
	@%p184 bra 	$L__BB6_503;
$L__BB6_507:
	mov.u64 	%rd1799, %rd1779;
	mov.u64 	%rd1779, %rd1764;
$L__BB6_508:
	shl.b64 	%rd1103, %rd1769, 3;
	add.s64 	%rd1104, %rd3, %rd1103;
	ld.global.u64 	%rd1801, [%rd1104];
	setp.eq.s64 	%p185, %rd1801, 0;
	@%p185 bra 	$L__BB6_514;
	mov.u64 	%rd1802, %rd1841;
	mov.u64 	%rd1803, %rd1769;
$L__BB6_510:
	shl.b64 	%rd1105, %rd1802, 3;
	add.s64 	%rd1106, %rd3, %rd1105;
	ld.global.u64 	%rd718, [%rd1106];
	setp.eq.s64 	%p186, %rd718, 0;
	mov.u64 	%rd1669, %rd1769;
	@%p186 bra 	$L__BB6_515;
	setp.eq.s64 	%p187, %rd1801, %rd718;
	@%p187 bra 	$L__BB6_513;
	setp.lt.u64 	%p188, %rd1801, %rd718;
	mov.u64 	%rd1669, %rd1769;
	@%p188 bra 	$L__BB6_514;
	bra.uni 	$L__BB6_515;
$L__BB6_513:
	add.s64 	%rd1802, %rd1802, 1;
	add.s64 	%rd720, %rd1803, 1;
	shl.b64 	%rd1107, %rd1803, 3;
	add.s64 	%rd1108, %rd3, %rd1107;
	ld.global.u64 	%rd1801, [%rd1108+8];
	setp.ne.s64 	%p189, %rd1801, 0;
	mov.u64 	%rd1803, %rd720;
	@%p189 bra 	$L__BB6_510;
$L__BB6_514:
	mov.u64 	%rd1669, %rd1841;
	mov.u64 	%rd1841, %rd1769;
$L__BB6_515:
	shl.b64 	%rd1109, %rd1774, 3;
	add.s64 	%rd1110, %rd3, %rd1109;
	ld.global.u64 	%rd1806, [%rd1110];
	setp.eq.s64 	%p190, %rd1806, 0;
	@%p190 bra 	$L__BB6_521;
	mov.u64 	%rd1807, %rd1789;
	mov.u64 	%rd1808, %rd1774;
$L__BB6_517:
	shl.b64 	%rd1111, %rd1807, 3;
	add.s64 	%rd1112, %rd3, %rd1111;
	ld.global.u64 	%rd728, [%rd1112];
	setp.eq.s64 	%p191, %rd728, 0;
	mov.u64 	%rd1679, %rd1774;
	@%p191 bra 	$L__BB6_522;
	setp.eq.s64 	%p192, %rd1806, %rd728;
	@%p192 bra 	$L__BB6_520;
	setp.lt.u64 	%p193, %rd1806, %rd728;
	mov.u64 	%rd1679, %rd1774;
	@%p193 bra 	$L__BB6_521;
	bra.uni 	$L__BB6_522;
$L__BB6_520:
	add.s64 	%rd1807, %rd1807, 1;
	add.s64 	%rd730, %rd1808, 1;
	shl.b64 	%rd1113, %rd1808, 3;
	add.s64 	%rd1114, %rd3, %rd1113;
	ld.global.u64 	%rd1806, [%rd1114+8];
	setp.ne.s64 	%p194, %rd1806, 0;
	mov.u64 	%rd1808, %rd730;
	@%p194 bra 	$L__BB6_517;
$L__BB6_521:
	mov.u64 	%rd1679, %rd1789;
	mov.u64 	%rd1789, %rd1774;
$L__BB6_522:
	shl.b64 	%rd1115, %rd1779, 3;
	add.s64 	%rd1116, %rd3, %rd1115;
	ld.global.u64 	%rd1811, [%rd1116];
	setp.eq.s64 	%p195, %rd1811, 0;
	@%p195 bra 	$L__BB6_528;
	mov.u64 	%rd1812, %rd1794;
	mov.u64 	%rd1813, %rd1779;
$L__BB6_524:
	shl.b64 	%rd1117, %rd1812, 3;
	add.s64 	%rd1118, %rd3, %rd1117;
	ld.global.u64 	%rd738, [%rd1118];
	setp.eq.s64 	%p196, %rd738, 0;
	mov.u64 	%rd1689, %rd1779;
	@%p196 bra 	$L__BB6_529;
	setp.eq.s64 	%p197, %rd1811, %rd738;
	@%p197 bra 	$L__BB6_527;
	setp.lt.u64 	%p198, %rd1811, %rd738;
	mov.u64 	%rd1689, %rd1779;
	@%p198 bra 	$L__BB6_528;
	bra.uni 	$L__BB6_529;
$L__BB6_527:
	add.s64 	%rd1812, %rd1812, 1;
	add.s64 	%rd740, %rd1813, 1;
	shl.b64 	%rd1119, %rd1813, 3;
	add.s64 	%rd1120, %rd3, %rd1119;
	ld.global.u64 	%rd1811, [%rd1120+8];
	setp.ne.s64 	%p199, %rd1811, 0;
	mov.u64 	%rd1813, %rd740;
	@%p199 bra 	$L__BB6_524;
$L__BB6_528:
	mov.u64 	%rd1689, %rd1794;
	mov.u64 	%rd1794, %rd1779;
$L__BB6_529:
	shl.b64 	%rd1121, %rd1784, 3;
	add.s64 	%rd1122, %rd3, %rd1121;
	ld.global.u64 	%rd1816, [%rd1122];
	setp.eq.s64 	%p200, %rd1816, 0;
	@%p200 bra 	$L__BB6_535;
	mov.u64 	%rd1817, %rd1799;
	mov.u64 	%rd1818, %rd1784;
$L__BB6_531:
	shl.b64 	%rd1123, %rd1817, 3;
	add.s64 	%rd1124, %rd3, %rd1123;
	ld.global.u64 	%rd748, [%rd1124];
	setp.eq.s64 	%p201, %rd748, 0;
	mov.u64 	%rd1891, %rd1784;
	@%p201 bra 	$L__BB6_536;
	setp.eq.s64 	%p202, %rd1816, %rd748;
	@%p202 bra 	$L__BB6_534;
	setp.lt.u64 	%p203, %rd1816, %rd748;
	mov.u64 	%rd1891, %rd1784;
	@%p203 bra 	$L__BB6_535;
	bra.uni 	$L__BB6_536;
$L__BB6_534:
	add.s64 	%rd1817, %rd1817, 1;
	add.s64 	%rd750, %rd1818, 1;
	shl.b64 	%rd1125, %rd1818, 3;
	add.s64 	%rd1126, %rd3, %rd1125;
	ld.global.u64 	%rd1816, [%rd1126+8];
	setp.ne.s64 	%p204, %rd1816, 0;
	mov.u64 	%rd1818, %rd750;
	@%p204 bra 	$L__BB6_531;
$L__BB6_535:
	mov.u64 	%rd1891, %rd1799;
	mov.u64 	%rd1799, %rd1784;
$L__BB6_536:
	shl.b64 	%rd1127, %rd1789, 3;
	add.s64 	%rd1128, %rd3, %rd1127;
	ld.global.u64 	%rd1821, [%rd1128];
	setp.eq.s64 	%p205, %rd1821, 0;
	@%p205 bra 	$L__BB6_542;
	mov.u64 	%rd1822, %rd1669;
	mov.u64 	%rd1823, %rd1789;
$L__BB6_538:
	shl.b64 	%rd1129, %rd1822, 3;
	add.s64 	%rd1130, %rd3, %rd1129;
	ld.global.u64 	%rd758, [%rd1130];
	setp.eq.s64 	%p206, %rd758, 0;
	mov.u64 	%rd1674, %rd1789;
	@%p206 bra 	$L__BB6_543;
	setp.eq.s64 	%p207, %rd1821, %rd758;
	@%p207 bra 	$L__BB6_541;
	setp.lt.u64 	%p208, %rd1821, %rd758;
	mov.u64 	%rd1674, %rd1789;
	@%p208 bra 	$L__BB6_542;
	bra.uni 	$L__BB6_543;
$L__BB6_541:
	add.s64 	%rd1822, %rd1822, 1;
	add.s64 	%rd760, %rd1823, 1;
	shl.b64 	%rd1131, %rd1823, 3;
	add.s64 	%rd1132, %rd3, %rd1131;
	ld.global.u64 	%rd1821, [%rd1132+8];
	setp.ne.s64 	%p209, %rd1821, 0;
	mov.u64 	%rd1823, %rd760;
	@%p209 bra 	$L__BB6_538;
$L__BB6_542:
	mov.u64 	%rd1674, %rd1669;
	mov.u64 	%rd1669, %rd1789;
$L__BB6_543:
	shl.b64 	%rd1133, %rd1794, 3;
	add.s64 	%rd1134, %rd3, %rd1133;
	ld.global.u64 	%rd1826, [%rd1134];
	setp.eq.s64 	%p210, %rd1826, 0;
	@%p210 bra 	$L__BB6_549;
	mov.u64 	%rd1827, %rd1679;
	mov.u64 	%rd1828, %rd1794;
$L__BB6_545:
	shl.b64 	%rd1135, %rd1827, 3;
	add.s64 	%rd1136, %rd3, %rd1135;
	ld.global.u64 	%rd768, [%rd1136];
	setp.eq.s64 	%p211, %rd768, 0;
	mov.u64 	%rd1684, %rd1794;
	@%p211 bra 	$L__BB6_550;
	setp.eq.s64 	%p212, %rd1826, %rd768;
	@%p212 bra 	$L__BB6_548;
	setp.lt.u64 	%p213, %rd1826, %rd768;
	mov.u64 	%rd1684, %rd1794;
	@%p213 bra 	$L__BB6_549;
	bra.uni 	$L__BB6_550;
$L__BB6_548:
	add.s64 	%rd1827, %rd1827, 1;
	add.s64 	%rd770, %rd1828, 1;
	shl.b64 	%rd1137, %rd1828, 3;
	add.s64 	%rd1138, %rd3, %rd1137;
	ld.global.u64 	%rd1826, [%rd1138+8];
	setp.ne.s64 	%p214, %rd1826, 0;
	mov.u64 	%rd1828, %rd770;
	@%p214 bra 	$L__BB6_545;
$L__BB6_549:
	mov.u64 	%rd1684, %rd1679;
	mov.u64 	%rd1679, %rd1794;
$L__BB6_550:
	shl.b64 	%rd1139, %rd1799, 3;
	add.s64 	%rd1140, %rd3, %rd1139;
	ld.global.u64 	%rd1831, [%rd1140];
	setp.eq.s64 	%p215, %rd1831, 0;
	@%p215 bra 	$L__BB6_556;
	mov.u64 	%rd1832, %rd1689;
	mov.u64 	%rd1833, %rd1799;
$L__BB6_552:
	shl.b64 	%rd1141, %rd1832, 3;
	add.s64 	%rd1142, %rd3, %rd1141;
	ld.global.u64 	%rd778, [%rd1142];
	setp.eq.s64 	%p216, %rd778, 0;
	mov.u64 	%rd1694, %rd1799;
	@%p216 bra 	$L__BB6_557;
	setp.eq.s64 	%p217, %rd1831, %rd778;
	@%p217 bra 	$L__BB6_555;
	setp.lt.u64 	%p218, %rd1831, %rd778;
	mov.u64 	%rd1694, %rd1799;
	@%p218 bra 	$L__BB6_556;
	bra.uni 	$L__BB6_557;
$L__BB6_555:
	add.s64 	%rd1832, %rd1832, 1;
	add.s64 	%rd780, %rd1833, 1;
	shl.b64 	%rd1143, %rd1833, 3;
	add.s64 	%rd1144, %rd3, %rd1143;
	ld.global.u64 	%rd1831, [%rd1144+8];
	setp.ne.s64 	%p219, %rd1831, 0;
	mov.u64 	%rd1833, %rd780;
	@%p219 bra 	$L__BB6_552;
$L__BB6_556:
	mov.u64 	%rd1694, %rd1689;
	mov.u64 	%rd1689, %rd1799;
$L__BB6_557:
	mov.b32 	%r440, 2;
	shl.b32 	%r202, %r56, 6;
	mov.u32 	%r203, _ZZN3cub18CUB_300001_SM_10006detail10merge_sort30DeviceMergeSortBlockSortKernelINS2_10policy_hubIN6thrust24THRUST_300001_SM_1000_NS6detail15normal_iteratorINS6_10device_ptrImEEEEE9Policy600ESB_PNS0_8NullTypeESB_SF_m15greater_functorImEmSE_EEvbT0_T1_T2_T3_T4_PT6_PT7_T5_NS1_7vsmem_tEE19static_temp_storage;
	add.s32 	%r204, %r203, %r202;
$L__BB6_558:
	mov.u32 	%r84, %r440;
	bar.sync 	0;
	add.s32 	%r201, %r84, -1;
	st.shared.v2.u64 	[%r204], {%rd1841, %rd1669};
	st.shared.v2.u64 	[%r204+16], {%rd1674, %rd1679};
	st.shared.v2.u64 	[%r204+32], {%rd1684, %rd1689};
	st.shared.v2.u64 	[%r204+48], {%rd1694, %rd1891};
	bar.sync 	0;
	neg.s32 	%r205, %r84;
	and.b32  	%r206, %r56, %r205;
	shl.b32 	%r207, %r206, 3;
	shl.b32 	%r208, %r84, 2;
	and.b32  	%r209, %r201, %r56;
	shl.b32 	%r210, %r209, 3;
	min.s32 	%r85, %r210, %r55;
	min.s32 	%r86, %r207, %r55;
	add.s32 	%r211, %r86, %r208;
	min.s32 	%r87, %r211, %r55;
	add.s32 	%r212, %r87, %r208;
	min.s32 	%r88, %r212, %r55;
	sub.s32 	%r213, %r87, %r86;
	sub.s32 	%r214, %r88, %r87;
	setp.lt.s32 	%p220, %r85, %r214;
	sub.s32 	%r215, %r85, %r214;
	selp.b32 	%r443, 0, %r215, %p220;
	min.s32 	%r441, %r213, %r85;
	setp.ge.s32 	%p221, %r443, %r441;
	@%p221 bra 	$L__BB6_567;
	add.s32 	%r91, %r87, %r85;
$L__BB6_560:
	sub.s32 	%r216, %r441, %r443;
	shr.u32 	%r217, %r216, 31;
	add.s32 	%r218, %r216, %r217;
	shr.s32 	%r219, %r218, 1;
	add.s32 	%r94, %r219, %r443;
	not.b32 	%r220, %r94;
	add.s32 	%r221, %r91, %r220;
	shl.b32 	%r222, %r221, 3;
	mov.u32 	%r223, _ZZN3cub18CUB_300001_SM_10006detail10merge_sort30DeviceMergeSortBlockSortKernelINS2_10policy_hubIN6thrust24THRUST_300001_SM_1000_NS6detail15normal_iteratorINS6_10device_ptrImEEEEE9Policy600ESB_PNS0_8NullTypeESB_SF_m15greater_functorImEmSE_EEvbT0_T1_T2_T3_T4_PT6_PT7_T5_NS1_7vsmem_tEE19static_temp_storage;
	add.s32 	%r224, %r223, %r222;
	ld.shared.u64 	%rd1852, [%r224];
	shl.b64 	%rd1145, %rd1852, 3;
	add.s64 	%rd1146, %rd3, %rd1145;
	ld.global.u64 	%rd1850, [%rd1146];
	setp.eq.s64 	%p223, %rd1850, 0;
	mov.pred 	%p222, 0;
	mov.pred 	%p592, %p222;
	@%p223 bra 	$L__BB6_566;
	add.s32 	%r225, %r94, %r86;
	shl.b32 	%r226, %r225, 3;
	mov.u32 	%r227, _ZZN3cub18CUB_300001_SM_10006detail10merge_sort30DeviceMergeSortBlockSortKernelINS2_10policy_hubIN6thrust24THRUST_300001_SM_1000_NS6detail15normal_iteratorINS6_10device_ptrImEEEEE9Policy600ESB_PNS0_8NullTypeESB_SF_m15greater_functorImEmSE_EEvbT0_T1_T2_T3_T4_PT6_PT7_T5_NS1_7vsmem_tEE19static_temp_storage;
	add.s32 	%r228, %r227, %r226;
	ld.shared.u64 	%rd1851, [%r228];
$L__BB6_562:
	shl.b64 	%rd1147, %rd1851, 3;
	add.s64 	%rd1148, %rd3, %rd1147;
	ld.global.u64 	%rd804, [%rd1148];
	setp.eq.s64 	%p225, %rd804, 0;
	mov.pred 	%p592, -1;
	@%p225 bra 	$L__BB6_566;
	setp.eq.s64 	%p226, %rd1850, %rd804;
	@%p226 bra 	$L__BB6_565;
	setp.ge.u64 	%p592, %rd1850, %rd804;
	bra.uni 	$L__BB6_566;
$L__BB6_565:
	add.s64 	%rd1851, %rd1851, 1;
	add.s64 	%rd806, %rd1852, 1;
	shl.b64 	%rd1149, %rd1852, 3;
	add.s64 	%rd1150, %rd3, %rd1149;
	ld.global.u64 	%rd1850, [%rd1150+8];
	setp.ne.s64 	%p228, %rd1850, 0;
	mov.u64 	%rd1852, %rd806;
	mov.pred 	%p592, %p222;
	@%p228 bra 	$L__BB6_562;
$L__BB6_566:
	add.s32 	%r229, %r94, 1;
	selp.b32 	%r443, %r229, %r443, %p592;
	selp.b32 	%r441, %r441, %r94, %p592;
	setp.lt.s32 	%p229, %r443, %r441;
	@%p229 bra 	$L__BB6_560;
$L__BB6_567:
	add.s32 	%r98, %r443, %r86;
	add.s32 	%r230, %r87, %r85;
	sub.s32 	%r99, %r230, %r443;
	shl.b32 	%r231, %r98, 3;
	mov.u32 	%r232, _ZZN3cub18CUB_300001_SM_10006detail10merge_sort30DeviceMergeSortBlockSortKernelINS2_10policy_hubIN6thrust24THRUST_300001_SM_1000_NS6detail15normal_iteratorINS6_10device_ptrImEEEEE9Policy600ESB_PNS0_8NullTypeESB_SF_m15greater_functorImEmSE_EEvbT0_T1_T2_T3_T4_PT6_PT7_T5_NS1_7vsmem_tEE19static_temp_storage;
	add.s32 	%r100, %r232, %r231;
	ld.shared.u64 	%rd1861, [%r100];
	shl.b32 	%r233, %r99, 3;
	add.s32 	%r101, %r232, %r233;
	ld.shared.u64 	%rd1857, [%r101];
	setp.ge.s32 	%p231, %r99, %r88;
	mov.pred 	%p230, 0;
	mov.pred 	%p593, %p230;
	@%p231 bra 	$L__BB6_575;
	setp.ge.s32 	%p233, %r98, %r87;
	mov.pred 	%p232, -1;
	mov.pred 	%p593, %p232;
	@%p233 bra 	$L__BB6_575;
	shl.b64 	%rd1151, %rd1857, 3;
	add.s64 	%rd1152, %rd3, %rd1151;
	ld.global.u64 	%rd1853, [%rd1152];
	setp.eq.s64 	%p235, %rd1853, 0;
	@%p235 bra 	$L__BB6_575;
	mov.u64 	%rd1854, %rd1861;
	mov.u64 	%rd1855, %rd1857;
$L__BB6_571:
	shl.b64 	%rd1153, %rd1854, 3;
	add.s64 	%rd1154, %rd3, %rd1153;
	ld.global.u64 	%rd814, [%rd1154];
	setp.eq.s64 	%p237, %rd814, 0;
	mov.pred 	%p593, %p230;
	@%p237 bra 	$L__BB6_575;
	setp.eq.s64 	%p238, %rd1853, %rd814;
	@%p238 bra 	$L__BB6_574;
	setp.lt.u64 	%p593, %rd1853, %rd814;
	bra.uni 	$L__BB6_575;
$L__BB6_574:
	add.s64 	%rd1854, %rd1854, 1;
	add.s64 	%rd816, %rd1855, 1;
	shl.b64 	%rd1155, %rd1855, 3;
	add.s64 	%rd1156, %rd3, %rd1155;
	ld.global.u64 	%rd1853, [%rd1156+8];
	setp.ne.s64 	%p240, %rd1853, 0;
	mov.u64 	%rd1855, %rd816;
	mov.pred 	%p593, %p232;
	@%p240 bra 	$L__BB6_571;
$L__BB6_575:
	selp.b64 	%rd1841, %rd1857, %rd1861, %p593;
	selp.u32 	%r234, 1, 0, %p593;
	add.s32 	%r102, %r99, %r234;
	not.pred 	%p241, %p593;
	selp.u32 	%r235, 1, 0, %p241;
	add.s32 	%r103, %r98, %r235;
	@%p241 bra 	$L__BB6_577;
	ld.shared.u64 	%rd1857, [%r101+8];
	bra.uni 	$L__BB6_578;
$L__BB6_577:
	ld.shared.u64 	%rd1861, [%r100+8];
$L__BB6_578:
	setp.ge.s32 	%p243, %r102, %r88;
	mov.pred 	%p242, 0;
	mov.pred 	%p594, %p242;
	@%p243 bra 	$L__BB6_586;
	setp.ge.s32 	%p245, %r103, %r87;
	mov.pred 	%p244, -1;
	mov.pred 	%p594, %p244;
	@%p245 bra 	$L__BB6_586;
	shl.b64 	%rd1157, %rd1857, 3;
	add.s64 	%rd1158, %rd3, %rd1157;
	ld.global.u64 	%rd1858, [%rd1158];
	setp.eq.s64 	%p247, %rd1858, 0;
	@%p247 bra 	$L__BB6_586;
	mov.u64 	%rd1859, %rd1861;
	mov.u64 	%rd1860, %rd1857;
$L__BB6_582:
	shl.b64 	%rd1159, %rd1859, 3;
	add.s64 	%rd1160, %rd3, %rd1159;
	ld.global.u64 	%rd827, [%rd1160];
	setp.eq.s64 	%p249, %rd827, 0;
	mov.pred 	%p594, %p242;
	@%p249 bra 	$L__BB6_586;
	setp.eq.s64 	%p250, %rd1858, %rd827;
	@%p250 bra 	$L__BB6_585;
	setp.lt.u64 	%p594, %rd1858, %rd827;
	bra.uni 	$L__BB6_586;
$L__BB6_585:
	add.s64 	%rd1859, %rd1859, 1;
	add.s64 	%rd829, %rd1860, 1;
	shl.b64 	%rd1161, %rd1860, 3;
	add.s64 	%rd1162, %rd3, %rd1161;
	ld.global.u64 	%rd1858, [%rd1162+8];
	setp.ne.s64 	%p252, %rd1858, 0;
	mov.u64 	%rd1860, %rd829;
	mov.pred 	%p594, %p244;
	@%p252 bra 	$L__BB6_582;
$L__BB6_586:
	selp.b64 	%rd1669, %rd1857, %rd1861, %p594;
	selp.u32 	%r236, 1, 0, %p594;
	add.s32 	%r104, %r102, %r236;
	not.pred 	%p253, %p594;
	selp.u32 	%r237, 1, 0, %p253;
	add.s32 	%r105, %r103, %r237;
	@%p594 bra 	$L__BB6_588;
	shl.b32 	%r238, %r105, 3;
	mov.u32 	%r239, _ZZN3cub18CUB_300001_SM_10006detail10merge_sort30DeviceMergeSortBlockSortKernelINS2_10policy_hubIN6thrust24THRUST_300001_SM_1000_NS6detail15normal_iteratorINS6_10device_ptrImEEEEE9Policy600ESB_PNS0_8NullTypeESB_SF_m15greater_functorImEmSE_EEvbT0_T1_T2_T3_T4_PT6_PT7_T5_NS1_7vsmem_tEE19static_temp_storage;
	add.s32 	%r240, %r239, %r238;
	ld.shared.u64 	%rd1861, [%r240];
	bra.uni 	$L__BB6_589;
$L__BB6_588:
	shl.b32 	%r241, %r104, 3;
	mov.u32 	%r242, _ZZN3cub18CUB_300001_SM_10006detail10merge_sort30DeviceMergeSortBlockSortKernelINS2_10policy_hubIN6thrust24THRUST_300001_SM_1000_NS6detail15normal_iteratorINS6_10device_ptrImEEEEE9Policy600ESB_PNS0_8NullTypeESB_SF_m15greater_functorImEmSE_EEvbT0_T1_T2_T3_T4_PT6_PT7_T5_NS1_7vsmem_tEE19static_temp_storage;
	add.s32 	%r243, %r242, %r241;
	ld.shared.u64 	%rd1857, [%r243];
$L__BB6_589:
	setp.ge.s32 	%p255, %r104, %r88;
	mov.pred 	%p254, 0;
	mov.pred 	%p595, %p254;
	@%p255 bra 	$L__BB6_597;
	setp.ge.s32 	%p257, %r105, %r87;
	mov.pred 	%p256, -1;
	mov.pred 	%p595, %p256;
	@%p257 bra 	$L__BB6_597;
	shl.b64 	%rd1163, %rd1857, 3;
	add.s64 	%rd1164, %rd3, %rd1163;
	ld.global.u64 	%rd1863, [%rd1164];
	setp.eq.s64 	%p259, %rd1863, 0;
	@%p259 bra 	$L__BB6_597;
	mov.u64 	%rd1864, %rd1861;
	mov.u64 	%rd1865, %rd1857;
$L__BB6_593:
	shl.b64 	%rd1165, %rd1864, 3;
	add.s64 	%rd1166, %rd3, %rd1165;
	ld.global.u64 	%rd840, [%rd1166];
	setp.eq.s64 	%p261, %rd840, 0;
	mov.pred 	%p595, %p254;
	@%p261 bra 	$L__BB6_597;
	setp.eq.s64 	%p262, %rd1863, %rd840;
	@%p262 bra 	$L__BB6_596;
	setp.lt.u64 	%p595, %rd1863, %rd840;
	bra.uni 	$L__BB6_597;
$L__BB6_596:
	add.s64 	%rd1864, %rd1864, 1;
	add.s64 	%rd842, %rd1865, 1;
	shl.b64 	%rd1167, %rd1865, 3;
	add.s64 	%rd1168, %rd3, %rd1167;
	ld.global.u64 	%rd1863, [%rd1168+8];
	setp.ne.s64 	%p264, %rd1863, 0;
	mov.u64 	%rd1865, %rd842;
	mov.pred 	%p595, %p256;
	@%p264 bra 	$L__BB6_593;
$L__BB6_597:
	selp.b64 	%rd1674, %rd1857, %rd1861, %p595;
	selp.u32 	%r244, 1, 0, %p595;
	add.s32 	%r106, %r104, %r244;
	not.pred 	%p265, %p595;
	selp.u32 	%r245, 1, 0, %p265;
	add.s32 	%r107, %r105, %r245;
	@%p595 bra 	$L__BB6_599;
	shl.b32 	%r246, %r107, 3;
	mov.u32 	%r247, _ZZN3cub18CUB_300001_SM_10006detail10merge_sort30DeviceMergeSortBlockSortKernelINS2_10policy_hubIN6thrust24THRUST_300001_SM_1000_NS6detail15normal_iteratorINS6_10device_ptrImEEEEE9Policy600ESB_PNS0_8NullTypeESB_SF_m15greater_functorImEmSE_EEvbT0_T1_T2_T3_T4_PT6_PT7_T5_NS1_7vsmem_tEE19static_temp_storage;
	add.s32 	%r248, %r247, %r246;
	ld.shared.u64 	%rd1861, [%r248];
	bra.uni 	$L__BB6_600;
$L__BB6_599:
	shl.b32 	%r249, %r106, 3;
	mov.u32 	%r250, _ZZN3cub18CUB_300001_SM_10006detail10merge_sort30DeviceMergeSortBlockSortKernelINS2_10policy_hubIN6thrust24THRUST_300001_SM_1000_NS6detail15normal_iteratorINS6_10device_ptrImEEEEE9Policy600ESB_PNS0_8NullTypeESB_SF_m15greater_functorImEmSE_EEvbT0_T1_T2_T3_T4_PT6_PT7_T5_NS1_7vsmem_tEE19static_temp_storage;
	add.s32 	%r251, %r250, %r249;
	ld.shared.u64 	%rd1857, [%r251];
$L__BB6_600:
	setp.ge.s32 	%p267, %r106, %r88;
	mov.pred 	%p266, 0;
	mov.pred 	%p596, %p266;
	@%p267 bra 	$L__BB6_608;
	setp.ge.s32 	%p269, %r107, %r87;
	mov.pred 	%p268, -1;
	mov.pred 	%p596, %p268;
	@%p269 bra 	$L__BB6_608;
	shl.b64 	%rd1169, %rd1857, 3;
	add.s64 	%rd1170, %rd3, %rd1169;
	ld.global.u64 	%rd1868, [%rd1170];
	setp.eq.s64 	%p271, %rd1868, 0;
	@%p271 bra 	$L__BB6_608;
	mov.u64 	%rd1869, %rd1861;
	mov.u64 	%rd1870, %rd1857;
$L__BB6_604:
	shl.b64 	%rd1171, %rd1869, 3;
	add.s64 	%rd1172, %rd3, %rd1171;
	ld.global.u64 	%rd853, [%rd1172];
	setp.eq.s64 	%p273, %rd853, 0;
	mov.pred 	%p596, %p266;
	@%p273 bra 	$L__BB6_608;
	setp.eq.s64 	%p274, %rd1868, %rd853;
	@%p274 bra 	$L__BB6_607;
	setp.lt.u64 	%p596, %rd1868, %rd853;
	bra.uni 	$L__BB6_608;
$L__BB6_607:
	add.s64 	%rd1869, %rd1869, 1;
	add.s64 	%rd855, %rd1870, 1;
	shl.b64 	%rd1173, %rd1870, 3;
	add.s64 	%rd1174, %rd3, %rd1173;
	ld.global.u64 	%rd1868, [%rd1174+8];
	setp.ne.s64 	%p276, %rd1868, 0;
	mov.u64 	%rd1870, %rd855;
	mov.pred 	%p596, %p268;
	@%p276 bra 	$L__BB6_604;
$L__BB6_608:
	selp.b64 	%rd1679, %rd1857, %rd1861, %p596;
	selp.u32 	%r252, 1, 0, %p596;
	add.s32 	%r108, %r106, %r252;
	not.pred 	%p277, %p596;
	selp.u32 	%r253, 1, 0, %p277;
	add.s32 	%r109, %r107, %r253;
	@%p596 bra 	$L__BB6_610;
	shl.b32 	%r254, %r109, 3;
	mov.u32 	%r255, _ZZN3cub18CUB_300001_SM_10006detail10merge_sort30DeviceMergeSortBlockSortKernelINS2_10policy_hubIN6thrust24THRUST_300001_SM_1000_NS6detail15normal_iteratorINS6_10device_ptrImEEEEE9Policy600ESB_PNS0_8NullTypeESB_SF_m15greater_functorImEmSE_EEvbT0_T1_T2_T3_T4_PT6_PT7_T5_NS1_7vsmem_tEE19static_temp_storage;
	add.s32 	%r256, %r255, %r254;
	ld.shared.u64 	%rd1861, [%r256];
	bra.uni 	$L__BB6_611;
$L__BB6_610:
	shl.b32 	%r257, %r108, 3;
	mov.u32 	%r258, _ZZN3cub18CUB_300001_SM_10006detail10merge_sort30DeviceMergeSortBlockSortKernelINS2_10policy_hubIN6thrust24THRUST_300001_SM_1000_NS6detail15normal_iteratorINS6_10device_ptrImEEEEE9Policy600ESB_PNS0_8NullTypeESB_SF_m15greater_functorImEmSE_EEvbT0_T1_T2_T3_T4_PT6_PT7_T5_NS1_7vsmem_tEE19static_temp_storage;
	add.s32 	%r259, %r258, %r257;
	ld.shared.u64 	%rd1857, [%r259];
$L__BB6_611:
	setp.ge.s32 	%p279, %r108, %r88;
	mov.pred 	%p278, 0;
	mov.pred 	%p597, %p278;
	@%p279 bra 	$L__BB6_619;
	setp.ge.s32 	%p281, %r109, %r87;
	mov.pred 	%p280, -1;
	mov.pred 	%p597, %p280;
	@%p281 bra 	$L__BB6_619;
	shl.b64 	%rd1175, %rd1857, 3;
	add.s64 	%rd1176, %rd3, %rd1175;
	ld.global.u64 	%rd1873, [%rd1176];
	setp.eq.s64 	%p283, %rd1873, 0;
	@%p283 bra 	$L__BB6_619;
	mov.u64 	%rd1874, %rd1861;
	mov.u64 	%rd1875, %rd1857;
$L__BB6_615:
	shl.b64 	%rd1177, %rd1874, 3;
	add.s64 	%rd1178, %rd3, %rd1177;
	ld.global.u64 	%rd866, [%rd1178];
	setp.eq.s64 	%p285, %rd866, 0;
	mov.pred 	%p597, %p278;
	@%p285 bra 	$L__BB6_619;
	setp.eq.s64 	%p286, %rd1873, %rd866;
	@%p286 bra 	$L__BB6_618;
	setp.lt.u64 	%p597, %rd1873, %rd866;
	bra.uni 	$L__BB6_619;
$L__BB6_618:
	add.s64 	%rd1874, %rd1874, 1;
	add.s64 	%rd868, %rd1875, 1;
	shl.b64 	%rd1179, %rd1875, 3;
	add.s64 	%rd1180, %rd3, %rd1179;
	ld.global.u64 	%rd1873, [%rd1180+8];
	setp.ne.s64 	%p288, %rd1873, 0;
	mov.u64 	%rd1875, %rd868;
	mov.pred 	%p597, %p280;
	@%p288 bra 	$L__BB6_615;
$L__BB6_619:
	selp.b64 	%rd1684, %rd1857, %rd1861, %p597;
	selp.u32 	%r260, 1, 0, %p597;
	add.s32 	%r110, %r108, %r260;
	not.pred 	%p289, %p597;
	selp.u32 	%r261, 1, 0, %p289;
	add.s32 	%r111, %r109, %r261;
	@%p597 bra 	$L__BB6_621;
	shl.b32 	%r262, %r111, 3;
	mov.u32 	%r263, _ZZN3cub18CUB_300001_SM_10006detail10merge_sort30DeviceMergeSortBlockSortKernelINS2_10policy_hubIN6thrust24THRUST_300001_SM_1000_NS6detail15normal_iteratorINS6_10device_ptrImEEEEE9Policy600ESB_PNS0_8NullTypeESB_SF_m15greater_functorImEmSE_EEvbT0_T1_T2_T3_T4_PT6_PT7_T5_NS1_7vsmem_tEE19static_temp_storage;
	add.s32 	%r264, %r263, %r262;
	ld.shared.u64 	%rd1861, [%r264];
	bra.uni 	$L__BB6_622;
$L__BB6_621:
	shl.b32 	%r265, %r110, 3;
	mov.u32 	%r266, _ZZN3cub18CUB_300001_SM_10006detail10merge_sort30DeviceMergeSortBlockSortKernelINS2_10policy_hubIN6thrust24THRUST_300001_SM_1000_NS6detail15normal_iteratorINS6_10device_ptrImEEEEE9Policy600ESB_PNS0_8NullTypeESB_SF_m15greater_functorImEmSE_EEvbT0_T1_T2_T3_T4_PT6_PT7_T5_NS1_7vsmem_tEE19static_temp_storage;
	add.s32 	%r267, %r266, %r265;
	ld.shared.u64 	%rd1857, [%r267];
$L__BB6_622:
	setp.ge.s32 	%p291, %r110, %r88;
	mov.pred 	%p290, 0;
	mov.pred 	%p598, %p290;
	@%p291 bra 	$L__BB6_630;
	setp.ge.s32 	%p293, %r111, %r87;
	mov.pred 	%p292, -1;
	mov.pred 	%p598, %p292;
	@%p293 bra 	$L__BB6_630;
	shl.b64 	%rd1181, %rd1857, 3;
	add.s64 	%rd1182, %rd3, %rd1181;
	ld.global.u64 	%rd1878, [%rd1182];
	setp.eq.s64 	%p295, %rd1878, 0;
	@%p295 bra 	$L__BB6_630;
	mov.u64 	%rd1879, %rd1861;
	mov.u64 	%rd1880, %rd1857;
$L__BB6_626:
	shl.b64 	%rd1183, %rd1879, 3;
	add.s64 	%rd1184, %rd3, %rd1183;
	ld.global.u64 	%rd879, [%rd1184];
	setp.eq.s64 	%p297, %rd879, 0;
	mov.pred 	%p598, %p290;
	@%p297 bra 	$L__BB6_630;
	setp.eq.s64 	%p298, %rd1878, %rd879;
	@%p298 bra 	$L__BB6_629;
	setp.lt.u64 	%p598, %rd1878, %rd879;
	bra.uni 	$L__BB6_630;
$L__BB6_629:
	add.s64 	%rd1879, %rd1879, 1;
	add.s64 	%rd881, %rd1880, 1;
	shl.b64 	%rd1185, %rd1880, 3;
	add.s64 	%rd1186, %rd3, %rd1185;
	ld.global.u64 	%rd1878, [%rd1186+8];
	setp.ne.s64 	%p300, %rd1878, 0;
	mov.u64 	%rd1880, %rd881;
	mov.pred 	%p598, %p292;
	@%p300 bra 	$L__BB6_626;
$L__BB6_630:
	selp.b64 	%rd1689, %rd1857, %rd1861, %p598;
	selp.u32 	%r268, 1, 0, %p598;
	add.s32 	%r112, %r110, %r268;
	not.pred 	%p301, %p598;
	selp.u32 	%r269, 1, 0, %p301;
	add.s32 	%r113, %r111, %r269;
	@%p598 bra 	$L__BB6_632;
	shl.b32 	%r270, %r113, 3;
	mov.u32 	%r271, _ZZN3cub18CUB_300001_SM_10006detail10merge_sort30DeviceMergeSortBlockSortKernelINS2_10policy_hubIN6thrust24THRUST_300001_SM_1000_NS6detail15normal_iteratorINS6_10device_ptrImEEEEE9Policy600ESB_PNS0_8NullTypeESB_SF_m15greater_functorImEmSE_EEvbT0_T1_T2_T3_T4_PT6_PT7_T5_NS1_7vsmem_tEE19static_temp_storage;
	add.s32 	%r272, %r271, %r270;
	ld.shared.u64 	%rd1861, [%r272];
	bra.uni 	$L__BB6_633;
$L__BB6_632:
	shl.b32 	%r273, %r112, 3;
	mov.u32 	%r274, _ZZN3cub18CUB_300001_SM_10006detail10merge_sort30DeviceMergeSortBlockSortKernelINS2_10policy_hubIN6thrust24THRUST_300001_SM_1000_NS6detail15normal_iteratorINS6_10device_ptrImEEEEE9Policy600ESB_PNS0_8NullTypeESB_SF_m15greater_functorImEmSE_EEvbT0_T1_T2_T3_T4_PT6_PT7_T5_NS1_7vsmem_tEE19static_temp_storage;
	add.s32 	%r275, %r274, %r273;
	ld.shared.u64 	%rd1857, [%r275];
$L__BB6_633:
	setp.ge.s32 	%p303, %r112, %r88;
	mov.pred 	%p302, 0;
	mov.pred 	%p599, %p302;
	@%p303 bra 	$L__BB6_641;
	setp.ge.s32 	%p305, %r113, %r87;
	mov.pred 	%p304, -1;
	mov.pred 	%p599, %p304;
	@%p305 bra 	$L__BB6_641;
	shl.b64 	%rd1187, %rd1857, 3;
	add.s64 	%rd1188, %rd3, %rd1187;
	ld.global.u64 	%rd1883, [%rd1188];
	setp.eq.s64 	%p307, %rd1883, 0;
	@%p307 bra 	$L__BB6_641;
	mov.u64 	%rd1884, %rd1861;
	mov.u64 	%rd1885, %rd1857;
$L__BB6_637:
	shl.b64 	%rd1189, %rd1884, 3;
	add.s64 	%rd1190, %rd3, %rd1189;
	ld.global.u64 	%rd892, [%rd1190];
	setp.eq.s64 	%p309, %rd892, 0;
	mov.pred 	%p599, %p302;
	@%p309 bra 	$L__BB6_641;
	setp.eq.s64 	%p310, %rd1883, %rd892;
	@%p310 bra 	$L__BB6_640;
	setp.lt.u64 	%p599, %rd1883, %rd892;
	bra.uni 	$L__BB6_641;
$L__BB6_640:
	add.s64 	%rd1884, %rd1884, 1;
	add.s64 	%rd894, %rd1885, 1;
	shl.b64 	%rd1191, %rd1885, 3;
	add.s64 	%rd1192, %rd3, %rd1191;
	ld.global.u64 	%rd1883, [%rd1192+8];
	setp.ne.s64 	%p312, %rd1883, 0;
	mov.u64 	%rd1885, %rd894;
	mov.pred 	%p599, %p304;
	@%p312 bra 	$L__BB6_637;
$L__BB6_641:
	selp.b64 	%rd1694, %rd1857, %rd1861, %p599;
	selp.u32 	%r276, 1, 0, %p599;
	add.s32 	%r114, %r112, %r276;
	not.pred 	%p313, %p599;
	selp.u32 	%r277, 1, 0, %p313;
	add.s32 	%r115, %r113, %r277;
	@%p599 bra 	$L__BB6_643;
	shl.b32 	%r278, %r115, 3;
	mov.u32 	%r279, _ZZN3cub18CUB_300001_SM_10006detail10merge_sort30DeviceMergeSortBlockSortKernelINS2_10policy_hubIN6thrust24THRUST_300001_SM_1000_NS6detail15normal_iteratorINS6_10device_ptrImEEEEE9Policy600ESB_PNS0_8NullTypeESB_SF_m15greater_functorImEmSE_EEvbT0_T1_T2_T3_T4_PT6_PT7_T5_NS1_7vsmem_tEE19static_temp_storage;
	add.s32 	%r280, %r279, %r278;
	ld.shared.u64 	%rd1861, [%r280];
	bra.uni 	$L__BB6_644;
$L__BB6_643:
	shl.b32 	%r281, %r114, 3;
	mov.u32 	%r282, _ZZN3cub18CUB_300001_SM_10006detail10merge_sort30DeviceMergeSortBlockSortKernelINS2_10policy_hubIN6thrust24THRUST_300001_SM_1000_NS6detail15normal_iteratorINS6_10device_ptrImEEEEE9Policy600ESB_PNS0_8NullTypeESB_SF_m15greater_functorImEmSE_EEvbT0_T1_T2_T3_T4_PT6_PT7_T5_NS1_7vsmem_tEE19static_temp_storage;
	add.s32 	%r283, %r282, %r281;
	ld.shared.u64 	%rd1857, [%r283];
$L__BB6_644:
	setp.ge.s32 	%p314, %r114, %r88;
	mov.u64 	%rd1891, %rd1861;
	@%p314 bra 	$L__BB6_652;
	setp.ge.s32 	%p315, %r115, %r87;
	mov.u64 	%rd1891, %rd1857;
	@%p315 bra 	$L__BB6_652;
	shl.b64 	%rd1193, %rd1857, 3;
	add.s64 	%rd1194, %rd3, %rd1193;
	ld.global.u64 	%rd1888, [%rd1194];
	setp.eq.s64 	%p316, %rd1888, 0;
	mov.u64 	%rd1891, %rd1857;
	@%p316 bra 	$L__BB6_652;
	mov.u64 	%rd1889, %rd1861;
	mov.u64 	%rd1890, %rd1857;
$L__BB6_648:
	shl.b64 	%rd1195, %rd1889, 3;
	add.s64 	%rd1196, %rd3, %rd1195;
	ld.global.u64 	%rd905, [%rd1196];
	setp.eq.s64 	%p317, %rd905, 0;
	mov.u64 	%rd1891, %rd1861;
	@%p317 bra 	$L__BB6_652;
	setp.eq.s64 	%p318, %rd1888, %rd905;
	@%p318 bra 	$L__BB6_651;
	setp.lt.u64 	%p319, %rd1888, %rd905;
	selp.b64 	%rd1891, %rd1857, %rd1861, %p319;
	bra.uni 	$L__BB6_652;
$L__BB6_651:
	add.s64 	%rd1889, %rd1889, 1;
	add.s64 	%rd908, %rd1890, 1;
	shl.b64 	%rd1197, %rd1890, 3;
	add.s64 	%rd1198, %rd3, %rd1197;
	ld.global.u64 	%rd1888, [%rd1198+8];
	setp.ne.s64 	%p320, %rd1888, 0;
	mov.u64 	%rd1890, %rd908;
	mov.u64 	%rd1891, %rd1857;
	@%p320 bra 	$L__BB6_648;
$L__BB6_652:
	shl.b32 	%r440, %r84, 1;
	setp.lt.u32 	%p321, %r84, 129;
	@%p321 bra 	$L__BB6_558;
	ld.param.s8 	%rs2, [_ZN3cub18CUB_300001_SM_10006detail10merge_sort30DeviceMergeSortBlockSortKernelINS2_10policy_hubIN6thrust24THRUST_300001_SM_1000_NS6detail15normal_iteratorINS6_10device_ptrImEEEEE9Policy600ESB_PNS0_8NullTypeESB_SF_m15greater_functorImEmSE_EEvbT0_T1_T2_T3_T4_PT6_PT7_T5_NS1_7vsmem_tE_param_0];
	mov.u32 	%r284, %ctaid.x;
	mul.wide.u32 	%rd911, %r284, 2048;
	bar.sync 	0;
	setp.eq.s16 	%p322, %rs2, 0;
	@%p322 bra 	$L__BB6_672;
	st.shared.u64 	[%r76], %rd1841;
	st.shared.u64 	[%r77+8], %rd1669;
	st.shared.u64 	[%r78+16], %rd1674;
	st.shared.u64 	[%r79+24], %rd1679;
	st.shared.u64 	[%r80+32], %rd1684;
	st.shared.u64 	[%r81+40], %rd1689;
	st.shared.u64 	[%r82+48], %rd1694;
	st.shared.u64 	[%r83+56], %rd1891;
	bar.warp.sync 	-1;
	ld.shared.u64 	%rd912, [%r68];
	ld.shared.u64 	%rd913, [%r69+256];
	ld.shared.u64 	%rd914, [%r70+512];
	ld.shared.u64 	%rd915, [%r71+768];
	ld.shared.u64 	%rd916, [%r72+1024];
	ld.shared.u64 	%rd917, [%r73+1280];
	ld.shared.u64 	%rd918, [%r74+1536];
	ld.shared.u64 	%rd919, [%r75+1792];
	setp.eq.s32 	%p323, %r56, 0;
	@%p323 bra 	$L__BB6_655;
	bra.uni 	$L__BB6_656;
$L__BB6_655:
	st.volatile.shared.u32 	[_ZZN3cub18CUB_300001_SM_10006detail10merge_sort30DeviceMergeSortBlockSortKernelINS2_10policy_hubIN6thrust24THRUST_300001_SM_1000_NS6detail15normal_iteratorINS6_10device_ptrImEEEEE9Policy600ESB_PNS0_8NullTypeESB_SF_m15greater_functorImEmSE_EEvbT0_T1_T2_T3_T4_PT6_PT7_T5_NS1_7vsmem_tEE19static_temp_storage+16896], %r55;
$L__BB6_656:
	bar.sync 	0;
	ld.volatile.shared.u32 	%r117, [_ZZN3cub18CUB_300001_SM_10006detail10merge_sort30DeviceMergeSortBlockSortKernelINS2_10policy_hubIN6thrust24THRUST_300001_SM_1000_NS6detail15normal_iteratorINS6_10device_ptrImEEEEE9Policy600ESB_PNS0_8NullTypeESB_SF_m15greater_functorImEmSE_EEvbT0_T1_T2_T3_T4_PT6_PT7_T5_NS1_7vsmem_tEE19static_temp_storage+16896];
	cvt.u64.u32 	%rd1199, %r67;
	cvt.u64.u32 	%rd1200, %r57;
	add.s64 	%rd1201, %rd911, %rd1200;
	add.s64 	%rd1202, %rd1201, %rd1199;
	setp.ge.s32 	%p324, %r58, %r117;
	shl.b64 	%rd1203, %rd1202, 3;
	add.s64 	%rd928, %rd2, %rd1203;
	@%p324 bra 	$L__BB6_658;
	st.global.u64 	[%rd928], %rd912;
$L__BB6_658:
	setp.ge.s32 	%p325, %r59, %r117;
	@%p325 bra 	$L__BB6_660;
	st.global.u64 	[%rd928+256], %rd913;
$L__BB6_660:
	setp.ge.s32 	%p326, %r60, %r117;
	@%p326 bra 	$L__BB6_662;
	st.global.u64 	[%rd928+512], %rd914;
$L__BB6_662:
	setp.ge.s32 	%p327, %r61, %r117;
	@%p327 bra 	$L__BB6_664;
	st.global.u64 	[%rd928+768], %rd915;
$L__BB6_664:
	setp.ge.s32 	%p328, %r62, %r117;
	@%p328 bra 	$L__BB6_666;
	st.global.u64 	[%rd928+1024], %rd916;
$L__BB6_666:
	setp.ge.s32 	%p329, %r63, %r117;
	@%p329 bra 	$L__BB6_668;
	st.global.u64 	[%rd928+1280], %rd917;
$L__BB6_668:
	setp.ge.s32 	%p330, %r64, %r117;
	@%p330 bra 	$L__BB6_670;
	st.global.u64 	[%rd928+1536], %rd918;
$L__BB6_670:
	setp.ge.s32 	%p331, %r65, %r117;
	@%p331 bra 	$L__BB6_690;
	st.global.u64 	[%rd928+1792], %rd919;
	bra.uni 	$L__BB6_690;
$L__BB6_672:
	st.shared.u64 	[%r76], %rd1841;
	st.shared.u64 	[%r77+8], %rd1669;
	st.shared.u64 	[%r78+16], %rd1674;
	st.shared.u64 	[%r79+24], %rd1679;
	st.shared.u64 	[%r80+32], %rd1684;
	st.shared.u64 	[%r81+40], %rd1689;
	st.shared.u64 	[%r82+48], %rd1694;
	st.shared.u64 	[%r83+56], %rd1891;
	bar.warp.sync 	-1;
	ld.shared.u64 	%rd920, [%r68];
	ld.shared.u64 	%rd921, [%r69+256];
	ld.shared.u64 	%rd922, [%r70+512];
	ld.shared.u64 	%rd923, [%r71+768];
	ld.shared.u64 	%rd924, [%r72+1024];
	ld.shared.u64 	%rd925, [%r73+1280];
	ld.shared.u64 	%rd926, [%r74+1536];
	ld.shared.u64 	%rd927, [%r75+1792];
	setp.eq.s32 	%p332, %r56, 0;
	@%p332 bra 	$L__BB6_673;
	bra.uni 	$L__BB6_674;
$L__BB6_673:
	st.volatile.shared.u32 	[_ZZN3cub18CUB_300001_SM_10006detail10merge_sort30DeviceMergeSortBlockSortKernelINS2_10policy_hubIN6thrust24THRUST_300001_SM_1000_NS6detail15normal_iteratorINS6_10device_ptrImEEEEE9Policy600ESB_PNS0_8NullTypeESB_SF_m15greater_functorImEmSE_EEvbT0_T1_T2_T3_T4_PT6_PT7_T5_NS1_7vsmem_tEE19static_temp_storage+16896], %r55;
$L__BB6_674:
	ld.param.u64 	%rd1466, [_ZN3cub18CUB_300001_SM_10006detail10merge_sort30DeviceMergeSortBlockSortKernelINS2_10policy_hubIN6thrust24THRUST_300001_SM_1000_NS6detail15normal_iteratorINS6_10device_ptrImEEEEE9Policy600ESB_PNS0_8NullTypeESB_SF_m15greater_functorImEmSE_EEvbT0_T1_T2_T3_T4_PT6_PT7_T5_NS1_7vsmem_tE_param_6];
	bar.sync 	0;
	ld.volatile.shared.u32 	%r118, [_ZZN3cub18CUB_300001_SM_10006detail10merge_sort30DeviceMergeSortBlockSortKernelINS2_10policy_hubIN6thrust24THRUST_300001_SM_1000_NS6detail15normal_iteratorINS6_10device_ptrImEEEEE9Policy600ESB_PNS0_8NullTypeESB_SF_m15greater_functorImEmSE_EEvbT0_T1_T2_T3_T4_PT6_PT7_T5_NS1_7vsmem_tEE19static_temp_storage+16896];
	setp.ge.s32 	%p333, %r58, %r118;
	cvt.u64.u32 	%rd1204, %r58;
	add.s64 	%rd1205, %rd911, %rd1204;
	cvta.to.global.u64 	%rd1206, %rd1466;
	shl.b64 	%rd1207, %rd1205, 3;
	add.s64 	%rd929, %rd1206, %rd1207;
	@%p333 bra 	$L__BB6_676;
	st.global.u64 	[%rd929], %rd920;
$L__BB6_676:
	setp.ge.s32 	%p334, %r59, %r118;
	@%p334 bra 	$L__BB6_678;
	st.global.u64 	[%rd929+256], %rd921;
$L__BB6_678:
	setp.ge.s32 	%p335, %r60, %r118;
	@%p335 bra 	$L__BB6_680;
	st.global.u64 	[%rd929+512], %rd922;
$L__BB6_680:
	setp.ge.s32 	%p336, %r61, %r118;
	@%p336 bra 	$L__BB6_682;
	st.global.u64 	[%rd929+768], %rd923;
$L__BB6_682:
	setp.ge.s32 	%p337, %r62, %r118;
	@%p337 bra 	$L__BB6_684;
	st.global.u64 	[%rd929+1024], %rd924;
$L__BB6_684:
	setp.ge.s32 	%p338, %r63, %r118;
	@%p338 bra 	$L__BB6_686;
	st.global.u64 	[%rd929+1280], %rd925;
$L__BB6_686:
	setp.ge.s32 	%p339, %r64, %r118;
	@%p339 bra 	$L__BB6_688;
	st.global.u64 	[%rd929+1536], %rd926;
$L__BB6_688:
	setp.ge.s32 	%p340, %r65, %r118;
	@%p340 bra 	$L__BB6_690;
	st.global.u64 	[%rd929+1792], %rd927;
$L__BB6_690:
	ret;

}
	// .globl	_ZN3cub18CUB_300001_SM_10006detail10merge_sort30DeviceMergeSortPartitionKernelIN6thrust24THRUST_300001_SM_1000_NS6detail15normal_iteratorINS5_10device_ptrImEEEEm15greater_functorImEmEEvbT_PT2_T0_SG_PSG_T1_SG_i
.visible .entry _ZN3cub18CUB_300001_SM_10006detail10merge_sort30DeviceMergeSortPartitionKernelIN6thrust24THRUST_300001_SM_1000_NS6detail15normal_iteratorINS5_10device_ptrImEEEEm15greater_functorImEmEEvbT_PT2_T0_SG_PSG_T1_SG_i(
	.param .u8 _ZN3cub18CUB_300001_SM_10006detail10merge_sort30DeviceMergeSortPartitionKernelIN6thrust24THRUST_300001_SM_1000_NS6detail15normal_iteratorINS5_10device_ptrImEEEEm15greater_functorImEmEEvbT_PT2_T0_SG_PSG_T1_SG_i_param_0,
	.param .align 8 .b8 _ZN3cub18CUB_300001_SM_10006detail10merge_sort30DeviceMergeSortPartitionKernelIN6thrust24THRUST_300001_SM_1000_NS6detail15normal_iteratorINS5_10device_ptrImEEEEm15greater_functorImEmEEvbT_PT2_T0_SG_PSG_T1_SG_i_param_1[8],
	.param .u64 .ptr .align 1 _ZN3cub18CUB_300001_SM_10006detail10merge_sort30DeviceMergeSortPartitionKernelIN6thrust24THRUST_300001_SM_1000_NS6detail15normal_iteratorINS5_10device_ptrImEEEEm15greater_functorImEmEEvbT_PT2_T0_SG_PSG_T1_SG_i_param_2,
	.param .u64 _ZN3cub18CUB_300001_SM_10006detail10merge_sort30DeviceMergeSortPartitionKernelIN6thrust24THRUST_300001_SM_1000_NS6detail15normal_iteratorINS5_10device_ptrImEEEEm15greater_functorImEmEEvbT_PT2_T0_SG_PSG_T1_SG_i_param_3,
	.param .u64 _ZN3cub18CUB_300001_SM_10006detail10merge_sort30DeviceMergeSortPartitionKernelIN6thrust24THRUST_300001_SM_1000_NS6detail15normal_iteratorINS5_10device_ptrImEEEEm15greater_functorImEmEEvbT_PT2_T0_SG_PSG_T1_SG_i_param_4,
	.param .u64 .ptr .align 1 _ZN3cub18CUB_300001_SM_10006detail10merge_sort30DeviceMergeSortPartitionKernelIN6thrust24THRUST_300001_SM_1000_NS6detail15normal_iteratorINS5_10device_ptrImEEEEm15greater_functorImEmEEvbT_PT2_T0_SG_PSG_T1_SG_i_param_5,
	.param .align 8 .b8 _ZN3cub18CUB_300001_SM_10006detail10merge_sort30DeviceMergeSortPartitionKernelIN6thrust24THRUST_300001_SM_1000_NS6detail15normal_iteratorINS5_10device_ptrImEEEEm15greater_functorImEmEEvbT_PT2_T0_SG_PSG_T1_SG_i_param_6[24],
	.param .u64 _ZN3cub18CUB_300001_SM_10006detail10merge_sort30DeviceMergeSortPartitionKernelIN6thrust24THRUST_300001_SM_1000_NS6detail15normal_iteratorINS5_10device_ptrImEEEEm15greater_functorImEmEEvbT_PT2_T0_SG_PSG_T1_SG_i_param_7,
	.param .u32 _ZN3cub18CUB_300001_SM_10006detail10merge_sort30DeviceMergeSortPartitionKernelIN6thrust24THRUST_300001_SM_1000_NS6detail15normal_iteratorINS5_10device_ptrImEEEEm15greater_functorImEmEEvbT_PT2_T0_SG_PSG_T1_SG_i_param_8
)
{
	.reg .pred 	%p<28>;
	.reg .b16 	%rs<2>;
	.reg .b32 	%r<6>;
	.reg .b64 	%rd<128>;

	ld.param.u64 	%rd56, [_ZN3cub18CUB_300001_SM_10006detail10merge_sort30DeviceMergeSortPartitionKernelIN6thrust24THRUST_300001_SM_1000_NS6detail15normal_iteratorINS5_10device_ptrImEEEEm15greater_functorImEmEEvbT_PT2_T0_SG_PSG_T1_SG_i_param_6];
	ld.param.u64 	%rd52, [_ZN3cub18CUB_300001_SM_10006detail10merge_sort30DeviceMergeSortPartitionKernelIN6thrust24THRUST_300001_SM_1000_NS6detail15normal_iteratorINS5_10device_ptrImEEEEm15greater_functorImEmEEvbT_PT2_T0_SG_PSG_T1_SG_i_param_1];
	ld.param.s8 	%rs1, [_ZN3cub18CUB_300001_SM_10006detail10merge_sort30DeviceMergeSortPartitionKernelIN6thrust24THRUST_300001_SM_1000_NS6detail15normal_iteratorINS5_10device_ptrImEEEEm15greater_functorImEmEEvbT_PT2_T0_SG_PSG_T1_SG_i_param_0];
	ld.param.u64 	%rd53, [_ZN3cub18CUB_300001_SM_10006detail10merge_sort30DeviceMergeSortPartitionKernelIN6thrust24THRUST_300001_SM_1000_NS6detail15normal_iteratorINS5_10device_ptrImEEEEm15greater_functorImEmEEvbT_PT2_T0_SG_PSG_T1_SG_i_param_2];
	ld.param.u64 	%rd54, [_ZN3cub18CUB_300001_SM_10006detail10merge_sort30DeviceMergeSortPartitionKernelIN6thrust24THRUST_300001_SM_1000_NS6detail15normal_iteratorINS5_10device_ptrImEEEEm15greater_functorImEmEEvbT_PT2_T0_SG_PSG_T1_SG_i_param_3];
	ld.param.u64 	%rd55, [_ZN3cub18CUB_300001_SM_10006detail10merge_sort30DeviceMergeSortPartitionKernelIN6thrust24THRUST_300001_SM_1000_NS6detail15normal_iteratorINS5_10device_ptrImEEEEm15greater_functorImEmEEvbT_PT2_T0_SG_PSG_T1_SG_i_param_4];
	ld.param.u64 	%rd60, [_ZN3cub18CUB_300001_SM_10006detail10merge_sort30DeviceMergeSortPartitionKernelIN6thrust24THRUST_300001_SM_1000_NS6detail15normal_iteratorINS5_10device_ptrImEEEEm15greater_functorImEmEEvbT_PT2_T0_SG_PSG_T1_SG_i_param_5];
	ld.param.u64 	%rd59, [_ZN3cub18CUB_300001_SM_10006detail10merge_sort30DeviceMergeSortPartitionKernelIN6thrust24THRUST_300001_SM_1000_NS6detail15normal_iteratorINS5_10device_ptrImEEEEm15greater_functorImEmEEvbT_PT2_T0_SG_PSG_T1_SG_i_param_7];
	ld.param.u32 	%r1, [_ZN3cub18CUB_300001_SM_10006detail10merge_sort30DeviceMergeSortPartitionKernelIN6thrust24THRUST_300001_SM_1000_NS6detail15normal_iteratorINS5_10device_ptrImEEEEm15greater_functorImEmEEvbT_PT2_T0_SG_PSG_T1_SG_i_param_8];
	cvta.to.global.u64 	%rd1, %rd60;
	mov.u32 	%r2, %ntid.x;
	mov.u32 	%r3, %ctaid.x;
	mov.u32 	%r4, %tid.x;
	mad.lo.s32 	%r5, %r2, %r3, %r4;
	cvt.u64.u32 	%rd2, %r5;
	setp.le.u64 	%p5, %rd55, %rd2;
	@%p5 bra 	$L__BB7_23;
	cvta.to.global.u64 	%rd4, %rd56;
	shr.u64 	%rd61, %rd59, 1;
	add.s64 	%rd5, %rd59, 4294967295;
	neg.s64 	%rd62, %rd59;
	and.b64  	%rd63, %rd62, %rd2;
	cvt.s64.s32 	%rd6, %r1;
	mul.lo.s64 	%rd64, %rd63, %rd6;
	mul.lo.s64 	%rd65, %rd61, %rd6;
	min.u64 	%rd7, %rd64, %rd54;
	not.b64 	%rd66, %rd64;
	min.u64 	%rd67, %rd65, %rd66;
	add.s64 	%rd68, %rd67, %rd64;
	min.u64 	%rd8, %rd68, %rd54;
	not.b64 	%rd69, %rd8;
	min.u64 	%rd70, %rd65, %rd69;
	add.s64 	%rd71, %rd70, %rd8;
	min.u64 	%rd9, %rd71, %rd54;
	// begin inline asm
	griddepcontrol.wait;
	// end inline asm
	add.s64 	%rd72, %rd2, 1;
	setp.ne.s64 	%p6, %rd72, %rd55;
	@%p6 bra 	$L__BB7_3;
	shl.b64 	%rd115, %rd2, 3;
	add.s64 	%rd116, %rd1, %rd115;
	st.global.u64 	[%rd116], %rd8;
	bra.uni 	$L__BB7_23;
$L__BB7_3:
	sub.s64 	%rd73, %rd9, %rd7;
	and.b64  	%rd74, %rd5, %rd2;
	mul.lo.s64 	%rd75, %rd74, %rd6;
	min.u64 	%rd10, %rd75, %rd73;
	setp.eq.s16 	%p7, %rs1, 0;
	@%p7 bra 	$L__BB7_13;
	sub.s64 	%rd76, %rd8, %rd7;
	sub.s64 	%rd77, %rd9, %rd8;
	max.u64 	%rd78, %rd10, %rd77;
	sub.s64 	%rd127, %rd78, %rd77;
	min.u64 	%rd117, %rd76, %rd10;
	setp.ge.u64 	%p8, %rd127, %rd117;
	@%p8 bra 	$L__BB7_22;
	cvta.to.global.u64 	%rd13, %rd52;
	add.s64 	%rd14, %rd10, %rd8;
$L__BB7_6:
	sub.s64 	%rd79, %rd117, %rd127;
	shr.u64 	%rd80, %rd79, 1;
	add.s64 	%rd17, %rd80, %rd127;
	add.s64 	%rd81, %rd17, %rd7;
	shl.b64 	%rd82, %rd81, 3;
	add.s64 	%rd18, %rd13, %rd82;
	not.b64 	%rd83, %rd17;
	add.s64 	%rd84, %rd14, %rd83;
	shl.b64 	%rd85, %rd84, 3;
	add.s64 	%rd86, %rd13, %rd85;
	ld.global.u64 	%rd121, [%rd86];
	shl.b64 	%rd87, %rd121, 3;
	add.s64 	%rd88, %rd4, %rd87;
	ld.global.u64 	%rd119, [%rd88];
	setp.eq.s64 	%p10, %rd119, 0;
	mov.pred 	%p9, 0;
	mov.pred 	%p26, %p9;
	@%p10 bra 	$L__BB7_12;
	ld.global.u64 	%rd120, [%rd18];
$L__BB7_8:
	shl.b64 	%rd89, %rd120, 3;
	add.s64 	%rd90, %rd4, %rd89;
	ld.global.u64 	%rd25, [%rd90];
	setp.eq.s64 	%p12, %rd25, 0;
	mov.pred 	%p26, -1;
	@%p12 bra 	$L__BB7_12;
	setp.eq.s64 	%p13, %rd119, %rd25;
	@%p13 bra 	$L__BB7_11;
	setp.ge.u64 	%p26, %rd119, %rd25;
	bra.uni 	$L__BB7_12;
$L__BB7_11:
	add.s64 	%rd120, %rd120, 1;
	add.s64 	%rd27, %rd121, 1;
	shl.b64 	%rd91, %rd121, 3;
	add.s64 	%rd92, %rd4, %rd91;
	ld.global.u64 	%rd119, [%rd92+8];
	setp.ne.s64 	%p15, %rd119, 0;
	mov.u64 	%rd121, %rd27;
	mov.pred 	%p26, %p9;
	@%p15 bra 	$L__BB7_8;
$L__BB7_12:
	add.s64 	%rd93, %rd17, 1;
	selp.b64 	%rd127, %rd93, %rd127, %p26;
	selp.b64 	%rd117, %rd117, %rd17, %p26;
	setp.lt.u64 	%p16, %rd127, %rd117;
	@%p16 bra 	$L__BB7_6;
	bra.uni 	$L__BB7_22;
$L__BB7_13:
	sub.s64 	%rd94, %rd8, %rd7;
	sub.s64 	%rd95, %rd9, %rd8;
	max.u64 	%rd96, %rd10, %rd95;
	sub.s64 	%rd127, %rd96, %rd95;
	min.u64 	%rd122, %rd94, %rd10;
	setp.ge.u64 	%p17, %rd127, %rd122;
	@%p17 bra 	$L__BB7_22;
	cvta.to.global.u64 	%rd33, %rd53;
	add.s64 	%rd34, %rd10, %rd8;
$L__BB7_15:
	sub.s64 	%rd97, %rd122, %rd127;
	shr.u64 	%rd98, %rd97, 1;
	add.s64 	%rd37, %rd98, %rd127;
	add.s64 	%rd99, %rd37, %rd7;
	shl.b64 	%rd100, %rd99, 3;
	add.s64 	%rd38, %rd33, %rd100;
	not.b64 	%rd101, %rd37;
	add.s64 	%rd102, %rd34, %rd101;
	shl.b64 	%rd103, %rd102, 3;
	add.s64 	%rd104, %rd33, %rd103;
	ld.global.u64 	%rd126, [%rd104];
	shl.b64 	%rd105, %rd126, 3;
	add.s64 	%rd106, %rd4, %rd105;
	ld.global.u64 	%rd124, [%rd106];
	setp.eq.s64 	%p19, %rd124, 0;
	mov.pred 	%p18, 0;
	mov.pred 	%p27, %p18;
	@%p19 bra 	$L__BB7_21;
	ld.global.u64 	%rd125, [%rd38];
$L__BB7_17:
	shl.b64 	%rd107, %rd125, 3;
	add.s64 	%rd108, %rd4, %rd107;
	ld.global.u64 	%rd45, [%rd108];
	setp.eq.s64 	%p21, %rd45, 0;
	mov.pred 	%p27, -1;
	@%p21 bra 	$L__BB7_21;
	setp.eq.s64 	%p22, %rd124, %rd45;
	@%p22 bra 	$L__BB7_20;
	setp.ge.u64 	%p27, %rd124, %rd45;
	bra.uni 	$L__BB7_21;
$L__BB7_20:
	add.s64 	%rd125, %rd125, 1;
	add.s64 	%rd47, %rd126, 1;
	shl.b64 	%rd109, %rd126, 3;
	add.s64 	%rd110, %rd4, %rd109;
	ld.global.u64 	%rd124, [%rd110+8];
	setp.ne.s64 	%p24, %rd124, 0;
	mov.u64 	%rd126, %rd47;
	mov.pred 	%p27, %p18;
	@%p24 bra 	$L__BB7_17;
$L__BB7_21:
	add.s64 	%rd111, %rd37, 1;
	selp.b64 	%rd127, %rd111, %rd127, %p27;
	selp.b64 	%rd122, %rd122, %rd37, %p27;
	setp.lt.u64 	%p25, %rd127, %rd122;
	@%p25 bra 	$L__BB7_15;
$L__BB7_22:
	add.s64 	%rd112, %rd127, %rd7;
	shl.b64 	%rd113, %rd2, 3;
	add.s64 	%rd114, %rd1, %rd113;
	st.global.u64 	[%rd114], %rd112;
$L__BB7_23:
	ret;

}
	// .globl	_ZN3cub18CUB_300001_SM_10006detail10merge_sort26DeviceMergeSortMergeKernelINS2_10policy_hubIN6thrust24THRUST_300001_SM_1000_NS6detail15normal_iteratorINS6_10device_ptrImEEEEE9Policy600ESB_PNS0_8NullTypeESB_SF_m15greater_functorImEmSE_EEvbT2_T3_T4_PT6_PT7_T5_PSK_SK_NS1_7vsmem_tE
.visible .entry _ZN3cub18CUB_300001_SM_10006detail10merge_sort26DeviceMergeSortMergeKernelINS2_10policy_hubIN6thrust24THRUST_300001_SM_1000_NS6detail15normal_iteratorINS6_10device_ptrImEEEEE9Policy600ESB_PNS0_8NullTypeESB_SF_m15greater_functorImEmSE_EEvbT2_T3_T4_PT6_PT7_T5_PSK_SK_NS1_7vsmem_tE(
	.param .u8 _ZN3cub18CUB_300001_SM_10006detail10merge_sort26DeviceMergeSortMergeKernelINS2_10policy_hubIN6thrust24THRUST_300001_SM_1000_NS6detail15normal_iteratorINS6_10device_ptrImEEEEE9Policy600ESB_PNS0_8NullTypeESB_SF_m15greater_functorImEmSE_EEvbT2_T3_T4_PT6_PT7_T5_PSK_SK_NS1_7vsmem_tE_param_0,
	.param .align 8 .b8 _ZN3cub18CUB_300001_SM_10006detail10merge_sort26DeviceMergeSortMergeKernelINS2_10policy_hubIN6thrust24THRUST_300001_SM_1000_NS6detail15normal_iteratorINS6_10device_ptrImEEEEE9Policy600ESB_PNS0_8NullTypeESB_SF_m15greater_functorImEmSE_EEvbT2_T3_T4_PT6_PT7_T5_PSK_SK_NS1_7vsmem_tE_param_1[8],
	.param .u64 .ptr .align 1 _ZN3cub18CUB_300001_SM_10006detail10merge_sort26DeviceMergeSortMergeKernelINS2_10policy_hubIN6thrust24THRUST_300001_SM_1000_NS6detail15normal_iteratorINS6_10device_ptrImEEEEE9Policy600ESB_PNS0_8NullTypeESB_SF_m15greater_functorImEmSE_EEvbT2_T3_T4_PT6_PT7_T5_PSK_SK_NS1_7vsmem_tE_param_2,
	.param .u64 _ZN3cub18CUB_300001_SM_10006detail10merge_sort26DeviceMergeSortMergeKernelINS2_10policy_hubIN6thrust24THRUST_300001_SM_1000_NS6detail15normal_iteratorINS6_10device_ptrImEEEEE9Policy600ESB_PNS0_8NullTypeESB_SF_m15greater_functorImEmSE_EEvbT2_T3_T4_PT6_PT7_T5_PSK_SK_NS1_7vsmem_tE_param_3,
	.param .u64 .ptr .align 1 _ZN3cub18CUB_300001_SM_10006detail10merge_sort26DeviceMergeSortMergeKernelINS2_10policy_hubIN6thrust24THRUST_300001_SM_1000_NS6detail15normal_iteratorINS6_10device_ptrImEEEEE9Policy600ESB_PNS0_8NullTypeESB_SF_m15greater_functorImEmSE_EEvbT2_T3_T4_PT6_PT7_T5_PSK_SK_NS1_7vsmem_tE_param_4,
	.param .u64 .ptr .align 1 _ZN3cub18CUB_300001_SM_10006detail10merge_sort26DeviceMergeSortMergeKernelINS2_10policy_hubIN6thrust24THRUST_300001_SM_1000_NS6detail15normal_iteratorINS6_10device_ptrImEEEEE9Policy600ESB_PNS0_8NullTypeESB_SF_m15greater_functorImEmSE_EEvbT2_T3_T4_PT6_PT7_T5_PSK_SK_NS1_7vsmem_tE_param_5,
	.param .align 8 .b8 _ZN3cub18CUB_300001_SM_10006detail10merge_sort26DeviceMergeSortMergeKernelINS2_10policy_hubIN6thrust24THRUST_300001_SM_1000_NS6detail15normal_iteratorINS6_10device_ptrImEEEEE9Policy600ESB_PNS0_8NullTypeESB_SF_m15greater_functorImEmSE_EEvbT2_T3_T4_PT6_PT7_T5_PSK_SK_NS1_7vsmem_tE_param_6[24],
	.param .u64 .ptr .align 1 _ZN3cub18CUB_300001_SM_10006detail10merge_sort26DeviceMergeSortMergeKernelINS2_10policy_hubIN6thrust24THRUST_300001_SM_1000_NS6detail15normal_iteratorINS6_10device_ptrImEEEEE9Policy600ESB_PNS0_8NullTypeESB_SF_m15greater_functorImEmSE_EEvbT2_T3_T4_PT6_PT7_T5_PSK_SK_NS1_7vsmem_tE_param_7,
	.param .u64 _ZN3cub18CUB_300001_SM_10006detail10merge_sort26DeviceMergeSortMergeKernelINS2_10policy_hubIN6thrust24THRUST_300001_SM_1000_NS6detail15normal_iteratorINS6_10device_ptrImEEEEE9Policy600ESB_PNS0_8NullTypeESB_SF_m15greater_functorImEmSE_EEvbT2_T3_T4_PT6_PT7_T5_PSK_SK_NS1_7vsmem_tE_param_8,
	.param .align 8 .b8 _ZN3cub18CUB_300001_SM_10006detail10merge_sort26DeviceMergeSortMergeKernelINS2_10policy_hubIN6thrust24THRUST_300001_SM_1000_NS6detail15normal_iteratorINS6_10device_ptrImEEEEE9Policy600ESB_PNS0_8NullTypeESB_SF_m15greater_functorImEmSE_EEvbT2_T3_T4_PT6_PT7_T5_PSK_SK_NS1_7vsmem_tE_param_9[8]
)
.maxntid 256
{
	.reg .pred 	%p<326>;
	.reg .b16 	%rs<6>;
	.reg .b32 	%r<501>;
	.reg .b64 	%rd<865>;
	// demoted variable
	.shared .align 16 .b8 _ZZN3cub18CUB_300001_SM_10006detail10merge_sort26DeviceMergeSortMergeKernelINS2_10policy_hubIN6thrust24THRUST_300001_SM_1000_NS6detail15normal_iteratorINS6_10device_ptrImEEEEE9Policy600ESB_PNS0_8NullTypeESB_SF_m15greater_functorImEmSE_EEvbT2_T3_T4_PT6_PT7_T5_PSK_SK_NS1_7vsmem_tEE19static_temp_storage[16912];
	ld.param.u64 	%rd353, [_ZN3cub18CUB_300001_SM_10006detail10merge_sort26DeviceMergeSortMergeKernelINS2_10policy_hubIN6thrust24THRUST_300001_SM_1000_NS6detail15normal_iteratorINS6_10device_ptrImEEEEE9Policy600ESB_PNS0_8NullTypeESB_SF_m15greater_functorImEmSE_EEvbT2_T3_T4_PT6_PT7_T5_PSK_SK_NS1_7vsmem_tE_param_6];
	ld.param.u64 	%rd358, [_ZN3cub18CUB_300001_SM_10006detail10merge_sort26DeviceMergeSortMergeKernelINS2_10policy_hubIN6thrust24THRUST_300001_SM_1000_NS6detail15normal_iteratorINS6_10device_ptrImEEEEE9Policy600ESB_PNS0_8NullTypeESB_SF_m15greater_functorImEmSE_EEvbT2_T3_T4_PT6_PT7_T5_PSK_SK_NS1_7vsmem_tE_param_1];
	cvta.to.global.u64 	%rd1, %rd358;
	mov.u32 	%r84, %ctaid.x;
	mov.u32 	%r85, %nctaid.x;
	mov.u32 	%r1, %tid.x;
	add.s32 	%r86, %r85, -1;
	setp.ge.u32 	%p33, %r84, %r86;
	@%p33 bra 	$L__BB8_123;
	ld.param.u64 	%rd742, [_ZN3cub18CUB_300001_SM_10006detail10merge_sort26DeviceMergeSortMergeKernelINS2_10policy_hubIN6thrust24THRUST_300001_SM_1000_NS6detail15normal_iteratorINS6_10device_ptrImEEEEE9Policy600ESB_PNS0_8NullTypeESB_SF_m15greater_functorImEmSE_EEvbT2_T3_T4_PT6_PT7_T5_PSK_SK_NS1_7vsmem_tE_param_8];
	ld.param.u64 	%rd740, [_ZN3cub18CUB_300001_SM_10006detail10merge_sort26DeviceMergeSortMergeKernelINS2_10policy_hubIN6thrust24THRUST_300001_SM_1000_NS6detail15normal_iteratorINS6_10device_ptrImEEEEE9Policy600ESB_PNS0_8NullTypeESB_SF_m15greater_functorImEmSE_EEvbT2_T3_T4_PT6_PT7_T5_PSK_SK_NS1_7vsmem_tE_param_7];
	ld.param.u64 	%rd730, [_ZN3cub18CUB_300001_SM_10006detail10merge_sort26DeviceMergeSortMergeKernelINS2_10policy_hubIN6thrust24THRUST_300001_SM_1000_NS6detail15normal_iteratorINS6_10device_ptrImEEEEE9Policy600ESB_PNS0_8NullTypeESB_SF_m15greater_functorImEmSE_EEvbT2_T3_T4_PT6_PT7_T5_PSK_SK_NS1_7vsmem_tE_param_3];
	ld.param.s8 	%rs4, [_ZN3cub18CUB_300001_SM_10006detail10merge_sort26DeviceMergeSortMergeKernelINS2_10policy_hubIN6thrust24THRUST_300001_SM_1000_NS6detail15normal_iteratorINS6_10device_ptrImEEEEE9Policy600ESB_PNS0_8NullTypeESB_SF_m15greater_functorImEmSE_EEvbT2_T3_T4_PT6_PT7_T5_PSK_SK_NS1_7vsmem_tE_param_0];
	cvta.to.global.u64 	%rd543, %rd740;
	mov.u32 	%r294, %ctaid.x;
	cvt.u64.u32 	%rd544, %r294;
	mul.wide.u32 	%rd545, %r294, 8;
	add.s64 	%rd546, %rd543, %rd545;
	ld.global.u64 	%rd2, [%rd546];
	ld.global.u64 	%rd547, [%rd546+8];
	neg.s64 	%rd548, %rd742;
	and.b64  	%rd549, %rd548, %rd544;
	shl.b64 	%rd3, %rd549, 11;
	shl.b64 	%rd550, %rd742, 10;
	and.b64  	%rd4, %rd550, -2048;
	sub.s64 	%rd551, %rd544, %rd549;
	shl.b64 	%rd552, %rd551, 11;
	sub.s64 	%rd553, %rd2, %rd3;
	sub.s64 	%rd554, %rd547, %rd3;
	sub.s64 	%rd555, %rd730, %rd3;
	max.u64 	%rd556, %rd555, %rd4;
	sub.s64 	%rd557, %rd556, %rd4;
	sub.s64 	%rd558, %rd552, %rd553;
	min.u64 	%rd5, %rd558, %rd557;
	setp.eq.s64 	%p189, %rd551, -1;
	selp.b64 	%rd559, 2047, 2048, %p189;
	add.s64 	%rd560, %rd559, %rd552;
	sub.s64 	%rd561, %rd560, %rd554;
	or.b64  	%rd562, %rd548, %rd544;
	setp.eq.s64 	%p190, %rd562, -1;
	min.u64 	%rd563, %rd4, %rd555;
	selp.b64 	%rd564, %rd563, %rd554, %p190;
	selp.b64 	%rd565, %rd4, %rd561, %p190;
	min.u64 	%rd566, %rd565, %rd557;
	cvt.u32.u64 	%r295, %rd553;
	cvt.u32.u64 	%r296, %rd564;
	sub.s32 	%r2, %r296, %r295;
	cvt.u32.u64 	%r297, %rd566;
	cvt.u32.u64 	%r298, %rd5;
	sub.s32 	%r3, %r297, %r298;
	// begin inline asm
	griddepcontrol.wait;
	// end inline asm
	setp.eq.s16 	%p191, %rs4, 0;
	@%p191 bra 	$L__BB8_26;
	add.s64 	%rd567, %rd3, %rd4;
	add.s64 	%rd568, %rd567, %rd5;
	setp.ge.s32 	%p192, %r1, %r2;
	cvt.u64.u32 	%rd569, %r1;
	add.s64 	%rd570, %rd2, %rd569;
	shl.b64 	%rd571, %rd570, 3;
	add.s64 	%rd6, %rd1, %rd571;
	sub.s32 	%r299, %r1, %r2;
	cvt.s64.s32 	%rd572, %r299;
	add.s64 	%rd573, %rd568, %rd572;
	shl.b64 	%rd574, %rd573, 3;
	add.s64 	%rd7, %rd1, %rd574;
	@%p192 bra 	$L__BB8_4;
	ld.global.u64 	%rd758, [%rd6];
	bra.uni 	$L__BB8_5;
$L__BB8_4:
	ld.global.u64 	%rd758, [%rd7];
$L__BB8_5:
	add.s32 	%r300, %r1, 256;
	setp.lt.s32 	%p193, %r300, %r2;
	@%p193 bra 	$L__BB8_7;
	ld.global.u64 	%rd757, [%rd7+2048];
	bra.uni 	$L__BB8_8;
$L__BB8_7:
	ld.global.u64 	%rd757, [%rd6+2048];
$L__BB8_8:
	add.s32 	%r301, %r1, 512;
	setp.lt.s32 	%p194, %r301, %r2;
	@%p194 bra 	$L__BB8_10;
	ld.global.u64 	%rd756, [%rd7+4096];
	bra.uni 	$L__BB8_11;
$L__BB8_10:
	ld.global.u64 	%rd756, [%rd6+4096];
$L__BB8_11:
	add.s32 	%r302, %r1, 768;
	setp.lt.s32 	%p195, %r302, %r2;
	@%p195 bra 	$L__BB8_13;
	ld.global.u64 	%rd755, [%rd7+6144];
	bra.uni 	$L__BB8_14;
$L__BB8_13:
	ld.global.u64 	%rd755, [%rd6+6144];
$L__BB8_14:
	or.b32  	%r303, %r1, 1024;
	setp.lt.s32 	%p196, %r303, %r2;
	@%p196 bra 	$L__BB8_16;
	ld.global.u64 	%rd754, [%rd7+8192];
	bra.uni 	$L__BB8_17;
$L__BB8_16:
	ld.global.u64 	%rd754, [%rd6+8192];
$L__BB8_17:
	add.s32 	%r304, %r1, 1280;
	setp.lt.s32 	%p197, %r304, %r2;
	@%p197 bra 	$L__BB8_19;
	ld.global.u64 	%rd753, [%rd7+10240];
	bra.uni 	$L__BB8_20;
$L__BB8_19:
	ld.global.u64 	%rd753, [%rd6+10240];
$L__BB8_20:
	add.s32 	%r305, %r1, 1536;
	setp.lt.s32 	%p198, %r305, %r2;
	@%p198 bra 	$L__BB8_22;
	ld.global.u64 	%rd752, [%rd7+12288];
	bra.uni 	$L__BB8_23;
$L__BB8_22:
	ld.global.u64 	%rd752, [%rd6+12288];
$L__BB8_23:
	add.s32 	%r306, %r1, 1792;
	setp.lt.s32 	%p199, %r306, %r2;
	@%p199 bra 	$L__BB8_25;
	ld.global.u64 	%rd751, [%rd7+14336];
	bra.uni 	$L__BB8_27;
$L__BB8_25:
	ld.global.u64 	%rd751, [%rd6+14336];
	bra.uni 	$L__BB8_27;
$L__BB8_26:
	ld.param.u64 	%rd743, [_ZN3cub18CUB_300001_SM_10006detail10merge_sort26DeviceMergeSortMergeKernelINS2_10policy_hubIN6thrust24THRUST_300001_SM_1000_NS6detail15normal_iteratorINS6_10device_ptrImEEEEE9Policy600ESB_PNS0_8NullTypeESB_SF_m15greater_functorImEmSE_EEvbT2_T3_T4_PT6_PT7_T5_PSK_SK_NS1_7vsmem_tE_param_8];
	ld.param.u64 	%rd737, [_ZN3cub18CUB_300001_SM_10006detail10merge_sort26DeviceMergeSortMergeKernelINS2_10policy_hubIN6thrust24THRUST_300001_SM_1000_NS6detail15normal_iteratorINS6_10device_ptrImEEEEE9Policy600ESB_PNS0_8NullTypeESB_SF_m15greater_functorImEmSE_EEvbT2_T3_T4_PT6_PT7_T5_PSK_SK_NS1_7vsmem_tE_param_4];
	shl.b64 	%rd575, %rd743, 10;
	and.b64  	%rd576, %rd575, -2048;
	add.s64 	%rd577, %rd3, %rd576;
	add.s64 	%rd578, %rd577, %rd5;
	setp.lt.s32 	%p200, %r1, %r2;
	sub.s32 	%r307, %r1, %r2;
	cvt.s64.s32 	%rd579, %r307;
	cvt.u64.u32 	%rd580, %r1;
	selp.b64 	%rd581, %rd2, %rd578, %p200;
	selp.b64 	%rd582, %rd580, %rd579, %p200;
	add.s64 	%rd583, %rd582, %rd581;
	cvta.to.global.u64 	%rd584, %rd737;
	shl.b64 	%rd585, %rd583, 3;
	add.s64 	%rd586, %rd584, %rd585;
	ld.global.u64 	%rd758, [%rd586];
	add.s32 	%r308, %r1, 256;
	setp.lt.s32 	%p201, %r308, %r2;
	sub.s32 	%r309, %r308, %r2;
	cvt.s64.s32 	%rd587, %r309;
	cvt.u64.u32 	%rd588, %r308;
	selp.b64 	%rd589, %rd2, %rd578, %p201;
	selp.b64 	%rd590, %rd588, %rd587, %p201;
	add.s64 	%rd591, %rd590, %rd589;
	shl.b64 	%rd592, %rd591, 3;
	add.s64 	%rd593, %rd584, %rd592;
	ld.global.u64 	%rd757, [%rd593];
	add.s32 	%r310, %r1, 512;
	setp.lt.s32 	%p202, %r310, %r2;
	sub.s32 	%r311, %r310, %r2;
	cvt.s64.s32 	%rd594, %r311;
	cvt.u64.u32 	%rd595, %r310;
	selp.b64 	%rd596, %rd2, %rd578, %p202;
	selp.b64 	%rd597, %rd595, %rd594, %p202;
	add.s64 	%rd598, %rd597, %rd596;
	shl.b64 	%rd599, %rd598, 3;
	add.s64 	%rd600, %rd584, %rd599;
	ld.global.u64 	%rd756, [%rd600];
	add.s32 	%r312, %r1, 768;
	setp.lt.s32 	%p203, %r312, %r2;
	sub.s32 	%r313, %r312, %r2;
	cvt.s64.s32 	%rd601, %r313;
	cvt.u64.u32 	%rd602, %r312;
	selp.b64 	%rd603, %rd2, %rd578, %p203;
	selp.b64 	%rd604, %rd602, %rd601, %p203;
	add.s64 	%rd605, %rd604, %rd603;
	shl.b64 	%rd606, %rd605, 3;
	add.s64 	%rd607, %rd584, %rd606;
	ld.global.u64 	%rd755, [%rd607];
	or.b32  	%r314, %r1, 1024;
	setp.lt.s32 	%p204, %r314, %r2;
	sub.s32 	%r315, %r314, %r2;
	cvt.s64.s32 	%rd608, %r315;
	cvt.u64.u32 	%rd609, %r314;
	selp.b64 	%rd610, %rd2, %rd578, %p204;
	selp.b64 	%rd611, %rd609, %rd608, %p204;
	add.s64 	%rd612, %rd611, %rd610;
	shl.b64 	%rd613, %rd612, 3;
	add.s64 	%rd614, %rd584, %rd613;
	ld.global.u64 	%rd754, [%rd614];
	add.s32 	%r316, %r1, 1280;
	setp.lt.s32 	%p205, %r316, %r2;
	sub.s32 	%r317, %r316, %r2;
	cvt.s64.s32 	%rd615, %r317;
	cvt.u64.u32 	%rd616, %r316;
	selp.b64 	%rd617, %rd2, %rd578, %p205;
	selp.b64 	%rd618, %rd616, %rd615, %p205;
	add.s64 	%rd619, %rd618, %rd617;
	shl.b64 	%rd620, %rd619, 3;
	add.s64 	%rd621, %rd584, %rd620;
	ld.global.u64 	%rd753, [%rd621];
	add.s32 	%r318, %r1, 1536;
	setp.lt.s32 	%p206, %r318, %r2;
	sub.s32 	%r319, %r318, %r2;
	cvt.s64.s32 	%rd622, %r319;
	cvt.u64.u32 	%rd623, %r318;
	selp.b64 	%rd624, %rd2, %rd578, %p206;
	selp.b64 	%rd625, %rd623, %rd622, %p206;
	add.s64 	%rd626, %rd625, %rd624;
	shl.b64 	%rd627, %rd626, 3;
	add.s64 	%rd628, %rd584, %rd627;
	ld.global.u64 	%rd752, [%rd628];
	add.s32 	%r320, %r1, 1792;
	setp.lt.s32 	%p207, %r320, %r2;
	sub.s32 	%r321, %r320, %r2;
	cvt.s64.s32 	%rd629, %r321;
	cvt.u64.u32 	%rd630, %r320;
	selp.b64 	%rd631, %rd2, %rd578, %p207;
	selp.b64 	%rd632, %rd630, %rd629, %p207;
	add.s64 	%rd633, %rd632, %rd631;
	shl.b64 	%rd634, %rd633, 3;
	add.s64 	%rd635, %rd584, %rd634;
	ld.global.u64 	%rd751, [%rd635];
$L__BB8_27:
	cvta.to.global.u64 	%rd47, %rd353;
	shl.b32 	%r322, %r1, 3;
	mov.u32 	%r323, _ZZN3cub18CUB_300001_SM_10006detail10merge_sort26DeviceMergeSortMergeKernelINS2_10policy_hubIN6thrust24THRUST_300001_SM_1000_NS6detail15normal_iteratorINS6_10device_ptrImEEEEE9Policy600ESB_PNS0_8NullTypeESB_SF_m15greater_functorImEmSE_EEvbT2_T3_T4_PT6_PT7_T5_PSK_SK_NS1_7vsmem_tEE19static_temp_storage;
	add.s32 	%r324, %r323, %r322;
	st.shared.u64 	[%r324], %rd758;
	st.shared.u64 	[%r324+2048], %rd757;
	st.shared.u64 	[%r324+4096], %rd756;
	st.shared.u64 	[%r324+6144], %rd755;
	st.shared.u64 	[%r324+8192], %rd754;
	st.shared.u64 	[%r324+10240], %rd753;
	st.shared.u64 	[%r324+12288], %rd752;
	st.shared.u64 	[%r324+14336], %rd751;
	bar.sync 	0;
	// begin inline asm
	griddepcontrol.launch_dependents;
	// end inline asm
	add.s32 	%r4, %r3, %r2;
	min.s32 	%r5, %r322, %r4;
	shl.b32 	%r325, %r2, 3;
	add.s32 	%r6, %r323, %r325;
	setp.lt.s32 	%p208, %r5, %r3;
	sub.s32 	%r326, %r5, %r3;
	selp.b32 	%r497, 0, %r326, %p208;
	min.s32 	%r495, %r5, %r2;
	setp.ge.s32 	%p209, %r497, %r495;
	@%p209 bra 	$L__BB8_35;
$L__BB8_28:
	sub.s32 	%r327, %r495, %r497;
	shr.u32 	%r328, %r327, 31;
	add.s32 	%r329, %r327, %r328;
	shr.s32 	%r330, %r329, 1;
	add.s32 	%r11, %r330, %r497;
	not.b32 	%r331, %r11;
	add.s32 	%r332, %r5, %r331;
	shl.b32 	%r333, %r332, 3;
	add.s32 	%r334, %r6, %r333;
	ld.shared.u64 	%rd761, [%r334];
	shl.b64 	%rd636, %rd761, 3;
	add.s64 	%rd637, %rd47, %rd636;
	ld.global.u64 	%rd759, [%rd637];
	setp.eq.s64 	%p211, %rd759, 0;
	mov.pred 	%p210, 0;
	mov.pred 	%p310, %p210;
	@%p211 bra 	$L__BB8_34;
	shl.b32 	%r335, %r11, 3;
	add.s32 	%r337, %r323, %r335;
	ld.shared.u64 	%rd760, [%r337];
$L__BB8_30:
	shl.b64 	%rd638, %rd760, 3;
	add.s64 	%rd639, %rd47, %rd638;
	ld.global.u64 	%rd54, [%rd639];
	setp.eq.s64 	%p213, %rd54, 0;
	mov.pred 	%p310, -1;
	@%p213 bra 	$L__BB8_34;
	setp.eq.s64 	%p214, %rd759, %rd54;
	@%p214 bra 	$L__BB8_33;
	setp.ge.u64 	%p310, %rd759, %rd54;
	bra.uni 	$L__BB8_34;
$L__BB8_33:
	add.s64 	%rd760, %rd760, 1;
	add.s64 	%rd56, %rd761, 1;
	shl.b64 	%rd640, %rd761, 3;
	add.s64 	%rd641, %rd47, %rd640;
	ld.global.u64 	%rd759, [%rd641+8];
	setp.ne.s64 	%p216, %rd759, 0;
	mov.u64 	%rd761, %rd56;
	mov.pred 	%p310, %p210;
	@%p216 bra 	$L__BB8_30;
$L__BB8_34:
	add.s32 	%r338, %r11, 1;
	selp.b32 	%r497, %r338, %r497, %p310;
	selp.b32 	%r495, %r495, %r11, %p310;
	setp.lt.s32 	%p217, %r497, %r495;
	@%p217 bra 	$L__BB8_28;
$L__BB8_35:
	sub.s32 	%r339, %r5, %r497;
	add.s32 	%r15, %r339, %r2;
	shl.b32 	%r340, %r497, 3;
	add.s32 	%r16, %r323, %r340;
	ld.shared.u64 	%rd770, [%r16];
	shl.b32 	%r342, %r339, 3;
	add.s32 	%r17, %r6, %r342;
	ld.shared.u64 	%rd766, [%r17];
	setp.ge.s32 	%p219, %r15, %r4;
	mov.pred 	%p218, 0;
	mov.pred 	%p311, %p218;
	@%p219 bra 	$L__BB8_43;
	setp.ge.s32 	%p221, %r497, %r2;
	mov.pred 	%p220, -1;
	mov.pred 	%p311, %p220;
	@%p221 bra 	$L__BB8_43;
	shl.b64 	%rd642, %rd766, 3;
	add.s64 	%rd643, %rd47, %rd642;
	ld.global.u64 	%rd762, [%rd643];
	setp.eq.s64 	%p223, %rd762, 0;
	@%p223 bra 	$L__BB8_43;
	mov.u64 	%rd763, %rd770;
	mov.u64 	%rd764, %rd766;
$L__BB8_39:
	shl.b64 	%rd644, %rd763, 3;
	add.s64 	%rd645, %rd47, %rd644;
	ld.global.u64 	%rd64, [%rd645];
	setp.eq.s64 	%p225, %rd64, 0;
	mov.pred 	%p311, %p218;
	@%p225 bra 	$L__BB8_43;
	setp.eq.s64 	%p226, %rd762, %rd64;
	@%p226 bra 	$L__BB8_42;
	setp.lt.u64 	%p311, %rd762, %rd64;
	bra.uni 	$L__BB8_43;
$L__BB8_42:
	add.s64 	%rd763, %rd763, 1;
	add.s64 	%rd66, %rd764, 1;
	shl.b64 	%rd646, %rd764, 3;
	add.s64 	%rd647, %rd47, %rd646;
	ld.global.u64 	%rd762, [%rd647+8];
	setp.ne.s64 	%p228, %rd762, 0;
	mov.u64 	%rd764, %rd66;
	mov.pred 	%p311, %p220;
	@%p228 bra 	$L__BB8_39;
$L__BB8_43:
	selp.b64 	%rd68, %rd766, %rd770, %p311;
	selp.u32 	%r343, 1, 0, %p311;
	add.s32 	%r18, %r15, %r343;
	not.pred 	%p229, %p311;
	selp.u32 	%r344, 1, 0, %p229;
	add.s32 	%r19, %r497, %r344;
	@%p229 bra 	$L__BB8_45;
	ld.shared.u64 	%rd766, [%r17+8];
	bra.uni 	$L__BB8_46;
$L__BB8_45:
	ld.shared.u64 	%rd770, [%r16+8];
$L__BB8_46:
	setp.ge.s32 	%p231, %r18, %r4;
	mov.pred 	%p230, 0;
	mov.pred 	%p312, %p230;
	@%p231 bra 	$L__BB8_54;
	setp.ge.s32 	%p233, %r19, %r2;
	mov.pred 	%p232, -1;
	mov.pred 	%p312, %p232;
	@%p233 bra 	$L__BB8_54;
	shl.b64 	%rd648, %rd766, 3;
	add.s64 	%rd649, %rd47, %rd648;
	ld.global.u64 	%rd767, [%rd649];
	setp.eq.s64 	%p235, %rd767, 0;
	@%p235 bra 	$L__BB8_54;
	mov.u64 	%rd768, %rd770;
	mov.u64 	%rd769, %rd766;
$L__BB8_50:
	shl.b64 	%rd650, %rd768, 3;
	add.s64 	%rd651, %rd47, %rd650;
	ld.global.u64 	%rd77, [%rd651];
	setp.eq.s64 	%p237, %rd77, 0;
	mov.pred 	%p312, %p230;
	@%p237 bra 	$L__BB8_54;
	setp.eq.s64 	%p238, %rd767, %rd77;
	@%p238 bra 	$L__BB8_53;
	setp.lt.u64 	%p312, %rd767, %rd77;
	bra.uni 	$L__BB8_54;
$L__BB8_53:
	add.s64 	%rd768, %rd768, 1;
	add.s64 	%rd79, %rd769, 1;
	shl.b64 	%rd652, %rd769, 3;
	add.s64 	%rd653, %rd47, %rd652;
	ld.global.u64 	%rd767, [%rd653+8];
	setp.ne.s64 	%p240, %rd767, 0;
	mov.u64 	%rd769, %rd79;
	mov.pred 	%p312, %p232;
	@%p240 bra 	$L__BB8_50;
$L__BB8_54:
	selp.b64 	%rd81, %rd766, %rd770, %p312;
	selp.u32 	%r345, 1, 0, %p312;
	add.s32 	%r20, %r18, %r345;
	not.pred 	%p241, %p312;
	selp.u32 	%r346, 1, 0, %p241;
	add.s32 	%r21, %r19, %r346;
	@%p312 bra 	$L__BB8_56;
	shl.b32 	%r347, %r21, 3;
	add.s32 	%r349, %r323, %r347;
	ld.shared.u64 	%rd770, [%r349];
	bra.uni 	$L__BB8_57;
$L__BB8_56:
	shl.b32 	%r350, %r20, 3;
	add.s32 	%r352, %r323, %r350;
	ld.shared.u64 	%rd766, [%r352];
$L__BB8_57:
	setp.ge.s32 	%p243, %r20, %r4;
	mov.pred 	%p242, 0;
	mov.pred 	%p313, %p242;
	@%p243 bra 	$L__BB8_65;
	setp.ge.s32 	%p245, %r21, %r2;
	mov.pred 	%p244, -1;
	mov.pred 	%p313, %p244;
	@%p245 bra 	$L__BB8_65;
	shl.b64 	%rd654, %rd766, 3;
	add.s64 	%rd655, %rd47, %rd654;
	ld.global.u64 	%rd772, [%rd655];
	setp.eq.s64 	%p247, %rd772, 0;
	@%p247 bra 	$L__BB8_65;
	mov.u64 	%rd773, %rd770;
	mov.u64 	%rd774, %rd766;
$L__BB8_61:
	shl.b64 	%rd656, %rd773, 3;
	add.s64 	%rd657, %rd47, %rd656;
	ld.global.u64 	%rd90, [%rd657];
	setp.eq.s64 	%p249, %rd90, 0;
	mov.pred 	%p313, %p242;
	@%p249 bra 	$L__BB8_65;
	setp.eq.s64 	%p250, %rd772, %rd90;
	@%p250 bra 	$L__BB8_64;
	setp.lt.u64 	%p313, %rd772, %rd90;
	bra.uni 	$L__BB8_65;
$L__BB8_64:
	add.s64 	%rd773, %rd773, 1;
	add.s64 	%rd92, %rd774, 1;
	shl.b64 	%rd658, %rd774, 3;
	add.s64 	%rd659, %rd47, %rd658;
	ld.global.u64 	%rd772, [%rd659+8];
	setp.ne.s64 	%p252, %rd772, 0;
	mov.u64 	%rd774, %rd92;
	mov.pred 	%p313, %p244;
	@%p252 bra 	$L__BB8_61;
$L__BB8_65:
	selp.b64 	%rd94, %rd766, %rd770, %p313;
	selp.u32 	%r353, 1, 0, %p313;
	add.s32 	%r22, %r20, %r353;
	not.pred 	%p253, %p313;
	selp.u32 	%r354, 1, 0, %p253;
	add.s32 	%r23, %r21, %r354;
	@%p313 bra 	$L__BB8_67;
	shl.b32 	%r355, %r23, 3;
	add.s32 	%r357, %r323, %r355;
	ld.shared.u64 	%rd770, [%r357];
	bra.uni 	$L__BB8_68;
$L__BB8_67:
	shl.b32 	%r358, %r22, 3;
	add.s32 	%r360, %r323, %r358;
	ld.shared.u64 	%rd766, [%r360];
$L__BB8_68:
	setp.ge.s32 	%p255, %r22, %r4;
	mov.pred 	%p254, 0;
	mov.pred 	%p314, %p254;
	@%p255 bra 	$L__BB8_76;
	setp.ge.s32 	%p257, %r23, %r2;
	mov.pred 	%p256, -1;
	mov.pred 	%p314, %p256;
	@%p257 bra 	$L__BB8_76;
	shl.b64 	%rd660, %rd766, 3;
	add.s64 	%rd661, %rd47, %rd660;
	ld.global.u64 	%rd777, [%rd661];
	setp.eq.s64 	%p259, %rd777, 0;
	@%p259 bra 	$L__BB8_76;
	mov.u64 	%rd778, %rd770;
	mov.u64 	%rd779, %rd766;
$L__BB8_72:
	cvta.to.global.u64 	%rd103, %rd353;
	shl.b64 	%rd662, %rd778, 3;
	add.s64 	%rd663, %rd103, %rd662;
	ld.global.u64 	%rd104, [%rd663];
	setp.eq.s64 	%p261, %rd104, 0;
	mov.pred 	%p314, %p254;
	@%p261 bra 	$L__BB8_76;
	setp.eq.s64 	%p262, %rd777, %rd104;
	@%p262 bra 	$L__BB8_75;
	setp.lt.u64 	%p314, %rd777, %rd104;
	bra.uni 	$L__BB8_76;
$L__BB8_75:
	add.s64 	%rd778, %rd778, 1;
	add.s64 	%rd106, %rd779, 1;
	shl.b64 	%rd664, %rd779, 3;
	add.s64 	%rd665, %rd103, %rd664;
	ld.global.u64 	%rd777, [%rd665+8];
	setp.ne.s64 	%p264, %rd777, 0;
	mov.u64 	%rd779, %rd106;
	mov.pred 	%p314, %p256;
	@%p264 bra 	$L__BB8_72;
$L__BB8_76:
	selp.b64 	%rd108, %rd766, %rd770, %p314;
	selp.u32 	%r361, 1, 0, %p314;
	add.s32 	%r24, %r22, %r361;
	not.pred 	%p265, %p314;
	selp.u32 	%r362, 1, 0, %p265;
	add.s32 	%r25, %r23, %r362;
	@%p314 bra 	$L__BB8_78;
	shl.b32 	%r363, %r25, 3;
	add.s32 	%r365, %r323, %r363;
	ld.shared.u64 	%rd770, [%r365];
	bra.uni 	$L__BB8_79;
$L__BB8_78:
	shl.b32 	%r366, %r24, 3;
	add.s32 	%r368, %r323, %r366;
	ld.shared.u64 	%rd766, [%r368];
$L__BB8_79:
	setp.ge.s32 	%p267, %r24, %r4;
	mov.pred 	%p266, 0;
	mov.pred 	%p315, %p266;
	@%p267 bra 	$L__BB8_87;
	setp.ge.s32 	%p269, %r25, %r2;
	mov.pred 	%p268, -1;
	mov.pred 	%p315, %p268;
	@%p269 bra 	$L__BB8_87;
	cvta.to.global.u64 	%rd666, %rd353;
	shl.b64 	%rd667, %rd766, 3;
	add.s64 	%rd668, %rd666, %rd667;
	ld.global.u64 	%rd782, [%rd668];
	setp.eq.s64 	%p271, %rd782, 0;
	@%p271 bra 	$L__BB8_87;
	mov.u64 	%rd783, %rd770;
	mov.u64 	%rd784, %rd766;
$L__BB8_83:
	cvta.to.global.u64 	%rd669, %rd353;
	shl.b64 	%rd670, %rd783, 3;
	add.s64 	%rd671, %rd669, %rd670;
	ld.global.u64 	%rd117, [%rd671];
	setp.eq.s64 	%p273, %rd117, 0;
	mov.pred 	%p315, %p266;
	@%p273 bra 	$L__BB8_87;
	setp.eq.s64 	%p274, %rd782, %rd117;
	@%p274 bra 	$L__BB8_86;
	setp.lt.u64 	%p315, %rd782, %rd117;
	bra.uni 	$L__BB8_87;
$L__BB8_86:
	add.s64 	%rd783, %rd783, 1;
	add.s64 	%rd119, %rd784, 1;
	cvta.to.global.u64 	%rd672, %rd353;
	shl.b64 	%rd673, %rd784, 3;
	add.s64 	%rd674, %rd672, %rd673;
	ld.global.u64 	%rd782, [%rd674+8];
	setp.ne.s64 	%p276, %rd782, 0;
	mov.u64 	%rd784, %rd119;
	mov.pred 	%p315, %p268;
	@%p276 bra 	$L__BB8_83;
$L__BB8_87:
	selp.b64 	%rd121, %rd766, %rd770, %p315;
	selp.u32 	%r369, 1, 0, %p315;
	add.s32 	%r26, %r24, %r369;
	not.pred 	%p277, %p315;
	selp.u32 	%r370, 1, 0, %p277;
	add.s32 	%r27, %r25, %r370;
	@%p315 bra 	$L__BB8_89;
	shl.b32 	%r371, %r27, 3;
	mov.u32 	%r372, _ZZN3cub18CUB_300001_SM_10006detail10merge_sort26DeviceMergeSortMergeKernelINS2_10policy_hubIN6thrust24THRUST_300001_SM_1000_NS6detail15normal_iteratorINS6_10device_ptrImEEEEE9Policy600ESB_PNS0_8NullTypeESB_SF_m15greater_functorImEmSE_EEvbT2_T3_T4_PT6_PT7_T5_PSK_SK_NS1_7vsmem_tEE19static_temp_storage;
	add.s32 	%r373, %r372, %r371;
	ld.shared.u64 	%rd770, [%r373];
	bra.uni 	$L__BB8_90;
$L__BB8_89:
	shl.b32 	%r374, %r26, 3;
	mov.u32 	%r375, _ZZN3cub18CUB_300001_SM_10006detail10merge_sort26DeviceMergeSortMergeKernelINS2_10policy_hubIN6thrust24THRUST_300001_SM_1000_NS6detail15normal_iteratorINS6_10device_ptrImEEEEE9Policy600ESB_PNS0_8NullTypeESB_SF_m15greater_functorImEmSE_EEvbT2_T3_T4_PT6_PT7_T5_PSK_SK_NS1_7vsmem_tEE19static_temp_storage;
	add.s32 	%r376, %r375, %r374;
	ld.shared.u64 	%rd766, [%r376];
$L__BB8_90:
	setp.ge.s32 	%p279, %r26, %r4;
	mov.pred 	%p278, 0;
	mov.pred 	%p316, %p278;
	@%p279 bra 	$L__BB8_98;
	setp.ge.s32 	%p281, %r27, %r2;
	mov.pred 	%p280, -1;
	mov.pred 	%p316, %p280;
	@%p281 bra 	$L__BB8_98;
	cvta.to.global.u64 	%rd675, %rd353;
	shl.b64 	%rd676, %rd766, 3;
	add.s64 	%rd677, %rd675, %rd676;
	ld.global.u64 	%rd787, [%rd677];
	setp.eq.s64 	%p283, %rd787, 0;
	@%p283 bra 	$L__BB8_98;
	mov.u64 	%rd788, %rd770;
	mov.u64 	%rd789, %rd766;
$L__BB8_94:
	cvta.to.global.u64 	%rd678, %rd353;
	shl.b64 	%rd679, %rd788, 3;
	add.s64 	%rd680, %rd678, %rd679;
	ld.global.u64 	%rd130, [%rd680];
	setp.eq.s64 	%p285, %rd130, 0;
	mov.pred 	%p316, %p278;
	@%p285 bra 	$L__BB8_98;
	setp.eq.s64 	%p286, %rd787, %rd130;
	@%p286 bra 	$L__BB8_97;
	setp.lt.u64 	%p316, %rd787, %rd130;
	bra.uni 	$L__BB8_98;
$L__BB8_97:
	add.s64 	%rd788, %rd788, 1;
	add.s64 	%rd132, %rd789, 1;
	cvta.to.global.u64 	%rd681, %rd353;
	shl.b64 	%rd682, %rd789, 3;
	add.s64 	%rd683, %rd681, %rd682;
	ld.global.u64 	%rd787, [%rd683+8];
	setp.ne.s64 	%p288, %rd787, 0;
	mov.u64 	%rd789, %rd132;
	mov.pred 	%p316, %p280;
	@%p288 bra 	$L__BB8_94;
$L__BB8_98:
	selp.b64 	%rd134, %rd766, %rd770, %p316;
	selp.u32 	%r377, 1, 0, %p316;
	add.s32 	%r28, %r26, %r377;
	not.pred 	%p289, %p316;
	selp.u32 	%r378, 1, 0, %p289;
	add.s32 	%r29, %r27, %r378;
	@%p316 bra 	$L__BB8_100;
	shl.b32 	%r379, %r29, 3;
	mov.u32 	%r380, _ZZN3cub18CUB_300001_SM_10006detail10merge_sort26DeviceMergeSortMergeKernelINS2_10policy_hubIN6thrust24THRUST_300001_SM_1000_NS6detail15normal_iteratorINS6_10device_ptrImEEEEE9Policy600ESB_PNS0_8NullTypeESB_SF_m15greater_functorImEmSE_EEvbT2_T3_T4_PT6_PT7_T5_PSK_SK_NS1_7vsmem_tEE19static_temp_storage;
	add.s32 	%r381, %r380, %r379;
	ld.shared.u64 	%rd770, [%r381];
	bra.uni 	$L__BB8_101;
$L__BB8_100:
	shl.b32 	%r382, %r28, 3;
	mov.u32 	%r383, _ZZN3cub18CUB_300001_SM_10006detail10merge_sort26DeviceMergeSortMergeKernelINS2_10policy_hubIN6thrust24THRUST_300001_SM_1000_NS6detail15normal_iteratorINS6_10device_ptrImEEEEE9Policy600ESB_PNS0_8NullTypeESB_SF_m15greater_functorImEmSE_EEvbT2_T3_T4_PT6_PT7_T5_PSK_SK_NS1_7vsmem_tEE19static_temp_storage;
	add.s32 	%r384, %r383, %r382;
	ld.shared.u64 	%rd766, [%r384];
$L__BB8_101:
	setp.ge.s32 	%p291, %r28, %r4;
	mov.pred 	%p290, 0;
	mov.pred 	%p317, %p290;
	@%p291 bra 	$L__BB8_109;
	setp.ge.s32 	%p293, %r29, %r2;
	mov.pred 	%p292, -1;
	mov.pred 	%p317, %p292;
	@%p293 bra 	$L__BB8_109;
	cvta.to.global.u64 	%rd684, %rd353;
	shl.b64 	%rd685, %rd766, 3;
	add.s64 	%rd686, %rd684, %rd685;
	ld.global.u64 	%rd792, [%rd686];
	setp.eq.s64 	%p295, %rd792, 0;
	@%p295 bra 	$L__BB8_109;
	mov.u64 	%rd793, %rd770;
	mov.u64 	%rd794, %rd766;
$L__BB8_105:
	cvta.to.global.u64 	%rd687, %rd353;
	shl.b64 	%rd688, %rd793, 3;
	add.s64 	%rd689, %rd687, %rd688;
	ld.global.u64 	%rd143, [%rd689];
	setp.eq.s64 	%p297, %rd143, 0;
	mov.pred 	%p317, %p290;
	@%p297 bra 	$L__BB8_109;
	setp.eq.s64 	%p298, %rd792, %rd143;
	@%p298 bra 	$L__BB8_108;
	setp.lt.u64 	%p317, %rd792, %rd143;
	bra.uni 	$L__BB8_109;
$L__BB8_108:
	add.s64 	%rd793, %rd793, 1;
	add.s64 	%rd145, %rd794, 1;
	cvta.to.global.u64 	%rd690, %rd353;
	shl.b64 	%rd691, %rd794, 3;
	add.s64 	%rd692, %rd690, %rd691;
	ld.global.u64 	%rd792, [%rd692+8];
	setp.ne.s64 	%p300, %rd792, 0;
	mov.u64 	%rd794, %rd145;
	mov.pred 	%p317, %p292;
	@%p300 bra 	$L__BB8_105;
$L__BB8_109:
	selp.b64 	%rd147, %rd766, %rd770, %p317;
	selp.u32 	%r385, 1, 0, %p317;
	add.s32 	%r30, %r28, %r385;
	not.pred 	%p301, %p317;
	selp.u32 	%r386, 1, 0, %p301;
	add.s32 	%r31, %r29, %r386;
	@%p317 bra 	$L__BB8_111;
	shl.b32 	%r387, %r31, 3;
	mov.u32 	%r388, _ZZN3cub18CUB_300001_SM_10006detail10merge_sort26DeviceMergeSortMergeKernelINS2_10policy_hubIN6thrust24THRUST_300001_SM_1000_NS6detail15normal_iteratorINS6_10device_ptrImEEEEE9Policy600ESB_PNS0_8NullTypeESB_SF_m15greater_functorImEmSE_EEvbT2_T3_T4_PT6_PT7_T5_PSK_SK_NS1_7vsmem_tEE19static_temp_storage;
	add.s32 	%r389, %r388, %r387;
	ld.shared.u64 	%rd770, [%r389];
	bra.uni 	$L__BB8_112;
$L__BB8_111:
	shl.b32 	%r390, %r30, 3;
	mov.u32 	%r391, _ZZN3cub18CUB_300001_SM_10006detail10merge_sort26DeviceMergeSortMergeKernelINS2_10policy_hubIN6thrust24THRUST_300001_SM_1000_NS6detail15normal_iteratorINS6_10device_ptrImEEEEE9Policy600ESB_PNS0_8NullTypeESB_SF_m15greater_functorImEmSE_EEvbT2_T3_T4_PT6_PT7_T5_PSK_SK_NS1_7vsmem_tEE19static_temp_storage;
	add.s32 	%r392, %r391, %r390;
	ld.shared.u64 	%rd766, [%r392];
$L__BB8_112:
	setp.ge.s32 	%p302, %r30, %r4;
	mov.u64 	%rd800, %rd770;
	@%p302 bra 	$L__BB8_120;
	setp.ge.s32 	%p303, %r31, %r2;
	mov.u64 	%rd800, %rd766;
	@%p303 bra 	$L__BB8_120;
	cvta.to.global.u64 	%rd693, %rd353;
	shl.b64 	%rd694, %rd766, 3;
	add.s64 	%rd695, %rd693, %rd694;
	ld.global.u64 	%rd797, [%rd695];
	setp.eq.s64 	%p304, %rd797, 0;
	mov.u64 	%rd800, %rd766;
	@%p304 bra 	$L__BB8_120;
	mov.u64 	%rd798, %rd770;
	mov.u64 	%rd799, %rd766;
$L__BB8_116:
	cvta.to.global.u64 	%rd696, %rd353;
	shl.b64 	%rd697, %rd798, 3;
	add.s64 	%rd698, %rd696, %rd697;
	ld.global.u64 	%rd156, [%rd698];
	setp.eq.s64 	%p305, %rd156, 0;
	mov.u64 	%rd800, %rd770;
	@%p305 bra 	$L__BB8_120;
	setp.eq.s64 	%p306, %rd797, %rd156;
	@%p306 bra 	$L__BB8_119;
	setp.lt.u64 	%p307, %rd797, %rd156;
	selp.b64 	%rd800, %rd766, %rd770, %p307;
	bra.uni 	$L__BB8_120;
$L__BB8_119:
	add.s64 	%rd798, %rd798, 1;
	add.s64 	%rd159, %rd799, 1;
	cvta.to.global.u64 	%rd699, %rd353;
	shl.b64 	%rd700, %rd799, 3;
	add.s64 	%rd701, %rd699, %rd700;
	ld.global.u64 	%rd797, [%rd701+8];
	setp.ne.s64 	%p308, %rd797, 0;
	mov.u64 	%rd799, %rd159;
	mov.u64 	%rd800, %rd766;
	@%p308 bra 	$L__BB8_116;
$L__BB8_120:
	ld.param.s8 	%rs5, [_ZN3cub18CUB_300001_SM_10006detail10merge_sort26DeviceMergeSortMergeKernelINS2_10policy_hubIN6thrust24THRUST_300001_SM_1000_NS6detail15normal_iteratorINS6_10device_ptrImEEEEE9Policy600ESB_PNS0_8NullTypeESB_SF_m15greater_functorImEmSE_EEvbT2_T3_T4_PT6_PT7_T5_PSK_SK_NS1_7vsmem_tE_param_0];
	mov.u32 	%r393, %ctaid.x;
	mul.wide.u32 	%rd162, %r393, 2048;
	mov.u32 	%r32, %tid.x;
	shl.b32 	%r33, %r32, 3;
	setp.eq.s16 	%p309, %rs5, 0;
	bar.sync 	0;
	@%p309 bra 	$L__BB8_122;
	ld.param.u64 	%rd738, [_ZN3cub18CUB_300001_SM_10006detail10merge_sort26DeviceMergeSortMergeKernelINS2_10policy_hubIN6thrust24THRUST_300001_SM_1000_NS6detail15normal_iteratorINS6_10device_ptrImEEEEE9Policy600ESB_PNS0_8NullTypeESB_SF_m15greater_functorImEmSE_EEvbT2_T3_T4_PT6_PT7_T5_PSK_SK_NS1_7vsmem_tE_param_4];
	// begin inline asm
	mov.u32 %r394, %laneid;
	// end inline asm
	and.b32  	%r395, %r33, 7936;
	shl.b32 	%r396, %r394, 3;
	add.s32 	%r397, %r396, %r395;
	shr.s32 	%r398, %r397, 5;
	add.s32 	%r399, %r398, %r397;
	shl.b32 	%r400, %r399, 3;
	mov.u32 	%r401, _ZZN3cub18CUB_300001_SM_10006detail10merge_sort26DeviceMergeSortMergeKernelINS2_10policy_hubIN6thrust24THRUST_300001_SM_1000_NS6detail15normal_iteratorINS6_10device_ptrImEEEEE9Policy600ESB_PNS0_8NullTypeESB_SF_m15greater_functorImEmSE_EEvbT2_T3_T4_PT6_PT7_T5_PSK_SK_NS1_7vsmem_tEE19static_temp_storage;
	add.s32 	%r402, %r401, %r400;
	st.shared.u64 	[%r402], %rd68;
	st.shared.u64 	[%r402+8], %rd81;
	st.shared.u64 	[%r402+16], %rd94;
	st.shared.u64 	[%r402+24], %rd108;
	st.shared.u64 	[%r402+32], %rd121;
	st.shared.u64 	[%r402+40], %rd134;
	st.shared.u64 	[%r402+48], %rd147;
	st.shared.u64 	[%r402+56], %rd800;
	bar.warp.sync 	-1;
	mad.lo.s32 	%r403, %r394, -7, %r397;
	shr.s32 	%r404, %r403, 5;
	add.s32 	%r405, %r404, %r403;
	shl.b32 	%r406, %r405, 3;
	add.s32 	%r407, %r401, %r406;
	ld.shared.u64 	%rd702, [%r407];
	add.s32 	%r408, %r403, 32;
	shr.s32 	%r409, %r408, 5;
	add.s32 	%r410, %r409, %r403;
	shl.b32 	%r411, %r410, 3;
	add.s32 	%r412, %r401, %r411;
	ld.shared.u64 	%rd703, [%r412+256];
	add.s32 	%r413, %r403, 64;
	shr.s32 	%r414, %r413, 5;
	add.s32 	%r415, %r414, %r403;
	shl.b32 	%r416, %r415, 3;
	add.s32 	%r417, %r401, %r416;
	ld.shared.u64 	%rd704, [%r417+512];
	add.s32 	%r418, %r403, 96;
	shr.s32 	%r419, %r418, 5;
	add.s32 	%r420, %r419, %r403;
	shl.b32 	%r421, %r420, 3;
	add.s32 	%r422, %r401, %r421;
	ld.shared.u64 	%rd705, [%r422+768];
	add.s32 	%r423, %r403, 128;
	shr.s32 	%r424, %r423, 5;
	add.s32 	%r425, %r424, %r403;
	shl.b32 	%r426, %r425, 3;
	add.s32 	%r427, %r401, %r426;
	ld.shared.u64 	%rd706, [%r427+1024];
	add.s32 	%r428, %r403, 160;
	shr.s32 	%r429, %r428, 5;
	add.s32 	%r430, %r429, %r403;
	shl.b32 	%r431, %r430, 3;
	add.s32 	%r432, %r401, %r431;
	ld.shared.u64 	%rd707, [%r432+1280];
	add.s32 	%r433, %r403, 192;
	shr.s32 	%r434, %r433, 5;
	add.s32 	%r435, %r434, %r403;
	shl.b32 	%r436, %r435, 3;
	add.s32 	%r437, %r401, %r436;
	ld.shared.u64 	%rd708, [%r437+1536];
	add.s32 	%r438, %r403, 224;
	shr.s32 	%r439, %r438, 5;
	add.s32 	%r440, %r439, %r403;
	shl.b32 	%r441, %r440, 3;
	add.s32 	%r442, %r401, %r441;
	ld.shared.u64 	%rd709, [%r442+1792];
	and.b32  	%r443, %r32, 31;
	or.b32  	%r444, %r395, %r443;
	cvt.u64.u32 	%rd710, %r444;
	add.s64 	%rd711, %rd162, %rd710;
	cvta.to.global.u64 	%rd712, %rd738;
	shl.b64 	%rd713, %rd711, 3;
	add.s64 	%rd714, %rd712, %rd713;
	st.global.u64 	[%rd714], %rd702;
	st.global.u64 	[%rd714+256], %rd703;
	st.global.u64 	[%rd714+512], %rd704;
	st.global.u64 	[%rd714+768], %rd705;
	st.global.u64 	[%rd714+1024], %rd706;
	st.global.u64 	[%rd714+1280], %rd707;
	st.global.u64 	[%rd714+1536], %rd708;
	st.global.u64 	[%rd714+1792], %rd709;
	bra.uni 	$L__BB8_302;
$L__BB8_122:
	// begin inline asm
	mov.u32 %r445, %laneid;
	// end inline asm
	and.b32  	%r446, %r33, 7936;
	shl.b32 	%r447, %r445, 3;
	add.s32 	%r448, %r447, %r446;
	shr.s32 	%r449, %r448, 5;
	add.s32 	%r450, %r449, %r448;
	shl.b32 	%r451, %r450, 3;
	mov.u32 	%r452, _ZZN3cub18CUB_300001_SM_10006detail10merge_sort26DeviceMergeSortMergeKernelINS2_10policy_hubIN6thrust24THRUST_300001_SM_1000_NS6detail15normal_iteratorINS6_10device_ptrImEEEEE9Policy600ESB_PNS0_8NullTypeESB_SF_m15greater_functorImEmSE_EEvbT2_T3_T4_PT6_PT7_T5_PSK_SK_NS1_7vsmem_tEE19static_temp_storage;
	add.s32 	%r453, %r452, %r451;
	st.shared.u64 	[%r453], %rd68;
	st.shared.u64 	[%r453+8], %rd81;
	st.shared.u64 	[%r453+16], %rd94;
	st.shared.u64 	[%r453+24], %rd108;
	st.shared.u64 	[%r453+32], %rd121;
	st.shared.u64 	[%r453+40], %rd134;
	st.shared.u64 	[%r453+48], %rd147;
	st.shared.u64 	[%r453+56], %rd800;
	bar.warp.sync 	-1;
	mad.lo.s32 	%r454, %r445, -7, %r448;
	shr.s32 	%r455, %r454, 5;
	add.s32 	%r456, %r455, %r454;
	shl.b32 	%r457, %r456, 3;
	add.s32 	%r458, %r452, %r457;
	ld.shared.u64 	%rd715, [%r458];
	add.s32 	%r459, %r454, 32;
	shr.s32 	%r460, %r459, 5;
	add.s32 	%r461, %r460, %r454;
	shl.b32 	%r462, %r461, 3;
	add.s32 	%r463, %r452, %r462;
	ld.shared.u64 	%rd716, [%r463+256];
	add.s32 	%r464, %r454, 64;
	shr.s32 	%r465, %r464, 5;
	add.s32 	%r466, %r465, %r454;
	shl.b32 	%r467, %r466, 3;
	add.s32 	%r468, %r452, %r467;
	ld.shared.u64 	%rd717, [%r468+512];
	add.s32 	%r469, %r454, 96;
	shr.s32 	%r470, %r469, 5;
	add.s32 	%r471, %r470, %r454;
	shl.b32 	%r472, %r471, 3;
	add.s32 	%r473, %r452, %r472;
	ld.shared.u64 	%rd718, [%r473+768];
	add.s32 	%r474, %r454, 128;
	shr.s32 	%r475, %r474, 5;
	add.s32 	%r476, %r475, %r454;
	shl.b32 	%r477, %r476, 3;
	add.s32 	%r478, %r452, %r477;
	ld.shared.u64 	%rd719, [%r478+1024];
	add.s32 	%r479, %r454, 160;
	shr.s32 	%r480, %r479, 5;
	add.s32 	%r481, %r480, %r454;
	shl.b32 	%r482, %r481, 3;
	add.s32 	%r483, %r452, %r482;
	ld.shared.u64 	%rd720, [%r483+1280];
	add.s32 	%r484, %r454, 192;
	shr.s32 	%r485, %r484, 5;
	add.s32 	%r486, %r485, %r454;
	shl.b32 	%r487, %r486, 3;
	add.s32 	%r488, %r452, %r487;
	ld.shared.u64 	%rd721, [%r488+1536];
	add.s32 	%r489, %r454, 224;
	shr.s32 	%r490, %r489, 5;
	add.s32 	%r491, %r490, %r454;
	shl.b32 	%r492, %r491, 3;
	add.s32 	%r493, %r452, %r492;
	ld.shared.u64 	%rd722, [%r493+1792];
	and.b32  	%r494, %r32, 31;
	cvt.u64.u32 	%rd723, %r446;
	cvt.u64.u32 	%rd724, %r494;
	add.s64 	%rd725, %rd162, %rd724;
	add.s64 	%rd726, %rd725, %rd723;
	shl.b64 	%rd727, %rd726, 3;
	add.s64 	%rd728, %rd1, %rd727;
	st.global.u64 	[%rd728], %rd715;
	st.global.u64 	[%rd728+256], %rd716;
	st.global.u64 	[%rd728+512], %rd717;
	st.global.u64 	[%rd728+768], %rd718;
	st.global.u64 	[%rd728+1024], %rd719;
	st.global.u64 	[%rd728+1280], %rd720;
	st.global.u64 	[%rd728+1536], %rd721;
	st.global.u64 	[%rd728+1792], %rd722;
	bra.uni 	$L__BB8_302;
$L__BB8_123:
	ld.param.u64 	%rd741, [_ZN3cub18CUB_300001_SM_10006detail10merge_sort26DeviceMergeSortMergeKernelINS2_10policy_hubIN6thrust24THRUST_300001_SM_1000_NS6detail15normal_iteratorINS6_10device_ptrImEEEEE9Policy600ESB_PNS0_8NullTypeESB_SF_m15greater_functorImEmSE_EEvbT2_T3_T4_PT6_PT7_T5_PSK_SK_NS1_7vsmem_tE_param_8];
	ld.param.u64 	%rd739, [_ZN3cub18CUB_300001_SM_10006detail10merge_sort26DeviceMergeSortMergeKernelINS2_10policy_hubIN6thrust24THRUST_300001_SM_1000_NS6detail15normal_iteratorINS6_10device_ptrImEEEEE9Policy600ESB_PNS0_8NullTypeESB_SF_m15greater_functorImEmSE_EEvbT2_T3_T4_PT6_PT7_T5_PSK_SK_NS1_7vsmem_tE_param_7];
	ld.param.u64 	%rd729, [_ZN3cub18CUB_300001_SM_10006detail10merge_sort26DeviceMergeSortMergeKernelINS2_10policy_hubIN6thrust24THRUST_300001_SM_1000_NS6detail15normal_iteratorINS6_10device_ptrImEEEEE9Policy600ESB_PNS0_8NullTypeESB_SF_m15greater_functorImEmSE_EEvbT2_T3_T4_PT6_PT7_T5_PSK_SK_NS1_7vsmem_tE_param_3];
	ld.param.s8 	%rs2, [_ZN3cub18CUB_300001_SM_10006detail10merge_sort26DeviceMergeSortMergeKernelINS2_10policy_hubIN6thrust24THRUST_300001_SM_1000_NS6detail15normal_iteratorINS6_10device_ptrImEEEEE9Policy600ESB_PNS0_8NullTypeESB_SF_m15greater_functorImEmSE_EEvbT2_T3_T4_PT6_PT7_T5_PSK_SK_NS1_7vsmem_tE_param_0];
	cvta.to.global.u64 	%rd359, %rd739;
	mov.u32 	%r87, %ctaid.x;
	cvt.u64.u32 	%rd360, %r87;
	mul.wide.u32 	%rd361, %r87, 8;
	add.s64 	%rd362, %rd359, %rd361;
	ld.global.u64 	%rd163, [%rd362];
	ld.global.u64 	%rd363, [%rd362+8];
	neg.s64 	%rd364, %rd741;
	and.b64  	%rd365, %rd364, %rd360;
	shl.b64 	%rd164, %rd365, 11;
	shl.b64 	%rd366, %rd741, 10;
	and.b64  	%rd165, %rd366, -2048;
	sub.s64 	%rd367, %rd360, %rd365;
	shl.b64 	%rd368, %rd367, 11;
	sub.s64 	%rd369, %rd163, %rd164;
	sub.s64 	%rd370, %rd363, %rd164;
	sub.s64 	%rd371, %rd729, %rd164;
	max.u64 	%rd372, %rd371, %rd165;
	sub.s64 	%rd373, %rd372, %rd165;
	sub.s64 	%rd374, %rd368, %rd369;
	min.u64 	%rd166, %rd374, %rd373;
	setp.eq.s64 	%p34, %rd367, -1;
	selp.b64 	%rd375, 2047, 2048, %p34;
	add.s64 	%rd376, %rd375, %rd368;
	sub.s64 	%rd377, %rd376, %rd370;
	or.b64  	%rd378, %rd364, %rd360;
	setp.eq.s64 	%p35, %rd378, -1;
	min.u64 	%rd379, %rd165, %rd371;
	selp.b64 	%rd380, %rd379, %rd370, %p35;
	selp.b64 	%rd381, %rd165, %rd377, %p35;
	min.u64 	%rd382, %rd381, %rd373;
	cvt.u32.u64 	%r88, %rd369;
	cvt.u32.u64 	%r89, %rd380;
	sub.s32 	%r34, %r89, %r88;
	cvt.u32.u64 	%r90, %rd382;
	cvt.u32.u64 	%r91, %rd166;
	sub.s32 	%r35, %r90, %r91;
	// begin inline asm
	griddepcontrol.wait;
	// end inline asm
	setp.eq.s16 	%p36, %rs2, 0;
	@%p36 bra 	$L__BB8_156;
	add.s64 	%rd384, %rd164, %rd165;
	add.s64 	%rd385, %rd384, %rd166;
	add.s32 	%r36, %r35, %r34;
	setp.ge.s32 	%p37, %r1, %r36;
	cvt.u64.u32 	%rd386, %r1;
	add.s64 	%rd387, %rd163, %rd386;
	shl.b64 	%rd388, %rd387, 3;
	add.s64 	%rd167, %rd1, %rd388;
	sub.s32 	%r92, %r1, %r34;
	cvt.s64.s32 	%rd389, %r92;
	add.s64 	%rd390, %rd385, %rd389;
	shl.b64 	%rd391, %rd390, 3;
	add.s64 	%rd168, %rd1, %rd391;
	@%p37 bra 	$L__BB8_128;
	setp.ge.s32 	%p38, %r1, %r34;
	@%p38 bra 	$L__BB8_127;
	ld.global.u64 	%rd822, [%rd167];
	bra.uni 	$L__BB8_128;
$L__BB8_127:
	ld.global.u64 	%rd822, [%rd168];
$L__BB8_128:
	add.s32 	%r37, %r1, 256;
	setp.ge.s32 	%p39, %r37, %r36;
	@%p39 bra 	$L__BB8_132;
	setp.lt.s32 	%p40, %r37, %r34;
	@%p40 bra 	$L__BB8_131;
	ld.global.u64 	%rd821, [%rd168+2048];
	bra.uni 	$L__BB8_132;
$L__BB8_131:
	ld.global.u64 	%rd821, [%rd167+2048];
$L__BB8_132:
	add.s32 	%r38, %r1, 512;
	setp.ge.s32 	%p41, %r38, %r36;
	@%p41 bra 	$L__BB8_136;
	setp.lt.s32 	%p42, %r38, %r34;
	@%p42 bra 	$L__BB8_135;
	ld.global.u64 	%rd820, [%rd168+4096];
	bra.uni 	$L__BB8_136;
$L__BB8_135:
	ld.global.u64 	%rd820, [%rd167+4096];
$L__BB8_136:
	add.s32 	%r39, %r1, 768;
	setp.ge.s32 	%p43, %r39, %r36;
	@%p43 bra 	$L__BB8_140;
	setp.lt.s32 	%p44, %r39, %r34;
	@%p44 bra 	$L__BB8_139;
	ld.global.u64 	%rd819, [%rd168+6144];
	bra.uni 	$L__BB8_140;
$L__BB8_139:
	ld.global.u64 	%rd819, [%rd167+6144];
$L__BB8_140:
	or.b32  	%r40, %r1, 1024;
	setp.ge.s32 	%p45, %r40, %r36;
	@%p45 bra 	$L__BB8_144;
	setp.lt.s32 	%p46, %r40, %r34;
	@%p46 bra 	$L__BB8_143;
	ld.global.u64 	%rd818, [%rd168+8192];
	bra.uni 	$L__BB8_144;
$L__BB8_143:
	ld.global.u64 	%rd818, [%rd167+8192];
$L__BB8_144:
	add.s32 	%r41, %r1, 1280;
	setp.ge.s32 	%p47, %r41, %r36;
	@%p47 bra 	$L__BB8_148;
	setp.lt.s32 	%p48, %r41, %r34;
	@%p48 bra 	$L__BB8_147;
	ld.global.u64 	%rd817, [%rd168+10240];
	bra.uni 	$L__BB8_148;
$L__BB8_147:
	ld.global.u64 	%rd817, [%rd167+10240];
$L__BB8_148:
	add.s32 	%r42, %r1, 1536;
	setp.ge.s32 	%p49, %r42, %r36;
	@%p49 bra 	$L__BB8_152;
	setp.lt.s32 	%p50, %r42, %r34;
	@%p50 bra 	$L__BB8_151;
	ld.global.u64 	%rd816, [%rd168+12288];
	bra.uni 	$L__BB8_152;
$L__BB8_151:
	ld.global.u64 	%rd816, [%rd167+12288];
$L__BB8_152:
	add.s32 	%r43, %r1, 1792;
	setp.ge.s32 	%p51, %r43, %r36;
	@%p51 bra 	$L__BB8_172;
	setp.lt.s32 	%p52, %r43, %r34;
	@%p52 bra 	$L__BB8_155;
	ld.global.u64 	%rd815, [%rd168+14336];
	bra.uni 	$L__BB8_172;
$L__BB8_155:
	ld.global.u64 	%rd815, [%rd167+14336];
	bra.uni 	$L__BB8_172;
$L__BB8_156:
	ld.param.u64 	%rd731, [_ZN3cub18CUB_300001_SM_10006detail10merge_sort26DeviceMergeSortMergeKernelINS2_10policy_hubIN6thrust24THRUST_300001_SM_1000_NS6detail15normal_iteratorINS6_10device_ptrImEEEEE9Policy600ESB_PNS0_8NullTypeESB_SF_m15greater_functorImEmSE_EEvbT2_T3_T4_PT6_PT7_T5_PSK_SK_NS1_7vsmem_tE_param_4];
	cvta.to.global.u64 	%rd192, %rd731;
	add.s64 	%rd400, %rd164, %rd165;
	add.s64 	%rd193, %rd400, %rd166;
	add.s32 	%r44, %r35, %r34;
	setp.ge.s32 	%p53, %r1, %r44;
	@%p53 bra 	$L__BB8_158;
	setp.lt.s32 	%p54, %r1, %r34;
	sub.s32 	%r93, %r1, %r34;
	cvt.s64.s32 	%rd401, %r93;
	cvt.u64.u32 	%rd402, %r1;
	selp.b64 	%rd403, %rd163, %rd193, %p54;
	selp.b64 	%rd404, %rd402, %rd401, %p54;
	add.s64 	%rd405, %rd404, %rd403;
	shl.b64 	%rd406, %rd405, 3;
	add.s64 	%rd407, %rd192, %rd406;
	ld.global.u64 	%rd822, [%rd407];
$L__BB8_158:
	add.s32 	%r45, %r1, 256;
	setp.ge.s32 	%p55, %r45, %r44;
	@%p55 bra 	$L__BB8_160;
	setp.lt.s32 	%p56, %r45, %r34;
	sub.s32 	%r94, %r45, %r34;
	cvt.s64.s32 	%rd409, %r94;
	cvt.u64.u32 	%rd410, %r45;
	selp.b64 	%rd411, %rd163, %rd193, %p56;
	selp.b64 	%rd412, %rd410, %rd409, %p56;
	add.s64 	%rd413, %rd412, %rd411;
	shl.b64 	%rd414, %rd413, 3;
	add.s64 	%rd415, %rd192, %rd414;
	ld.global.u64 	%rd821, [%rd415];
$L__BB8_160:
	add.s32 	%r46, %r1, 512;
	setp.ge.s32 	%p57, %r46, %r44;
	@%p57 bra 	$L__BB8_162;
	setp.lt.s32 	%p58, %r46, %r34;
	sub.s32 	%r95, %r46, %r34;
	cvt.s64.s32 	%rd417, %r95;
	cvt.u64.u32 	%rd418, %r46;
	selp.b64 	%rd419, %rd163, %rd193, %p58;
	selp.b64 	%rd420, %rd418, %rd417, %p58;
	add.s64 	%rd421, %rd420, %rd419;
	shl.b64 	%rd422, %rd421, 3;
	add.s64 	%rd423, %rd192, %rd422;
	ld.global.u64 	%rd820, [%rd423];
$L__BB8_162:
	add.s32 	%r47, %r1, 768;
	setp.ge.s32 	%p59, %r47, %r44;
	@%p59 bra 	$L__BB8_164;
	setp.lt.s32 	%p60, %r47, %r34;
	sub.s32 	%r96, %r47, %r34;
	cvt.s64.s32 	%rd425, %r96;
	cvt.u64.u32 	%rd426, %r47;
	selp.b64 	%rd427, %rd163, %rd193, %p60;
	selp.b64 	%rd428, %rd426, %rd425, %p60;
	add.s64 	%rd429, %rd428, %rd427;
	shl.b64 	%rd430, %rd429, 3;
	add.s64 	%rd431, %rd192, %rd430;
	ld.global.u64 	%rd819, [%rd431];
$L__BB8_164:
	or.b32  	%r97, %r1, 1024;
	setp.ge.s32 	%p61, %r97, %r44;
	@%p61 bra 	$L__BB8_166;
	ld.param.u64 	%rd732, [_ZN3cub18CUB_300001_SM_10006detail10merge_sort26DeviceMergeSortMergeKernelINS2_10policy_hubIN6thrust24THRUST_300001_SM_1000_NS6detail15normal_iteratorINS6_10device_ptrImEEEEE9Policy600ESB_PNS0_8NullTypeESB_SF_m15greater_functorImEmSE_EEvbT2_T3_T4_PT6_PT7_T5_PSK_SK_NS1_7vsmem_tE_param_4];
	setp.lt.s32 	%p62, %r97, %r34;
	sub.s32 	%r99, %r97, %r34;
	cvt.s64.s32 	%rd433, %r99;
	cvt.u64.u32 	%rd434, %r97;
	selp.b64 	%rd435, %rd163, %rd193, %p62;
	selp.b64 	%rd436, %rd434, %rd433, %p62;
	add.s64 	%rd437, %rd436, %rd435;
	cvta.to.global.u64 	%rd438, %rd732;
	shl.b64 	%rd439, %rd437, 3;
	add.s64 	%rd440, %rd438, %rd439;
	ld.global.u64 	%rd818, [%rd440];
$L__BB8_166:
	add.s32 	%r100, %r1, 1280;
	setp.ge.s32 	%p63, %r100, %r44;
	@%p63 bra 	$L__BB8_168;
	ld.param.u64 	%rd733, [_ZN3cub18CUB_300001_SM_10006detail10merge_sort26DeviceMergeSortMergeKernelINS2_10policy_hubIN6thrust24THRUST_300001_SM_1000_NS6detail15normal_iteratorINS6_10device_ptrImEEEEE9Policy600ESB_PNS0_8NullTypeESB_SF_m15greater_functorImEmSE_EEvbT2_T3_T4_PT6_PT7_T5_PSK_SK_NS1_7vsmem_tE_param_4];
	add.s32 	%r101, %r1, 1280;
	setp.lt.s32 	%p64, %r101, %r34;
	sub.s32 	%r102, %r101, %r34;
	cvt.s64.s32 	%rd442, %r102;
	cvt.u64.u32 	%rd443, %r101;
	selp.b64 	%rd444, %rd163, %rd193, %p64;
	selp.b64 	%rd445, %rd443, %rd442, %p64;
	add.s64 	%rd446, %rd445, %rd444;
	cvta.to.global.u64 	%rd447, %rd733;
	shl.b64 	%rd448, %rd446, 3;
	add.s64 	%rd449, %rd447, %rd448;
	ld.global.u64 	%rd817, [%rd449];
$L__BB8_168:
	add.s32 	%r103, %r1, 1536;
	setp.ge.s32 	%p65, %r103, %r44;
	@%p65 bra 	$L__BB8_170;
	ld.param.u64 	%rd734, [_ZN3cub18CUB_300001_SM_10006detail10merge_sort26DeviceMergeSortMergeKernelINS2_10policy_hubIN6thrust24THRUST_300001_SM_1000_NS6detail15normal_iteratorINS6_10device_ptrImEEEEE9Policy600ESB_PNS0_8NullTypeESB_SF_m15greater_functorImEmSE_EEvbT2_T3_T4_PT6_PT7_T5_PSK_SK_NS1_7vsmem_tE_param_4];
	add.s32 	%r104, %r1, 1536;
	setp.lt.s32 	%p66, %r104, %r34;
	sub.s32 	%r105, %r104, %r34;
	cvt.s64.s32 	%rd451, %r105;
	cvt.u64.u32 	%rd452, %r104;
	selp.b64 	%rd453, %rd163, %rd193, %p66;
	selp.b64 	%rd454, %rd452, %rd451, %p66;
	add.s64 	%rd455, %rd454, %rd453;
	cvta.to.global.u64 	%rd456, %rd734;
	shl.b64 	%rd457, %rd455, 3;
	add.s64 	%rd458, %rd456, %rd457;
	ld.global.u64 	%rd816, [%rd458];
$L__BB8_170:
	add.s32 	%r106, %r1, 1792;
	add.s32 	%r107, %r35, %r34;
	setp.ge.s32 	%p67, %r106, %r107;
	@%p67 bra 	$L__BB8_172;
	ld.param.u64 	%rd735, [_ZN3cub18CUB_300001_SM_10006detail10merge_sort26DeviceMergeSortMergeKernelINS2_10policy_hubIN6thrust24THRUST_300001_SM_1000_NS6detail15normal_iteratorINS6_10device_ptrImEEEEE9Policy600ESB_PNS0_8NullTypeESB_SF_m15greater_functorImEmSE_EEvbT2_T3_T4_PT6_PT7_T5_PSK_SK_NS1_7vsmem_tE_param_4];
	add.s32 	%r108, %r1, 1792;
	setp.lt.s32 	%p68, %r108, %r34;
	sub.s32 	%r109, %r108, %r34;
	cvt.s64.s32 	%rd460, %r109;
	cvt.u64.u32 	%rd461, %r108;
	selp.b64 	%rd462, %rd163, %rd193, %p68;
	selp.b64 	%rd463, %rd461, %rd460, %p68;
	add.s64 	%rd464, %rd463, %rd462;
	cvta.to.global.u64 	%rd465, %rd735;
	shl.b64 	%rd466, %rd464, 3;
	add.s64 	%rd467, %rd465, %rd466;
	ld.global.u64 	%rd815, [%rd467];
$L__BB8_172:
	cvta.to.global.u64 	%rd217, %rd353;
	shl.b32 	%r110, %r1, 3;
	mov.u32 	%r111, _ZZN3cub18CUB_300001_SM_10006detail10merge_sort26DeviceMergeSortMergeKernelINS2_10policy_hubIN6thrust24THRUST_300001_SM_1000_NS6detail15normal_iteratorINS6_10device_ptrImEEEEE9Policy600ESB_PNS0_8NullTypeESB_SF_m15greater_functorImEmSE_EEvbT2_T3_T4_PT6_PT7_T5_PSK_SK_NS1_7vsmem_tEE19static_temp_storage;
	add.s32 	%r112, %r111, %r110;
	st.shared.u64 	[%r112], %rd822;
	st.shared.u64 	[%r112+2048], %rd821;
	st.shared.u64 	[%r112+4096], %rd820;
	st.shared.u64 	[%r112+6144], %rd819;
	st.shared.u64 	[%r112+8192], %rd818;
	st.shared.u64 	[%r112+10240], %rd817;
	st.shared.u64 	[%r112+12288], %rd816;
	st.shared.u64 	[%r112+14336], %rd815;
	bar.sync 	0;
	// begin inline asm
	griddepcontrol.launch_dependents;
	// end inline asm
	add.s32 	%r48, %r35, %r34;
	min.s32 	%r49, %r110, %r48;
	shl.b32 	%r113, %r34, 3;
	add.s32 	%r50, %r111, %r113;
	setp.lt.s32 	%p69, %r49, %r35;
	sub.s32 	%r114, %r49, %r35;
	selp.b32 	%r500, 0, %r114, %p69;
	min.s32 	%r498, %r49, %r34;
	setp.ge.s32 	%p70, %r500, %r498;
	@%p70 bra 	$L__BB8_180;
$L__BB8_173:
	sub.s32 	%r115, %r498, %r500;
	shr.u32 	%r116, %r115, 31;
	add.s32 	%r117, %r115, %r116;
	shr.s32 	%r118, %r117, 1;
	add.s32 	%r55, %r118, %r500;
	not.b32 	%r119, %r55;
	add.s32 	%r120, %r49, %r119;
	shl.b32 	%r121, %r120, 3;
	add.s32 	%r122, %r50, %r121;
	ld.shared.u64 	%rd825, [%r122];
	shl.b64 	%rd468, %rd825, 3;
	add.s64 	%rd469, %rd217, %rd468;
	ld.global.u64 	%rd823, [%rd469];
	setp.eq.s64 	%p72, %rd823, 0;
	mov.pred 	%p71, 0;
	mov.pred 	%p318, %p71;
	@%p72 bra 	$L__BB8_179;
	shl.b32 	%r123, %r55, 3;
	add.s32 	%r125, %r111, %r123;
	ld.shared.u64 	%rd824, [%r125];
$L__BB8_175:
	shl.b64 	%rd470, %rd824, 3;
	add.s64 	%rd471, %rd217, %rd470;
	ld.global.u64 	%rd224, [%rd471];
	setp.eq.s64 	%p74, %rd224, 0;
	mov.pred 	%p318, -1;
	@%p74 bra 	$L__BB8_179;
	setp.eq.s64 	%p75, %rd823, %rd224;
	@%p75 bra 	$L__BB8_178;
	setp.ge.u64 	%p318, %rd823, %rd224;
	bra.uni 	$L__BB8_179;
$L__BB8_178:
	add.s64 	%rd824, %rd824, 1;
	add.s64 	%rd226, %rd825, 1;
	shl.b64 	%rd472, %rd825, 3;
	add.s64 	%rd473, %rd217, %rd472;
	ld.global.u64 	%rd823, [%rd473+8];
	setp.ne.s64 	%p77, %rd823, 0;
	mov.u64 	%rd825, %rd226;
	mov.pred 	%p318, %p71;
	@%p77 bra 	$L__BB8_175;
$L__BB8_179:
	add.s32 	%r126, %r55, 1;
	selp.b32 	%r500, %r126, %r500, %p318;
	selp.b32 	%r498, %r498, %r55, %p318;
	setp.lt.s32 	%p78, %r500, %r498;
	@%p78 bra 	$L__BB8_173;
$L__BB8_180:
	sub.s32 	%r127, %r49, %r500;
	add.s32 	%r59, %r127, %r34;
	shl.b32 	%r128, %r500, 3;
	add.s32 	%r60, %r111, %r128;
	ld.shared.u64 	%rd834, [%r60];
	shl.b32 	%r130, %r127, 3;
	add.s32 	%r61, %r50, %r130;
	ld.shared.u64 	%rd830, [%r61];
	setp.ge.s32 	%p80, %r59, %r48;
	mov.pred 	%p79, 0;
	mov.pred 	%p319, %p79;
	@%p80 bra 	$L__BB8_188;
	setp.ge.s32 	%p82, %r500, %r34;
	mov.pred 	%p81, -1;
	mov.pred 	%p319, %p81;
	@%p82 bra 	$L__BB8_188;
	shl.b64 	%rd474, %rd830, 3;
	add.s64 	%rd475, %rd217, %rd474;
	ld.global.u64 	%rd826, [%rd475];
	setp.eq.s64 	%p84, %rd826, 0;
	@%p84 bra 	$L__BB8_188;
	mov.u64 	%rd827, %rd834;
	mov.u64 	%rd828, %rd830;
$L__BB8_184:
	shl.b64 	%rd476, %rd827, 3;
	add.s64 	%rd477, %rd217, %rd476;
	ld.global.u64 	%rd234, [%rd477];
	setp.eq.s64 	%p86, %rd234, 0;
	mov.pred 	%p319, %p79;
	@%p86 bra 	$L__BB8_188;
	setp.eq.s64 	%p87, %rd826, %rd234;
	@%p87 bra 	$L__BB8_187;
	setp.lt.u64 	%p319, %rd826, %rd234;
	bra.uni 	$L__BB8_188;
$L__BB8_187:
	add.s64 	%rd827, %rd827, 1;
	add.s64 	%rd236, %rd828, 1;
	shl.b64 	%rd478, %rd828, 3;
	add.s64 	%rd479, %rd217, %rd478;
	ld.global.u64 	%rd826, [%rd479+8];
	setp.ne.s64 	%p89, %rd826, 0;
	mov.u64 	%rd828, %rd236;
	mov.pred 	%p319, %p81;
	@%p89 bra 	$L__BB8_184;
$L__BB8_188:
	selp.b64 	%rd238, %rd830, %rd834, %p319;
	selp.u32 	%r131, 1, 0, %p319;
	add.s32 	%r62, %r59, %r131;
	not.pred 	%p90, %p319;
	selp.u32 	%r132, 1, 0, %p90;
	add.s32 	%r63, %r500, %r132;
	@%p90 bra 	$L__BB8_190;
	ld.shared.u64 	%rd830, [%r61+8];
	bra.uni 	$L__BB8_191;
$L__BB8_190:
	ld.shared.u64 	%rd834, [%r60+8];
$L__BB8_191:
	setp.ge.s32 	%p92, %r62, %r48;
	mov.pred 	%p91, 0;
	mov.pred 	%p320, %p91;
	@%p92 bra 	$L__BB8_199;
	setp.ge.s32 	%p94, %r63, %r34;
	mov.pred 	%p93, -1;
	mov.pred 	%p320, %p93;
	@%p94 bra 	$L__BB8_199;
	shl.b64 	%rd480, %rd830, 3;
	add.s64 	%rd481, %rd217, %rd480;
	ld.global.u64 	%rd831, [%rd481];
	setp.eq.s64 	%p96, %rd831, 0;
	@%p96 bra 	$L__BB8_199;
	mov.u64 	%rd832, %rd834;
	mov.u64 	%rd833, %rd830;
$L__BB8_195:
	shl.b64 	%rd482, %rd832, 3;
	add.s64 	%rd483, %rd217, %rd482;
	ld.global.u64 	%rd247, [%rd483];
	setp.eq.s64 	%p98, %rd247, 0;
	mov.pred 	%p320, %p91;
	@%p98 bra 	$L__BB8_199;
	setp.eq.s64 	%p99, %rd831, %rd247;
	@%p99 bra 	$L__BB8_198;
	setp.lt.u64 	%p320, %rd831, %rd247;
	bra.uni 	$L__BB8_199;
$L__BB8_198:
	add.s64 	%rd832, %rd832, 1;
	add.s64 	%rd249, %rd833, 1;
	shl.b64 	%rd484, %rd833, 3;
	add.s64 	%rd485, %rd217, %rd484;
	ld.global.u64 	%rd831, [%rd485+8];
	setp.ne.s64 	%p101, %rd831, 0;
	mov.u64 	%rd833, %rd249;
	mov.pred 	%p320, %p93;
	@%p101 bra 	$L__BB8_195;
$L__BB8_199:
	selp.b64 	%rd251, %rd830, %rd834, %p320;
	selp.u32 	%r133, 1, 0, %p320;
	add.s32 	%r64, %r62, %r133;
	not.pred 	%p102, %p320;
	selp.u32 	%r134, 1, 0, %p102;
	add.s32 	%r65, %r63, %r134;
	@%p320 bra 	$L__BB8_201;
	shl.b32 	%r135, %r65, 3;
	add.s32 	%r137, %r111, %r135;
	ld.shared.u64 	%rd834, [%r137];
	bra.uni 	$L__BB8_202;
$L__BB8_201:
	shl.b32 	%r138, %r64, 3;
	add.s32 	%r140, %r111, %r138;
	ld.shared.u64 	%rd830, [%r140];
$L__BB8_202:
	setp.ge.s32 	%p104, %r64, %r48;
	mov.pred 	%p103, 0;
	mov.pred 	%p321, %p103;
	@%p104 bra 	$L__BB8_210;
	setp.ge.s32 	%p106, %r65, %r34;
	mov.pred 	%p105, -1;
	mov.pred 	%p321, %p105;
	@%p106 bra 	$L__BB8_210;
	shl.b64 	%rd486, %rd830, 3;
	add.s64 	%rd487, %rd217, %rd486;
	ld.global.u64 	%rd836, [%rd487];
	setp.eq.s64 	%p108, %rd836, 0;
	@%p108 bra 	$L__BB8_210;
	mov.u64 	%rd837, %rd834;
	mov.u64 	%rd838, %rd830;
$L__BB8_206:
	shl.b64 	%rd488, %rd837, 3;
	add.s64 	%rd489, %rd217, %rd488;
	ld.global.u64 	%rd260, [%rd489];
	setp.eq.s64 	%p110, %rd260, 0;
	mov.pred 	%p321, %p103;
	@%p110 bra 	$L__BB8_210;
	setp.eq.s64 	%p111, %rd836, %rd260;
	@%p111 bra 	$L__BB8_209;
	setp.lt.u64 	%p321, %rd836, %rd260;
	bra.uni 	$L__BB8_210;
$L__BB8_209:
	add.s64 	%rd837, %rd837, 1;
	add.s64 	%rd262, %rd838, 1;
	shl.b64 	%rd490, %rd838, 3;
	add.s64 	%rd491, %rd217, %rd490;
	ld.global.u64 	%rd836, [%rd491+8];
	setp.ne.s64 	%p113, %rd836, 0;
	mov.u64 	%rd838, %rd262;
	mov.pred 	%p321, %p105;
	@%p113 bra 	$L__BB8_206;
$L__BB8_210:
	selp.b64 	%rd264, %rd830, %rd834, %p321;
	selp.u32 	%r141, 1, 0, %p321;
	add.s32 	%r66, %r64, %r141;
	not.pred 	%p114, %p321;
	selp.u32 	%r142, 1, 0, %p114;
	add.s32 	%r67, %r65, %r142;
	@%p321 bra 	$L__BB8_212;
	shl.b32 	%r143, %r67, 3;
	add.s32 	%r145, %r111, %r143;
	ld.shared.u64 	%rd834, [%r145];
	bra.uni 	$L__BB8_213;
$L__BB8_212:
	shl.b32 	%r146, %r66, 3;
	add.s32 	%r148, %r111, %r146;
	ld.shared.u64 	%rd830, [%r148];
$L__BB8_213:
	setp.ge.s32 	%p116, %r66, %r48;
	mov.pred 	%p115, 0;
	mov.pred 	%p322, %p115;
	@%p116 bra 	$L__BB8_221;
	setp.ge.s32 	%p118, %r67, %r34;
	mov.pred 	%p117, -1;
	mov.pred 	%p322, %p117;
	@%p118 bra 	$L__BB8_221;
	shl.b64 	%rd492, %rd830, 3;
	add.s64 	%rd493, %rd217, %rd492;
	ld.global.u64 	%rd841, [%rd493];
	setp.eq.s64 	%p120, %rd841, 0;
	@%p120 bra 	$L__BB8_221;
	mov.u64 	%rd842, %rd834;
	mov.u64 	%rd843, %rd830;
$L__BB8_217:
	cvta.to.global.u64 	%rd273, %rd353;
	shl.b64 	%rd494, %rd842, 3;
	add.s64 	%rd495, %rd273, %rd494;
	ld.global.u64 	%rd274, [%rd495];
	setp.eq.s64 	%p122, %rd274, 0;
	mov.pred 	%p322, %p115;
	@%p122 bra 	$L__BB8_221;
	setp.eq.s64 	%p123, %rd841, %rd274;
	@%p123 bra 	$L__BB8_220;
	setp.lt.u64 	%p322, %rd841, %rd274;
	bra.uni 	$L__BB8_221;
$L__BB8_220:
	add.s64 	%rd842, %rd842, 1;
	add.s64 	%rd276, %rd843, 1;
	shl.b64 	%rd496, %rd843, 3;
	add.s64 	%rd497, %rd273, %rd496;
	ld.global.u64 	%rd841, [%rd497+8];
	setp.ne.s64 	%p125, %rd841, 0;
	mov.u64 	%rd843, %rd276;
	mov.pred 	%p322, %p117;
	@%p125 bra 	$L__BB8_217;
$L__BB8_221:
	selp.b64 	%rd278, %rd830, %rd834, %p322;
	selp.u32 	%r149, 1, 0, %p322;
	add.s32 	%r68, %r66, %r149;
	not.pred 	%p126, %p322;
	selp.u32 	%r150, 1, 0, %p126;
	add.s32 	%r69, %r67, %r150;
	@%p322 bra 	$L__BB8_223;
	shl.b32 	%r151, %r69, 3;
	add.s32 	%r153, %r111, %r151;
	ld.shared.u64 	%rd834, [%r153];
	bra.uni 	$L__BB8_224;
$L__BB8_223:
	shl.b32 	%r154, %r68, 3;
	add.s32 	%r156, %r111, %r154;
	ld.shared.u64 	%rd830, [%r156];
$L__BB8_224:
	setp.ge.s32 	%p128, %r68, %r48;
	mov.pred 	%p127, 0;
	mov.pred 	%p323, %p127;
	@%p128 bra 	$L__BB8_232;
	setp.ge.s32 	%p130, %r69, %r34;
	mov.pred 	%p129, -1;
	mov.pred 	%p323, %p129;
	@%p130 bra 	$L__BB8_232;
	cvta.to.global.u64 	%rd498, %rd353;
	shl.b64 	%rd499, %rd830, 3;
	add.s64 	%rd500, %rd498, %rd499;
	ld.global.u64 	%rd846, [%rd500];
	setp.eq.s64 	%p132, %rd846, 0;
	@%p132 bra 	$L__BB8_232;
	mov.u64 	%rd847, %rd834;
	mov.u64 	%rd848, %rd830;
$L__BB8_228:
	cvta.to.global.u64 	%rd501, %rd353;
	shl.b64 	%rd502, %rd847, 3;
	add.s64 	%rd503, %rd501, %rd502;
	ld.global.u64 	%rd287, [%rd503];
	setp.eq.s64 	%p134, %rd287, 0;
	mov.pred 	%p323, %p127;
	@%p134 bra 	$L__BB8_232;
	setp.eq.s64 	%p135, %rd846, %rd287;
	@%p135 bra 	$L__BB8_231;
	setp.lt.u64 	%p323, %rd846, %rd287;
	bra.uni 	$L__BB8_232;
$L__BB8_231:
	add.s64 	%rd847, %rd847, 1;
	add.s64 	%rd289, %rd848, 1;
	cvta.to.global.u64 	%rd504, %rd353;
	shl.b64 	%rd505, %rd848, 3;
	add.s64 	%rd506, %rd504, %rd505;
	ld.global.u64 	%rd846, [%rd506+8];
	setp.ne.s64 	%p137, %rd846, 0;
	mov.u64 	%rd848, %rd289;
	mov.pred 	%p323, %p129;
	@%p137 bra 	$L__BB8_228;
$L__BB8_232:
	selp.b64 	%rd291, %rd830, %rd834, %p323;
	selp.u32 	%r157, 1, 0, %p323;
	add.s32 	%r70, %r68, %r157;
	not.pred 	%p138, %p323;
	selp.u32 	%r158, 1, 0, %p138;
	add.s32 	%r71, %r69, %r158;
	@%p323 bra 	$L__BB8_234;
	shl.b32 	%r159, %r71, 3;
	mov.u32 	%r160, _ZZN3cub18CUB_300001_SM_10006detail10merge_sort26DeviceMergeSortMergeKernelINS2_10policy_hubIN6thrust24THRUST_300001_SM_1000_NS6detail15normal_iteratorINS6_10device_ptrImEEEEE9Policy600ESB_PNS0_8NullTypeESB_SF_m15greater_functorImEmSE_EEvbT2_T3_T4_PT6_PT7_T5_PSK_SK_NS1_7vsmem_tEE19static_temp_storage;
	add.s32 	%r161, %r160, %r159;
	ld.shared.u64 	%rd834, [%r161];
	bra.uni 	$L__BB8_235;
$L__BB8_234:
	shl.b32 	%r162, %r70, 3;
	mov.u32 	%r163, _ZZN3cub18CUB_300001_SM_10006detail10merge_sort26DeviceMergeSortMergeKernelINS2_10policy_hubIN6thrust24THRUST_300001_SM_1000_NS6detail15normal_iteratorINS6_10device_ptrImEEEEE9Policy600ESB_PNS0_8NullTypeESB_SF_m15greater_functorImEmSE_EEvbT2_T3_T4_PT6_PT7_T5_PSK_SK_NS1_7vsmem_tEE19static_temp_storage;
	add.s32 	%r164, %r163, %r162;
	ld.shared.u64 	%rd830, [%r164];
$L__BB8_235:
	setp.ge.s32 	%p140, %r70, %r48;
	mov.pred 	%p139, 0;
	mov.pred 	%p324, %p139;
	@%p140 bra 	$L__BB8_243;
	setp.ge.s32 	%p142, %r71, %r34;
	mov.pred 	%p141, -1;
	mov.pred 	%p324, %p141;
	@%p142 bra 	$L__BB8_243;
	cvta.to.global.u64 	%rd507, %rd353;
	shl.b64 	%rd508, %rd830, 3;
	add.s64 	%rd509, %rd507, %rd508;
	ld.global.u64 	%rd851, [%rd509];
	setp.eq.s64 	%p144, %rd851, 0;
	@%p144 bra 	$L__BB8_243;
	mov.u64 	%rd852, %rd834;
	mov.u64 	%rd853, %rd830;
$L__BB8_239:
	cvta.to.global.u64 	%rd510, %rd353;
	shl.b64 	%rd511, %rd852, 3;
	add.s64 	%rd512, %rd510, %rd511;
	ld.global.u64 	%rd300, [%rd512];
	setp.eq.s64 	%p146, %rd300, 0;
	mov.pred 	%p324, %p139;
	@%p146 bra 	$L__BB8_243;
	setp.eq.s64 	%p147, %rd851, %rd300;
	@%p147 bra 	$L__BB8_242;
	setp.lt.u64 	%p324, %rd851, %rd300;
	bra.uni 	$L__BB8_243;
$L__BB8_242:
	add.s64 	%rd852, %rd852, 1;
	add.s64 	%rd302, %rd853, 1;
	cvta.to.global.u64 	%rd513, %rd353;
	shl.b64 	%rd514, %rd853, 3;
	add.s64 	%rd515, %rd513, %rd514;
	ld.global.u64 	%rd851, [%rd515+8];
	setp.ne.s64 	%p149, %rd851, 0;
	mov.u64 	%rd853, %rd302;
	mov.pred 	%p324, %p141;
	@%p149 bra 	$L__BB8_239;
$L__BB8_243:
	selp.b64 	%rd304, %rd830, %rd834, %p324;
	selp.u32 	%r165, 1, 0, %p324;
	add.s32 	%r72, %r70, %r165;
	not.pred 	%p150, %p324;
	selp.u32 	%r166, 1, 0, %p150;
	add.s32 	%r73, %r71, %r166;
	@%p324 bra 	$L__BB8_245;
	shl.b32 	%r167, %r73, 3;
	mov.u32 	%r168, _ZZN3cub18CUB_300001_SM_10006detail10merge_sort26DeviceMergeSortMergeKernelINS2_10policy_hubIN6thrust24THRUST_300001_SM_1000_NS6detail15normal_iteratorINS6_10device_ptrImEEEEE9Policy600ESB_PNS0_8NullTypeESB_SF_m15greater_functorImEmSE_EEvbT2_T3_T4_PT6_PT7_T5_PSK_SK_NS1_7vsmem_tEE19static_temp_storage;
	add.s32 	%r169, %r168, %r167;
	ld.shared.u64 	%rd834, [%r169];
	bra.uni 	$L__BB8_246;
$L__BB8_245:
	shl.b32 	%r170, %r72, 3;
	mov.u32 	%r171, _ZZN3cub18CUB_300001_SM_10006detail10merge_sort26DeviceMergeSortMergeKernelINS2_10policy_hubIN6thrust24THRUST_300001_SM_1000_NS6detail15normal_iteratorINS6_10device_ptrImEEEEE9Policy600ESB_PNS0_8NullTypeESB_SF_m15greater_functorImEmSE_EEvbT2_T3_T4_PT6_PT7_T5_PSK_SK_NS1_7vsmem_tEE19static_temp_storage;
	add.s32 	%r172, %r171, %r170;
	ld.shared.u64 	%rd830, [%r172];
$L__BB8_246:
	setp.ge.s32 	%p152, %r72, %r48;
	mov.pred 	%p151, 0;
	mov.pred 	%p325, %p151;
	@%p152 bra 	$L__BB8_254;
	setp.ge.s32 	%p154, %r73, %r34;
	mov.pred 	%p153, -1;
	mov.pred 	%p325, %p153;
	@%p154 bra 	$L__BB8_254;
	cvta.to.global.u64 	%rd516, %rd353;
	shl.b64 	%rd517, %rd830, 3;
	add.s64 	%rd518, %rd516, %rd517;
	ld.global.u64 	%rd856, [%rd518];
	setp.eq.s64 	%p156, %rd856, 0;
	@%p156 bra 	$L__BB8_254;
	mov.u64 	%rd857, %rd834;
	mov.u64 	%rd858, %rd830;
$L__BB8_250:
	cvta.to.global.u64 	%rd519, %rd353;
	shl.b64 	%rd520, %rd857, 3;
	add.s64 	%rd521, %rd519, %rd520;
	ld.global.u64 	%rd313, [%rd521];
	setp.eq.s64 	%p158, %rd313, 0;
	mov.pred 	%p325, %p151;
	@%p158 bra 	$L__BB8_254;
	setp.eq.s64 	%p159, %rd856, %rd313;
	@%p159 bra 	$L__BB8_253;
	setp.lt.u64 	%p325, %rd856, %rd313;
	bra.uni 	$L__BB8_254;
$L__BB8_253:
	add.s64 	%rd857, %rd857, 1;
	add.s64 	%rd315, %rd858, 1;
	cvta.to.global.u64 	%rd522, %rd353;
	shl.b64 	%rd523, %rd858, 3;
	add.s64 	%rd524, %rd522, %rd523;
	ld.global.u64 	%rd856, [%rd524+8];
	setp.ne.s64 	%p161, %rd856, 0;
	mov.u64 	%rd858, %rd315;
	mov.pred 	%p325, %p153;
	@%p161 bra 	$L__BB8_250;
$L__BB8_254:
	selp.b64 	%rd317, %rd830, %rd834, %p325;
	selp.u32 	%r173, 1, 0, %p325;
	add.s32 	%r74, %r72, %r173;
	not.pred 	%p162, %p325;
	selp.u32 	%r174, 1, 0, %p162;
	add.s32 	%r75, %r73, %r174;
	@%p325 bra 	$L__BB8_256;
	shl.b32 	%r175, %r75, 3;
	mov.u32 	%r176, _ZZN3cub18CUB_300001_SM_10006detail10merge_sort26DeviceMergeSortMergeKernelINS2_10policy_hubIN6thrust24THRUST_300001_SM_1000_NS6detail15normal_iteratorINS6_10device_ptrImEEEEE9Policy600ESB_PNS0_8NullTypeESB_SF_m15greater_functorImEmSE_EEvbT2_T3_T4_PT6_PT7_T5_PSK_SK_NS1_7vsmem_tEE19static_temp_storage;
	add.s32 	%r177, %r176, %r175;
	ld.shared.u64 	%rd834, [%r177];
	bra.uni 	$L__BB8_257;
$L__BB8_256:
	shl.b32 	%r178, %r74, 3;
	mov.u32 	%r179, _ZZN3cub18CUB_300001_SM_10006detail10merge_sort26DeviceMergeSortMergeKernelINS2_10policy_hubIN6thrust24THRUST_300001_SM_1000_NS6detail15normal_iteratorINS6_10device_ptrImEEEEE9Policy600ESB_PNS0_8NullTypeESB_SF_m15greater_functorImEmSE_EEvbT2_T3_T4_PT6_PT7_T5_PSK_SK_NS1_7vsmem_tEE19static_temp_storage;
	add.s32 	%r180, %r179, %r178;
	ld.shared.u64 	%rd830, [%r180];
$L__BB8_257:
	setp.ge.s32 	%p163, %r74, %r48;
	mov.u64 	%rd864, %rd834;
	@%p163 bra 	$L__BB8_265;
	setp.ge.s32 	%p164, %r75, %r34;
	mov.u64 	%rd864, %rd830;
	@%p164 bra 	$L__BB8_265;
	cvta.to.global.u64 	%rd525, %rd353;
	shl.b64 	%rd526, %rd830, 3;
	add.s64 	%rd527, %rd525, %rd526;
	ld.global.u64 	%rd861, [%rd527];
	setp.eq.s64 	%p165, %rd861, 0;
	mov.u64 	%rd864, %rd830;
	@%p165 bra 	$L__BB8_265;
	mov.u64 	%rd862, %rd834;
	mov.u64 	%rd863, %rd830;
$L__BB8_261:
	cvta.to.global.u64 	%rd528, %rd353;
	shl.b64 	%rd529, %rd862, 3;
	add.s64 	%rd530, %rd528, %rd529;
	ld.global.u64 	%rd326, [%rd530];
	setp.eq.s64 	%p166, %rd326, 0;
	mov.u64 	%rd864, %rd834;
	@%p166 bra 	$L__BB8_265;
	setp.eq.s64 	%p167, %rd861, %rd326;
	@%p167 bra 	$L__BB8_264;
	setp.lt.u64 	%p168, %rd861, %rd326;
	selp.b64 	%rd864, %rd830, %rd834, %p168;
	bra.uni 	$L__BB8_265;
$L__BB8_264:
	add.s64 	%rd862, %rd862, 1;
	add.s64 	%rd329, %rd863, 1;
	cvta.to.global.u64 	%rd531, %rd353;
	shl.b64 	%rd532, %rd863, 3;
	add.s64 	%rd533, %rd531, %rd532;
	ld.global.u64 	%rd861, [%rd533+8];
	setp.ne.s64 	%p169, %rd861, 0;
	mov.u64 	%rd863, %rd329;
	mov.u64 	%rd864, %rd830;
	@%p169 bra 	$L__BB8_261;
$L__BB8_265:
	ld.param.s8 	%rs3, [_ZN3cub18CUB_300001_SM_10006detail10merge_sort26DeviceMergeSortMergeKernelINS2_10policy_hubIN6thrust24THRUST_300001_SM_1000_NS6detail15normal_iteratorINS6_10device_ptrImEEEEE9Policy600ESB_PNS0_8NullTypeESB_SF_m15greater_functorImEmSE_EEvbT2_T3_T4_PT6_PT7_T5_PSK_SK_NS1_7vsmem_tE_param_0];
	mov.u32 	%r181, %ctaid.x;
	mul.wide.u32 	%rd332, %r181, 2048;
	mov.u32 	%r76, %tid.x;
	shl.b32 	%r77, %r76, 3;
	setp.eq.s16 	%p170, %rs3, 0;
	bar.sync 	0;
	@%p170 bra 	$L__BB8_284;
	// begin inline asm
	mov.u32 %r182, %laneid;
	// end inline asm
	and.b32  	%r78, %r77, 7936;
	shl.b32 	%r183, %r182, 3;
	add.s32 	%r184, %r183, %r78;
	shr.s32 	%r185, %r184, 5;
	add.s32 	%r186, %r185, %r184;
	shl.b32 	%r187, %r186, 3;
	mov.u32 	%r188, _ZZN3cub18CUB_300001_SM_10006detail10merge_sort26DeviceMergeSortMergeKernelINS2_10policy_hubIN6thrust24THRUST_300001_SM_1000_NS6detail15normal_iteratorINS6_10device_ptrImEEEEE9Policy600ESB_PNS0_8NullTypeESB_SF_m15greater_functorImEmSE_EEvbT2_T3_T4_PT6_PT7_T5_PSK_SK_NS1_7vsmem_tEE19static_temp_storage;
	add.s32 	%r189, %r188, %r187;
	st.shared.u64 	[%r189], %rd238;
	st.shared.u64 	[%r189+8], %rd251;
	st.shared.u64 	[%r189+16], %rd264;
	st.shared.u64 	[%r189+24], %rd278;
	st.shared.u64 	[%r189+32], %rd291;
	st.shared.u64 	[%r189+40], %rd304;
	st.shared.u64 	[%r189+48], %rd317;
	st.shared.u64 	[%r189+56], %rd864;
	bar.warp.sync 	-1;
	mad.lo.s32 	%r190, %r182, -7, %r184;
	shr.s32 	%r191, %r190, 5;
	add.s32 	%r192, %r191, %r190;
	shl.b32 	%r193, %r192, 3;
	add.s32 	%r194, %r188, %r193;
	ld.shared.u64 	%rd333, [%r194];
	add.s32 	%r195, %r190, 32;
	shr.s32 	%r196, %r195, 5;
	add.s32 	%r197, %r196, %r190;
	shl.b32 	%r198, %r197, 3;
	add.s32 	%r199, %r188, %r198;
	ld.shared.u64 	%rd334, [%r199+256];
	add.s32 	%r200, %r190, 64;
	shr.s32 	%r201, %r200, 5;
	add.s32 	%r202, %r201, %r190;
	shl.b32 	%r203, %r202, 3;
	add.s32 	%r204, %r188, %r203;
	ld.shared.u64 	%rd335, [%r204+512];
	add.s32 	%r205, %r190, 96;
	shr.s32 	%r206, %r205, 5;
	add.s32 	%r207, %r206, %r190;
	shl.b32 	%r208, %r207, 3;
	add.s32 	%r209, %r188, %r208;
	ld.shared.u64 	%rd336, [%r209+768];
	add.s32 	%r210, %r190, 128;
	shr.s32 	%r211, %r210, 5;
	add.s32 	%r212, %r211, %r190;
	shl.b32 	%r213, %r212, 3;
	add.s32 	%r214, %r188, %r213;
	ld.shared.u64 	%rd337, [%r214+1024];
	add.s32 	%r215, %r190, 160;
	shr.s32 	%r216, %r215, 5;
	add.s32 	%r217, %r216, %r190;
	shl.b32 	%r218, %r217, 3;
	add.s32 	%r219, %r188, %r218;
	ld.shared.u64 	%rd338, [%r219+1280];
	add.s32 	%r220, %r190, 192;
	shr.s32 	%r221, %r220, 5;
	add.s32 	%r222, %r221, %r190;
	shl.b32 	%r223, %r222, 3;
	add.s32 	%r224, %r188, %r223;
	ld.shared.u64 	%rd339, [%r224+1536];
	add.s32 	%r225, %r190, 224;
	shr.s32 	%r226, %r225, 5;
	add.s32 	%r227, %r226, %r190;
	shl.b32 	%r228, %r227, 3;
	add.s32 	%r229, %r188, %r228;
	ld.shared.u64 	%rd340, [%r229+1792];
	setp.ne.s32 	%p171, %r76, 0;
	@%p171 bra 	$L__BB8_268;
	st.volatile.shared.u32 	[_ZZN3cub18CUB_300001_SM_10006detail10merge_sort26DeviceMergeSortMergeKernelINS2_10policy_hubIN6thrust24THRUST_300001_SM_1000_NS6detail15normal_iteratorINS6_10device_ptrImEEEEE9Policy600ESB_PNS0_8NullTypeESB_SF_m15greater_functorImEmSE_EEvbT2_T3_T4_PT6_PT7_T5_PSK_SK_NS1_7vsmem_tEE19static_temp_storage+16896], %r48;
$L__BB8_268:
	ld.param.u64 	%rd736, [_ZN3cub18CUB_300001_SM_10006detail10merge_sort26DeviceMergeSortMergeKernelINS2_10policy_hubIN6thrust24THRUST_300001_SM_1000_NS6detail15normal_iteratorINS6_10device_ptrImEEEEE9Policy600ESB_PNS0_8NullTypeESB_SF_m15greater_functorImEmSE_EEvbT2_T3_T4_PT6_PT7_T5_PSK_SK_NS1_7vsmem_tE_param_4];
	bar.sync 	0;
	ld.volatile.shared.u32 	%r79, [_ZZN3cub18CUB_300001_SM_10006detail10merge_sort26DeviceMergeSortMergeKernelINS2_10policy_hubIN6thrust24THRUST_300001_SM_1000_NS6detail15normal_iteratorINS6_10device_ptrImEEEEE9Policy600ESB_PNS0_8NullTypeESB_SF_m15greater_functorImEmSE_EEvbT2_T3_T4_PT6_PT7_T5_PSK_SK_NS1_7vsmem_tEE19static_temp_storage+16896];
	and.b32  	%r230, %r76, 31;
	add.s32 	%r80, %r78, %r230;
	setp.ge.s32 	%p172, %r80, %r79;
	cvt.u64.u32 	%rd534, %r80;
	add.s64 	%rd535, %rd332, %rd534;
	cvta.to.global.u64 	%rd536, %rd736;
	shl.b64 	%rd537, %rd535, 3;
	add.s64 	%rd341, %rd536, %rd537;
	@%p172 bra 	$L__BB8_270;
	st.global.u64 	[%rd341], %rd333;
$L__BB8_270:
	add.s32 	%r231, %r80, 32;
	setp.ge.s32 	%p173, %r231, %r79;
	@%p173 bra 	$L__BB8_272;
	st.global.u64 	[%rd341+256], %rd334;
$L__BB8_272:
	add.s32 	%r232, %r80, 64;
	setp.ge.s32 	%p174, %r232, %r79;
	@%p174 bra 	$L__BB8_274;
	st.global.u64 	[%rd341+512], %rd335;
$L__BB8_274:
	add.s32 	%r233, %r80, 96;
	setp.ge.s32 	%p175, %r233, %r79;
	@%p175 bra 	$L__BB8_276;
	st.global.u64 	[%rd341+768], %rd336;
$L__BB8_276:
	add.s32 	%r234, %r80, 128;
	setp.ge.s32 	%p176, %r234, %r79;
	@%p176 bra 	$L__BB8_278;
	st.global.u64 	[%rd341+1024], %rd337;
$L__BB8_278:
	add.s32 	%r235, %r80, 160;
	setp.ge.s32 	%p177, %r235, %r79;
	@%p177 bra 	$L__BB8_280;
	st.global.u64 	[%rd341+1280], %rd338;
$L__BB8_280:
	add.s32 	%r236, %r80, 192;
	setp.ge.s32 	%p178, %r236, %r79;
	@%p178 bra 	$L__BB8_282;
	st.global.u64 	[%rd341+1536], %rd339;
$L__BB8_282:
	add.s32 	%r237, %r80, 224;
	setp.ge.s32 	%p179, %r237, %r79;
	@%p179 bra 	$L__BB8_302;
	st.global.u64 	[%rd341+1792], %rd340;
	bra.uni 	$L__BB8_302;
$L__BB8_284:
	// begin inline asm
	mov.u32 %r238, %laneid;
	// end inline asm
	and.b32  	%r81, %r77, 7936;
	shl.b32 	%r239, %r238, 3;
	add.s32 	%r240, %r239, %r81;
	shr.s32 	%r241, %r240, 5;
	add.s32 	%r242, %r241, %r240;
	shl.b32 	%r243, %r242, 3;
	mov.u32 	%r244, _ZZN3cub18CUB_300001_SM_10006detail10merge_sort26DeviceMergeSortMergeKernelINS2_10policy_hubIN6thrust24THRUST_300001_SM_1000_NS6detail15normal_iteratorINS6_10device_ptrImEEEEE9Policy600ESB_PNS0_8NullTypeESB_SF_m15greater_functorImEmSE_EEvbT2_T3_T4_PT6_PT7_T5_PSK_SK_NS1_7vsmem_tEE19static_temp_storage;
	add.s32 	%r245, %r244, %r243;
	st.shared.u64 	[%r245], %rd238;
	st.shared.u64 	[%r245+8], %rd251;
	st.shared.u64 	[%r245+16], %rd264;
	st.shared.u64 	[%r245+24], %rd278;
	st.shared.u64 	[%r245+32], %rd291;
	st.shared.u64 	[%r245+40], %rd304;
	st.shared.u64 	[%r245+48], %rd317;
	st.shared.u64 	[%r245+56], %rd864;
	bar.warp.sync 	-1;
	mad.lo.s32 	%r246, %r238, -7, %r240;
	shr.s32 	%r247, %r246, 5;
	add.s32 	%r248, %r247, %r246;
	shl.b32 	%r249, %r248, 3;
	add.s32 	%r250, %r244, %r249;
	ld.shared.u64 	%rd342, [%r250];
	add.s32 	%r251, %r246, 32;
	shr.s32 	%r252, %r251, 5;
	add.s32 	%r253, %r252, %r246;
	shl.b32 	%r254, %r253, 3;
	add.s32 	%r255, %r244, %r254;
	ld.shared.u64 	%rd343, [%r255+256];
	add.s32 	%r256, %r246, 64;
	shr.s32 	%r257, %r256, 5;
	add.s32 	%r258, %r257, %r246;
	shl.b32 	%r259, %r258, 3;
	add.s32 	%r260, %r244, %r259;
	ld.shared.u64 	%rd344, [%r260+512];
	add.s32 	%r261, %r246, 96;
	shr.s32 	%r262, %r261, 5;
	add.s32 	%r263, %r262, %r246;
	shl.b32 	%r264, %r263, 3;
	add.s32 	%r265, %r244, %r264;
	ld.shared.u64 	%rd345, [%r265+768];
	add.s32 	%r266, %r246, 128;
	shr.s32 	%r267, %r266, 5;
	add.s32 	%r268, %r267, %r246;
	shl.b32 	%r269, %r268, 3;
	add.s32 	%r270, %r244, %r269;
	ld.shared.u64 	%rd346, [%r270+1024];
	add.s32 	%r271, %r246, 160;
	shr.s32 	%r272, %r271, 5;
	add.s32 	%r273, %r272, %r246;
	shl.b32 	%r274, %r273, 3;
	add.s32 	%r275, %r244, %r274;
	ld.shared.u64 	%rd347, [%r275+1280];
	add.s32 	%r276, %r246, 192;
	shr.s32 	%r277, %r276, 5;
	add.s32 	%r278, %r277, %r246;
	shl.b32 	%r279, %r278, 3;
	add.s32 	%r280, %r244, %r279;
	ld.shared.u64 	%rd348, [%r280+1536];
	add.s32 	%r281, %r246, 224;
	shr.s32 	%r282, %r281, 5;
	add.s32 	%r283, %r282, %r246;
	shl.b32 	%r284, %r283, 3;
	add.s32 	%r285, %r244, %r284;
	ld.shared.u64 	%rd349, [%r285+1792];
	setp.ne.s32 	%p180, %r76, 0;
	@%p180 bra 	$L__BB8_286;
	st.volatile.shared.u32 	[_ZZN3cub18CUB_300001_SM_10006detail10merge_sort26DeviceMergeSortMergeKernelINS2_10policy_hubIN6thrust24THRUST_300001_SM_1000_NS6detail15normal_iteratorINS6_10device_ptrImEEEEE9Policy600ESB_PNS0_8NullTypeESB_SF_m15greater_functorImEmSE_EEvbT2_T3_T4_PT6_PT7_T5_PSK_SK_NS1_7vsmem_tEE19static_temp_storage+16896], %r48;
$L__BB8_286:
	bar.sync 	0;
	ld.volatile.shared.u32 	%r82, [_ZZN3cub18CUB_300001_SM_10006detail10merge_sort26DeviceMergeSortMergeKernelINS2_10policy_hubIN6thrust24THRUST_300001_SM_1000_NS6detail15normal_iteratorINS6_10device_ptrImEEEEE9Policy600ESB_PNS0_8NullTypeESB_SF_m15greater_functorImEmSE_EEvbT2_T3_T4_PT6_PT7_T5_PSK_SK_NS1_7vsmem_tEE19static_temp_storage+16896];
	and.b32  	%r286, %r76, 31;
	cvt.u64.u32 	%rd538, %r81;
	cvt.u64.u32 	%rd539, %r286;
	add.s32 	%r83, %r81, %r286;
	add.s64 	%rd540, %rd332, %rd539;
	add.s64 	%rd541, %rd540, %rd538;
	setp.ge.s32 	%p181, %r83, %r82;
	shl.b64 	%rd542, %rd541, 3;
	add.s64 	%rd350, %rd1, %rd542;
	@%p181 bra 	$L__BB8_288;
	st.global.u64 	[%rd350], %rd342;
$L__BB8_288:
	add.s32 	%r287, %r83, 32;
	setp.ge.s32 	%p182, %r287, %r82;
	@%p182 bra 	$L__BB8_290;
	st.global.u64 	[%rd350+256], %rd343;
$L__BB8_290:
	add.s32 	%r288, %r83, 64;
	setp.ge.s32 	%p183, %r288, %r82;
	@%p183 bra 	$L__BB8_292;
	st.global.u64 	[%rd350+512], %rd344;
$L__BB8_292:
	add.s32 	%r289, %r83, 96;
	setp.ge.s32 	%p184, %r289, %r82;
	@%p184 bra 	$L__BB8_294;
	st.global.u64 	[%rd350+768], %rd345;
$L__BB8_294:
	add.s32 	%r290, %r83, 128;
	setp.ge.s32 	%p185, %r290, %r82;
	@%p185 bra 	$L__BB8_296;
	st.global.u64 	[%rd350+1024], %rd346;
$L__BB8_296:
	add.s32 	%r291, %r83, 160;
	setp.ge.s32 	%p186, %r291, %r82;
	@%p186 bra 	$L__BB8_298;
	st.global.u64 	[%rd350+1280], %rd347;
$L__BB8_298:
	add.s32 	%r292, %r83, 192;
	setp.ge.s32 	%p187, %r292, %r82;
	@%p187 bra 	$L__BB8_300;
	st.global.u64 	[%rd350+1536], %rd348;
$L__BB8_300:
	add.s32 	%r293, %r83, 224;
	setp.ge.s32 	%p188, %r293, %r82;
	@%p188 bra 	$L__BB8_302;
	st.global.u64 	[%rd350+1792], %rd349;
$L__BB8_302:
	ret;

}


// ===== COMPILED SASS (sm_100) =====

	.target	sm_100

	.elftype	@"ET_EXEC"


//--------------------- .note.nv.tkinfo           --------------------------
	.section	.note.nv.tkinfo,"",@"SHT_NOTE"
	.sectionflags	@"SHF_NOTE_NV_TKINFO"
	.tkinfo
        /*0018*/ 	.word	0x00000002
        /*0030*/ 	.string	""
        /*0030*/ 	.string	"ptxas"
        /*0030*/ 	.string	"Cuda compilation tools, release 13.0, V13.0.88"
        /*0030*/ 	.string	"Build cuda_13.0.r13.0/compiler.36424714_0"
        /*0030*/ 	.string	"-arch sm_100 -m 64 "



//--------------------- .note.nv.cuinfo           --------------------------
	.section	.note.nv.cuinfo,"",@"SHT_NOTE"
	.sectionflags	@"SHF_NOTE_NV_CUINFO"
        /*0018*/ 	.short	0x0002
        /*001a*/ 	.short	0x0064
        /*001c*/ 	.short	0x0082
	.zero		2


//--------------------- .nv.info                  --------------------------
	.section	.nv.info,"",@"SHT_CUDA_INFO"
	.align	4


	//----- nvinfo : EIATTR_REGCOUNT
	.align		4
        /*0000*/ 	.byte	0x04, 0x2f
        /*0002*/ 	.short	(.L_46 - .L_45)
	.align		4
.L_45:
        /*0004*/ 	.word	index@(_ZN3cub18CUB_300001_SM_10006detail11EmptyKernelIvEEvv)
        /*0008*/ 	.word	0x00000004


	//----- nvinfo : EIATTR_FRAME_SIZE
	.align		4
.L_46:
        /*000c*/ 	.byte	0x04, 0x11
        /*000e*/ 	.short	(.L_48 - .L_47)
	.align		4
.L_47:
        /*0010*/ 	.word	index@(_ZN3cub18CUB_300001_SM_10006detail11EmptyKernelIvEEvv)
        /*0014*/ 	.word	0x00000000


	//----- nvinfo : EIATTR_REGCOUNT
	.align		4
.L_48:
        /*0018*/ 	.byte	0x04, 0x2f
        /*001a*/ 	.short	(.L_50 - .L_49)
	.align		4
.L_49:
        /*001c*/ 	.word	index@(_ZN3cub18CUB_300001_SM_10006detail8for_each13static_kernelINS2_12policy_hub_t12policy_500_tEmN6thrust24THRUST_300001_SM_1000_NS8cuda_cub20__uninitialized_fill7functorINS7_10device_ptrImEEmEEEEvT0_T1_)
        /*0020*/ 	.word	0x00000009


	//----- nvinfo : EIATTR_FRAME_SIZE
	.align		4
.L_50:
        /*0024*/ 	.byte	0x04, 0x11
        /*0026*/ 	.short	(.L_52 - .L_51)
	.align		4
.L_51:
        /*0028*/ 	.word	index@(_ZN3cub18CUB_300001_SM_10006detail8for_each13static_kernelINS2_12policy_hub_t12policy_500_tEmN6thrust24THRUST_300001_SM_1000_NS8cuda_cub20__uninitialized_fill7functorINS7_10device_ptrImEEmEEEEvT0_T1_)
        /*002c*/ 	.word	0x00000000


	//----- nvinfo : EIATTR_REGCOUNT
	.align		4
.L_52:
        /*0030*/ 	.byte	0x04, 0x2f
        /*0032*/ 	.short	(.L_54 - .L_53)
	.align		4
.L_53:
        /*0034*/ 	.word	index@(_ZN3cub18CUB_300001_SM_10006detail8for_each13static_kernelINS2_12policy_hub_t12policy_500_tElN6thrust24THRUST_300001_SM_1000_NS8cuda_cub10__tabulate7functorINS7_6detail15normal_iteratorINS7_10device_ptrImEEEENS7_6system6detail7generic6detail22compute_sequence_valueImvEElEEEEvT0_T1_)
        /*0038*/ 	.word	0x00000010


	//----- nvinfo : EIATTR_FRAME_SIZE
	.align		4
.L_54:
        /*003c*/ 	.byte	0x04, 0x11
        /*003e*/ 	.short	(.L_56 - .L_55)
	.align		4
.L_55:
        /*0040*/ 	.word	index@(_ZN3cub18CUB_300001_SM_10006detail8for_each13static_kernelINS2_12policy_hub_t12policy_500_tElN6thrust24THRUST_300001_SM_1000_NS8cuda_cub10__tabulate7functorINS7_6detail15normal_iteratorINS7_10device_ptrImEEEENS7_6system6detail7generic6detail22compute_sequence_valueImvEElEEEEvT0_T1_)
        /*0044*/ 	.word	0x00000000


	//----- nvinfo : EIATTR_REGCOUNT
	.align		4
.L_56:
        /*0048*/ 	.byte	0x04, 0x2f
        /*004a*/ 	.short	(.L_58 - .L_57)
	.align		4
.L_57:
        /*004c*/ 	.word	index@(_ZN3cub18CUB_300001_SM_10006detail10merge_sort30DeviceMergeSortBlockSortKernelINS2_10policy_hubIN6thrust24THRUST_300001_SM_1000_NS6detail15normal_iteratorINS6_10device_ptrImEEEEE9Policy600ESB_PNS0_8NullTypeESB_SF_j15greater_functorImEmSE_EEvbT0_T1_T2_T3_T4_PT6_PT7_T5_NS1_7vsmem_tE)
        /*0050*/ 	.word	0x00000028


	//----- nvinfo : EIATTR_FRAME_SIZE
	.align		4
.L_58:
        /*0054*/ 	.byte	0x04, 0x11
        /*0056*/ 	.short	(.L_60 - .L_59)
	.align		4
.L_59:
        /*0058*/ 	.word	index@(_ZN3cub18CUB_300001_SM_10006detail10merge_sort30DeviceMergeSortBlockSortKernelINS2_10policy_hubIN6thrust24THRUST_300001_SM_1000_NS6detail15normal_iteratorINS6_10device_ptrImEEEEE9Policy600ESB_PNS0_8NullTypeESB_SF_j15greater_functorImEmSE_EEvbT0_T1_T2_T3_T4_PT6_PT7_T5_NS1_7vsmem_tE)
        /*005c*/ 	.word	0x00000018


	//----- nvinfo : EIATTR_REGCOUNT
	.align		4
.L_60:
        /*0060*/ 	.byte	0x04, 0x2f
        /*0062*/ 	.short	(.L_62 - .L_61)
	.align		4
.L_61:
        /*0064*/ 	.word	index@(_ZN3cub18CUB_300001_SM_10006detail10merge_sort30DeviceMergeSortPartitionKernelIN6thrust24THRUST_300001_SM_1000_NS6detail15normal_iteratorINS5_10device_ptrImEEEEj15greater_functorImEmEEvbT_PT2_T0_SG_PSG_T1_SG_i)
        /*0068*/ 	.word	0x00000014


	//----- nvinfo : EIATTR_FRAME_SIZE
	.align		4
.L_62:
        /*006c*/ 	.byte	0x04, 0x11
        /*006e*/ 	.short	(.L_64 - .L_63)
	.align		4
.L_63:
        /*0070*/ 	.word	index@(_ZN3cub18CUB_300001_SM_10006detail10merge_sort30DeviceMergeSortPartitionKernelIN6thrust24THRUST_300001_SM_1000_NS6detail15normal_iteratorINS5_10device_ptrImEEEEj15greater_functorImEmEEvbT_PT2_T0_SG_PSG_T1_SG_i)
        /*0074*/ 	.word	0x00000000


	//----- nvinfo : EIATTR_REGCOUNT
	.align		4
.L_64:
        /*0078*/ 	.byte	0x04, 0x2f
        /*007a*/ 	.short	(.L_66 - .L_65)
	.align		4
.L_65:
        /*007c*/ 	.word	index@(_ZN3cub18CUB_300001_SM_10006detail10merge_sort26DeviceMergeSortMergeKernelINS2_10policy_hubIN6thrust24THRUST_300001_SM_1000_NS6detail15normal_iteratorINS6_10device_ptrImEEEEE9Policy600ESB_PNS0_8NullTypeESB_SF_j15greater_functorImEmSE_EEvbT2_T3_T4_PT6_PT7_T5_PSK_SK_NS1_7vsmem_tE)
        /*0080*/ 	.word	0x00000027


	//----- nvinfo : EIATTR_FRAME_SIZE
	.align		4
.L_66:
        /*0084*/ 	.byte	0x04, 0x11
        /*0086*/ 	.short	(.L_68 - .L_67)
	.align		4
.L_67:
        /*0088*/ 	.word	index@(_ZN3cub18CUB_300001_SM_10006detail10merge_sort26DeviceMergeSortMergeKernelINS2_10policy_hubIN6thrust24THRUST_300001_SM_1000_NS6detail15normal_iteratorINS6_10device_ptrImEEEEE9Policy600ESB_PNS0_8NullTypeESB_SF_j15greater_functorImEmSE_EEvbT2_T3_T4_PT6_PT7_T5_PSK_SK_NS1_7vsmem_tE)
        /*008c*/ 	.word	0x00000000


	//----- nvinfo : EIATTR_REGCOUNT
	.align		4
.L_68:
        /*0090*/ 	.byte	0x04, 0x2f
        /*0092*/ 	.short	(.L_70 - .L_69)
	.align		4
.L_69:
        /*0094*/ 	.word	index@(_ZN3cub18CUB_300001_SM_10006detail10merge_sort30DeviceMergeSortBlockSortKernelINS2_10policy_hubIN6thrust24THRUST_300001_SM_1000_NS6detail15normal_iteratorINS6_10device_ptrImEEEEE9Policy600ESB_PNS0_8NullTypeESB_SF_m15greater_functorImEmSE_EEvbT0_T1_T2_T3_T4_PT6_PT7_T5_NS1_7vsmem_tE)
        /*0098*/ 	.word	0x00000028


	//----- nvinfo : EIATTR_FRAME_SIZE
	.align		4
.L_70:
        /*009c*/ 	.byte	0x04, 0x11
        /*009e*/ 	.short	(.L_72 - .L_71)
	.align		4
.L_71:
        /*00a0*/ 	.word	index@(_ZN3cub18CUB_300001_SM_10006detail10merge_sort30DeviceMergeSortBlockSortKernelINS2_10policy_hubIN6thrust24THRUST_300001_SM_1000_NS6detail15normal_iteratorINS6_10device_ptrImEEEEE9Policy600ESB_PNS0_8NullTypeESB_SF_m15greater_functorImEmSE_EEvbT0_T1_T2_T3_T4_PT6_PT7_T5_NS1_7vsmem_tE)
        /*00a4*/ 	.word	0x00000018


	//----- nvinfo : EIATTR_REGCOUNT
	.align		4
.L_72:
        /*00a8*/ 	.byte	0x04, 0x2f
        /*00aa*/ 	.short	(.L_74 - .L_73)
	.align		4
.L_73:
        /*00ac*/ 	.word	index@(_ZN3cub18CUB_300001_SM_10006detail10merge_sort30DeviceMergeSortPartitionKernelIN6thrust24THRUST_300001_SM_1000_NS6detail15normal_iteratorINS5_10device_ptrImEEEEm15greater_functorImEmEEvbT_PT2_T0_SG_PSG_T1_SG_i)
        /*00b0*/ 	.word	0x00000019


	//----- nvinfo : EIATTR_FRAME_SIZE
	.align		4
.L_74:
        /*00b4*/ 	.byte	0x04, 0x11
        /*00b6*/ 	.short	(.L_76 - .L_75)
	.align		4
.L_75:
        /*00b8*/ 	.word	index@(_ZN3cub18CUB_300001_SM_10006detail10merge_sort30DeviceMergeSortPartitionKernelIN6thrust24THRUST_300001_SM_1000_NS6detail15normal_iteratorINS5_10device_ptrImEEEEm15greater_functorImEmEEvbT_PT2_T0_SG_PSG_T1_SG_i)
        /*00bc*/ 	.word	0x00000000


	//----- nvinfo : EIATTR_REGCOUNT
	.align		4
.L_76:
        /*00c0*/ 	.byte	0x04, 0x2f
        /*00c2*/ 	.short	(.L_78 - .L_77)
	.align		4
.L_77:
        /*00c4*/ 	.word	index@(_ZN3cub18CUB_300001_SM_10006detail10merge_sort26DeviceMergeSortMergeKernelINS2_10policy_hubIN6thrust24THRUST_300001_SM_1000_NS6detail15normal_iteratorINS6_10device_ptrImEEEEE9Policy600ESB_PNS0_8NullTypeESB_SF_m15greater_functorImEmSE_EEvbT2_T3_T4_PT6_PT7_T5_PSK_SK_NS1_7vsmem_tE)
        /*00c8*/ 	.word	0x00000020


	//----- nvinfo : EIATTR_FRAME_SIZE
	.align		4
.L_78:
        /*00cc*/ 	.byte	0x04, 0x11
        /*00ce*/ 	.short	(.L_80 - .L_79)
	.align		4
.L_79:
        /*00d0*/ 	.word	index@(_ZN3cub18CUB_300001_SM_10006detail10merge_sort26DeviceMergeSortMergeKernelINS2_10policy_hubIN6thrust24THRUST_300001_SM_1000_NS6detail15normal_iteratorINS6_10device_ptrImEEEEE9Policy600ESB_PNS0_8NullTypeESB_SF_m15greater_functorImEmSE_EEvbT2_T3_T4_PT6_PT7_T5_PSK_SK_NS1_7vsmem_tE)
        /*00d4*/ 	.word	0x00000018


	//----- nvinfo : EIATTR_MIN_STACK_SIZE
	.align		4
.L_80:
        /*00d8*/ 	.byte	0x04, 0x12
        /*00da*/ 	.short	(.L_82 - .L_81)
	.align		4
.L_81:
        /*00dc*/ 	.word	index@(_ZN3cub18CUB_300001_SM_10006detail10merge_sort26DeviceMergeSortMergeKernelINS2_10policy_hubIN6thrust24THRUST_300001_SM_1000_NS6detail15normal_iteratorINS6_10device_ptrImEEEEE9Policy600ESB_PNS0_8NullTypeESB_SF_m15greater_functorImEmSE_EEvbT2_T3_T4_PT6_PT7_T5_PSK_SK_NS1_7vsmem_tE)
        /*00e0*/ 	.word	0x00000018


	//----- nvinfo : EIATTR_MIN_STACK_SIZE
	.align		4
.L_82:
        /*00e4*/ 	.byte	0x04, 0x12
        /*00e6*/ 	.short	(.L_84 - .L_83)
	.align		4
.L_83:
        /*00e8*/ 	.word	index@(_ZN3cub18CUB_300001_SM_10006detail10merge_sort30DeviceMergeSortPartitionKernelIN6thrust24THRUST_300001_SM_1000_NS6detail15normal_iteratorINS5_10device_ptrImEEEEm15greater_functorImEmEEvbT_PT2_T0_SG_PSG_T1_SG_i)
        /*00ec*/ 	.word	0x00000000


	//----- nvinfo : EIATTR_MIN_STACK_SIZE
	.align		4
.L_84:
        /*00f0*/ 	.byte	0x04, 0x12
        /*00f2*/ 	.short	(.L_86 - .L_85)
	.align		4
.L_85:
        /*00f4*/ 	.word	index@(_ZN3cub18CUB_300001_SM_10006detail10merge_sort30DeviceMergeSortBlockSortKernelINS2_10policy_hubIN6thrust24THRUST_300001_SM_1000_NS6detail15normal_iteratorINS6_10device_ptrImEEEEE9Policy600ESB_PNS0_8NullTypeESB_SF_m15greater_functorImEmSE_EEvbT0_T1_T2_T3_T4_PT6_PT7_T5_NS1_7vsmem_tE)
        /*00f8*/ 	.word	0x00000018


	//----- nvinfo : EIATTR_MIN_STACK_SIZE
	.align		4
.L_86:
        /*00fc*/ 	.byte	0x04, 0x12
        /*00fe*/ 	.short	(.L_88 - .L_87)
	.align		4
.L_87:
        /*0100*/ 	.word	index@(_ZN3cub18CUB_300001_SM_10006detail10merge_sort26DeviceMergeSortMergeKernelINS2_10policy_hubIN6thrust24THRUST_300001_SM_1000_NS6detail15normal_iteratorINS6_10device_ptrImEEEEE9Policy600ESB_PNS0_8NullTypeESB_SF_j15greater_functorImEmSE_EEvbT2_T3_T4_PT6_PT7_T5_PSK_SK_NS1_7vsmem_tE)
        /*0104*/ 	.word	0x00000000


	//----- nvinfo : EIATTR_MIN_STACK_SIZE
	.align		4
.L_88:
        /*0108*/ 	.byte	0x04, 0x12
        /*010a*/ 	.short	(.L_90 - .L_89)
	.align		4
.L_89:
        /*010c*/ 	.word	index@(_ZN3cub18CUB_300001_SM_10006detail10merge_sort30DeviceMergeSortPartitionKernelIN6thrust24THRUST_300001_SM_1000_NS6detail15normal_iteratorINS5_10device_ptrImEEEEj15greater_functorImEmEEvbT_PT2_T0_SG_PSG_T1_SG_i)
        /*0110*/ 	.word	0x00000000


	//----- nvinfo : EIATTR_MIN_STACK_SIZE
	.align		4
.L_90:
        /*0114*/ 	.byte	0x04, 0x12
        /*0116*/ 	.short	(.L_92 - .L_91)
	.align		4
.L_91:
        /*0118*/ 	.word	index@(_ZN3cub18CUB_300001_SM_10006detail10merge_sort30DeviceMergeSortBlockSortKernelINS2_10policy_hubIN6thrust24THRUST_300001_SM_1000_NS6detail15normal_iteratorINS6_10device_ptrImEEEEE9Policy600ESB_PNS0_8NullTypeESB_SF_j15greater_functorImEmSE_EEvbT0_T1_T2_T3_T4_PT6_PT7_T5_NS1_7vsmem_tE)
        /*011c*/ 	.word	0x00000018


	//----- nvinfo : EIATTR_MIN_STACK_SIZE
	.align		4
.L_92:
        /*0120*/ 	.byte	0x04, 0x12
        /*0122*/ 	.short	(.L_94 - .L_93)
	.align		4
.L_93:
        /*0124*/ 	.word	index@(_ZN3cub18CUB_300001_SM_10006detail8for_each13static_kernelINS2_12policy_hub_t12policy_500_tElN6thrust24THRUST_300001_SM_1000_NS8cuda_cub10__tabulate7functorINS7_6detail15normal_iteratorINS7_10device_ptrImEEEENS7_6system6detail7generic6detail22compute_sequence_valueImvEElEEEEvT0_T1_)
        /*0128*/ 	.word	0x00000000


	//----- nvinfo : EIATTR_MIN_STACK_SIZE
	.align		4
.L_94:
        /*012c*/ 	.byte	0x04, 0x12
        /*012e*/ 	.short	(.L_96 - .L_95)
	.align		4
.L_95:
        /*0130*/ 	.word	index@(_ZN3cub18CUB_300001_SM_10006detail8for_each13static_kernelINS2_12policy_hub_t12policy_500_tEmN6thrust24THRUST_300001_SM_1000_NS8cuda_cub20__uninitialized_fill7functorINS7_10device_ptrImEEmEEEEvT0_T1_)
        /*0134*/ 	.word	0x00000000


	//----- nvinfo : EIATTR_MIN_STACK_SIZE
	.align		4
.L_96:
        /*0138*/ 	.byte	0x04, 0x12
        /*013a*/ 	.short	(.L_98 - .L_97)
	.align		4
.L_97:
        /*013c*/ 	.word	index@(_ZN3cub18CUB_300001_SM_10006detail11EmptyKernelIvEEvv)
        /*0140*/ 	.word	0x00000000
.L_98:


//--------------------- .nv.compat                --------------------------
	.section	.nv.compat,"",@"SHT_CUDA_COMPAT_INFO"
	.align	4
        /*0000*/ 	.byte	0x02, 0x09, 0x00, 0x00, 0x02, 0x02, 0x01, 0x00, 0x02, 0x05, 0x05, 0x00, 0x03, 0x07, 0x01, 0x01
        /*0010*/ 	.byte	0x02, 0x03, 0x00, 0x00, 0x02, 0x06, 0x01, 0x00, 0x04, 0x0b, 0x08, 0x00, 0x09, 0x00, 0x00, 0x00
        /*0020*/ 	.byte	0x00, 0x00, 0x00, 0x00


//--------------------- .nv.info._ZN3cub18CUB_300001_SM_10006detail10merge_sort26DeviceMergeSortMergeKernelINS2_10policy_hubIN6thrust24THRUST_300001_SM_1000_NS6detail15normal_iteratorINS6_10device_ptrImEEEEE9Policy600ESB_PNS0_8NullTypeESB_SF_m15greater_functorImEmSE_EEvbT2_T3_T4_PT6_PT7_T5_PSK_SK_NS1_7vsmem_tE --------------------------
	.section	.nv.info._ZN3cub18CUB_300001_SM_10006detail10merge_sort26DeviceMergeSortMergeKernelINS2_10policy_hubIN6thrust24THRUST_300001_SM_1000_NS6detail15normal_iteratorINS6_10device_ptrImEEEEE9Policy600ESB_PNS0_8NullTypeESB_SF_m15greater_functorImEmSE_EEvbT2_T3_T4_PT6_PT7_T5_PSK_SK_NS1_7vsmem_tE,"",@"SHT_CUDA_INFO"
	.sectionflags	@""
	.align	4


	//----- nvinfo : EIATTR_CUDA_API_VERSION
	.align		4
        /*0000*/ 	.byte	0x04, 0x37
        /*0002*/ 	.short	(.L_100 - .L_99)
.L_99:
        /*0004*/ 	.word	0x00000082


	//----- nvinfo : EIATTR_KPARAM_INFO
	.align		4
.L_100:
        /*0008*/ 	.byte	0x04, 0x17
        /*000a*/ 	.short	(.L_102 - .L_101)
.L_101:
        /*000c*/ 	.word	0x00000000
        /*0010*/ 	.short	0x0009
        /*0012*/ 	.short	0x0058
        /*0014*/ 	.byte	0x00, 0xf0, 0x21, 0x00


	//----- nvinfo : EIATTR_KPARAM_INFO
	.align		4
.L_102:
        /*0018*/ 	.byte	0x04, 0x17
        /*001a*/ 	.short	(.L_104 - .L_103)
.L_103:
        /*001c*/ 	.word	0x00000000
        /*0020*/ 	.short	0x0008
        /*0022*/ 	.short	0x0050
        /*0024*/ 	.byte	0x00, 0xf0, 0x21, 0x00


	//----- nvinfo : EIATTR_KPARAM_INFO
	.align		4
.L_104:
        /*0028*/ 	.byte	0x04, 0x17
        /*002a*/ 	.short	(.L_106 - .L_105)
.L_105:
        /*002c*/ 	.word	0x00000000
        /*0030*/ 	.short	0x0007
        /*0032*/ 	.short	0x0048
        /*0034*/ 	.byte	0x00, 0xf5, 0x21, 0x00


	//----- nvinfo : EIATTR_KPARAM_INFO
	.align		4
.L_106:
        /*0038*/ 	.byte	0x04, 0x17
        /*003a*/ 	.short	(.L_108 - .L_107)
.L_107:
        /*003c*/ 	.word	0x00000000
        /*0040*/ 	.short	0x0006
        /*0042*/ 	.short	0x0030
        /*0044*/ 	.byte	0x00, 0xf0, 0x61, 0x00


	//----- nvinfo : EIATTR_KPARAM_INFO
	.align		4
.L_108:
        /*0048*/ 	.byte	0x04, 0x17
        /*004a*/ 	.short	(.L_110 - .L_109)
.L_109:
        /*004c*/ 	.word	0x00000000
        /*0050*/ 	.short	0x0005
        /*0052*/ 	.short	0x0028
        /*0054*/ 	.byte	0x00, 0xf5, 0x21, 0x00


	//----- nvinfo : EIATTR_KPARAM_INFO
	.align		4
.L_110:
        /*0058*/ 	.byte	0x04, 0x17
        /*005a*/ 	.short	(.L_112 - .L_111)
.L_111:
        /*005c*/ 	.word	0x00000000
        /*0060*/ 	.short	0x0004
        /*0062*/ 	.short	0x0020
        /*0064*/ 	.byte	0x00, 0xf5, 0x21, 0x00


	//----- nvinfo : EIATTR_KPARAM_INFO
	.align		4
.L_112:
        /*0068*/ 	.byte	0x04, 0x17
        /*006a*/ 	.short	(.L_114 - .L_113)
.L_113:
        /*006c*/ 	.word	0x00000000
        /*0070*/ 	.short	0x0003
        /*0072*/ 	.short	0x0018
        /*0074*/ 	.byte	0x00, 0xf0, 0x21, 0x00


	//----- nvinfo : EIATTR_KPARAM_INFO
	.align		4
.L_114:
        /*0078*/ 	.byte	0x04, 0x17
        /*007a*/ 	.short	(.L_116 - .L_115)
.L_115:
        /*007c*/ 	.word	0x00000000
        /*0080*/ 	.short	0x0002
        /*0082*/ 	.short	0x0010
        /*0084*/ 	.byte	0x00, 0xf5, 0x21, 0x00


	//----- nvinfo : EIATTR_KPARAM_INFO
	.align		4
.L_116:
        /*0088*/ 	.byte	0x04, 0x17
        /*008a*/ 	.short	(.L_118 - .L_117)
.L_117:
        /*008c*/ 	.word	0x00000000
        /*0090*/ 	.short	0x0001
        /*0092*/ 	.short	0x0008
        /*0094*/ 	.byte	0x00, 0xf0, 0x21, 0x00


	//----- nvinfo : EIATTR_KPARAM_INFO
	.align		4
.L_118:
        /*0098*/ 	.byte	0x04, 0x17
        /*009a*/ 	.short	(.L_120 - .L_119)
.L_119:
        /*009c*/ 	.word	0x00000000
        /*00a0*/ 	.short	0x0000
        /*00a2*/ 	.short	0x0000
        /*00a4*/ 	.byte	0x00, 0xf0, 0x05, 0x00


	//----- nvinfo : EIATTR_SPARSE_MMA_MASK
	.align		4
.L_120:
        /*00a8*/ 	.byte	0x03, 0x50
        /*00aa*/ 	.short	0x0000


	//----- nvinfo : EIATTR_MAXREG_COUNT
	.align		4
        /*00ac*/ 	.byte	0x03, 0x1b
        /*00ae*/ 	.short	0x00ff


	//----- nvinfo : EIATTR_NUM_BARRIERS
	.align		4
        /*00b0*/ 	.byte	0x02, 0x4c
        /*00b2*/ 	.byte	0x01
	.zero		1


	//----- nvinfo : EIATTR_ANNOTATIONS
	.align		4
        /*00b4*/ 	.byte	0x04, 0x55
        /*00b6*/ 	.short	(.L_122 - .L_121)


	//   ....[0]....
.L_121:
        /*00b8*/ 	.word	0x00000001
        /*00bc*/ 	.byte	0x60, 0x18, 0x00, 0x00, 0x01, 0x00, 0x00, 0x00, 0xf0, 0x30, 0x00, 0x00, 0x01, 0x00, 0x00, 0x00
        /*00cc*/ 	.byte	0x90, 0x42, 0x00, 0x00, 0x01, 0x00, 0x00, 0x00, 0x20, 0x49, 0x00, 0x00, 0x01, 0x00, 0x00, 0x00
        /*00dc*/ 	.byte	0x30, 0x49, 0x00, 0x00, 0x01, 0x00, 0x00, 0x00, 0x60, 0x4b, 0x00, 0x00, 0x01, 0x00, 0x00, 0x00
        /*00ec*/ 	.byte	0xe0, 0x4b, 0x00, 0x00, 0x01, 0x00, 0x00, 0x00, 0x00, 0x4c, 0x00, 0x00, 0x01, 0x00, 0x00, 0x00
        /*00fc*/ 	.byte	0x00, 0x55, 0x00, 0x00, 0x01, 0x00, 0x00, 0x00, 0x40, 0x6e, 0x00, 0x00, 0x01, 0x00, 0x00, 0x00
        /*010c*/ 	.byte	0xb0, 0x73, 0x00, 0x00


	//----- nvinfo : EIATTR_MERCURY_ISA_VERSION
	.align		4
.L_122:
        /*0110*/ 	.byte	0x03, 0x5f
        /*0112*/ 	.short	0x0101


	//----- nvinfo : EIATTR_COOP_GROUP_MASK_REGIDS
	.align		4
        /*0114*/ 	.byte	0x04, 0x29
        /*0116*/ 	.short	(.L_124 - .L_123)


	//   ....[0]....
.L_123:
        /*0118*/ 	.word	0xffffffff


	//   ....[1]....
        /*011c*/ 	.word	0xffffffff


	//   ....[2]....
        /*0120*/ 	.word	0xffffffff


	//   ....[3]....
        /*0124*/ 	.word	0xffffffff


	//----- nvinfo : EIATTR_COOP_GROUP_INSTR_OFFSETS
	.align		4
.L_124:
        /*0128*/ 	.byte	0x04, 0x28
        /*012a*/ 	.short	(.L_126 - .L_125)


	//   ....[0]....
.L_125:
        /*012c*/ 	.word	0x000033f0


	//   ....[1]....
        /*0130*/ 	.word	0x000037f0


	//   ....[2]....
        /*0134*/ 	.word	0x000070d0


	//   ....[3]....
        /*0138*/ 	.word	0x00007670


	//----- nvinfo : EIATTR_VRC_CTA_INIT_COUNT
	.align		4
.L_126:
        /*013c*/ 	.byte	0x02, 0x4a
	.zero		1
	.zero		1


	//----- nvinfo : EIATTR_EXIT_INSTR_OFFSETS
	.align		4
        /*0140*/ 	.byte	0x04, 0x1c
        /*0142*/ 	.short	(.L_128 - .L_127)


	//   ....[0]....
.L_127:
        /*0144*/ 	.word	0x00003590


	//   ....[1]....
        /*0148*/ 	.word	0x000039b0


	//   ....[2]....
        /*014c*/ 	.word	0x00007380


	//   ....[3]....
        /*0150*/ 	.word	0x000073a0


	//   ....[4]....
        /*0154*/ 	.word	0x00007910


	//   ....[5]....
        /*0158*/ 	.word	0x00007930


	//----- nvinfo : EIATTR_MAX_THREADS
	.align		4
.L_128:
        /*015c*/ 	.byte	0x04, 0x05
        /*015e*/ 	.short	(.L_130 - .L_129)
.L_129:
        /*0160*/ 	.word	0x00000100
        /*0164*/ 	.word	0x00000001
        /*0168*/ 	.word	0x00000001


	//----- nvinfo : EIATTR_CRS_STACK_SIZE
	.align		4
.L_130:
        /*016c*/ 	.byte	0x04, 0x1e
        /*016e*/ 	.short	(.L_132 - .L_131)
.L_131:
        /*0170*/ 	.word	0x00000000


	//----- nvinfo : EIATTR_CBANK_PARAM_SIZE
	.align		4
.L_132:
        /*0174*/ 	.byte	0x03, 0x19
        /*0176*/ 	.short	0x0060


	//----- nvinfo : EIATTR_PARAM_CBANK
	.align		4
        /*0178*/ 	.byte	0x04, 0x0a
        /*017a*/ 	.short	(.L_134 - .L_133)
	.align		4
.L_133:
        /*017c*/ 	.word	index@(.nv.constant0._ZN3cub18CUB_300001_SM_10006detail10merge_sort26DeviceMergeSortMergeKernelINS2_10policy_hubIN6thrust24THRUST_300001_SM_1000_NS6detail15normal_iteratorINS6_10device_ptrImEEEEE9Policy600ESB_PNS0_8NullTypeESB_SF_m15greater_functorImEmSE_EEvbT2_T3_T4_PT6_PT7_T5_PSK_SK_NS1_7vsmem_tE)
        /*0180*/ 	.short	0x0380
        /*0182*/ 	.short	0x0060


	//----- nvinfo : EIATTR_SW_WAR
	.align		4
.L_134:
        /*0184*/ 	.byte	0x04, 0x36
        /*0186*/ 	.short	(.L_136 - .L_135)
.L_135:
        /*0188*/ 	.word	0x00000008
.L_136:


//--------------------- .nv.info._ZN3cub18CUB_300001_SM_10006detail10merge_sort30DeviceMergeSortPartitionKernelIN6thrust24THRUST_300001_SM_1000_NS6detail15normal_iteratorINS5_10device_ptrImEEEEm15greater_functorImEmEEvbT_PT2_T0_SG_PSG_T1_SG_i --------------------------
	.section	.nv.info._ZN3cub18CUB_300001_SM_10006detail10merge_sort30DeviceMergeSortPartitionKernelIN6thrust24THRUST_300001_SM_1000_NS6detail15normal_iteratorINS5_10device_ptrImEEEEm15greater_functorImEmEEvbT_PT2_T0_SG_PSG_T1_SG_i,"",@"SHT_CUDA_INFO"
	.sectionflags	@""
	.align	4


	//----- nvinfo : EIATTR_CUDA_API_VERSION
	.align		4
        /*0000*/ 	.byte	0x04, 0x37
        /*0002*/ 	.short	(.L_138 - .L_137)
.L_137:
        /*0004*/ 	.word	0x00000082


	//----- nvinfo : EIATTR_KPARAM_INFO
	.align		4
.L_138:
        /*0008*/ 	.byte	0x04, 0x17
        /*000a*/ 	.short	(.L_140 - .L_139)
.L_139:
        /*000c*/ 	.word	0x00000000
        /*0010*/ 	.short	0x0008
        /*0012*/ 	.short	0x0050
        /*0014*/ 	.byte	0x00, 0xf0, 0x11, 0x00


	//----- nvinfo : EIATTR_KPARAM_INFO
	.align		4
.L_140:
        /*0018*/ 	.byte	0x04, 0x17
        /*001a*/ 	.short	(.L_142 - .L_141)
.L_141:
        /*001c*/ 	.word	0x00000000
        /*0020*/ 	.short	0x0007
        /*0022*/ 	.short	0x0048
        /*0024*/ 	.byte	0x00, 0xf0, 0x21, 0x00


	//----- nvinfo : EIATTR_KPARAM_INFO
	.align		4
.L_142:
        /*0028*/ 	.byte	0x04, 0x17
        /*002a*/ 	.short	(.L_144 - .L_143)
.L_143:
        /*002c*/ 	.word	0x00000000
        /*0030*/ 	.short	0x0006
        /*0032*/ 	.short	0x0030
        /*0034*/ 	.byte	0x00, 0xf0, 0x61, 0x00


	//----- nvinfo : EIATTR_KPARAM_INFO
	.align		4
.L_144:
        /*0038*/ 	.byte	0x04, 0x17
        /*003a*/ 	.short	(.L_146 - .L_145)
.L_145:
        /*003c*/ 	.word	0x00000000
        /*0040*/ 	.short	0x0005
        /*0042*/ 	.short	0x0028
        /*0044*/ 	.byte	0x00, 0xf5, 0x21, 0x00


	//----- nvinfo : EIATTR_KPARAM_INFO
	.align		4
.L_146:
        /*0048*/ 	.byte	0x04, 0x17
        /*004a*/ 	.short	(.L_148 - .L_147)
.L_147:
        /*004c*/ 	.word	0x00000000
        /*0050*/ 	.short	0x0004
        /*0052*/ 	.short	0x0020
        /*0054*/ 	.byte	0x00, 0xf0, 0x21, 0x00


	//----- nvinfo : EIATTR_KPARAM_INFO
	.align		4
.L_148:
        /*0058*/ 	.byte	0x04, 0x17
        /*005a*/ 	.short	(.L_150 - .L_149)
.L_149:
        /*005c*/ 	.word	0x00000000
        /*0060*/ 	.short	0x0003
        /*0062*/ 	.short	0x0018
        /*0064*/ 	.byte	0x00, 0xf0, 0x21, 0x00


	//----- nvinfo : EIATTR_KPARAM_INFO
	.align		4
.L_150:
        /*0068*/ 	.byte	0x04, 0x17
        /*006a*/ 	.short	(.L_152 - .L_151)
.L_151:
        /*006c*/ 	.word	0x00000000
        /*0070*/ 	.short	0x0002
        /*0072*/ 	.short	0x0010
        /*0074*/ 	.byte	0x00, 0xf5, 0x21, 0x00


	//----- nvinfo : EIATTR_KPARAM_INFO
	.align		4
.L_152:
        /*0078*/ 	.byte	0x04, 0x17
        /*007a*/ 	.short	(.L_154 - .L_153)
.L_153:
        /*007c*/ 	.word	0x00000000
        /*0080*/ 	.short	0x0001
        /*0082*/ 	.short	0x0008
        /*0084*/ 	.byte	0x00, 0xf0, 0x21, 0x00


	//----- nvinfo : EIATTR_KPARAM_INFO
	.align		4
.L_154:
        /*0088*/ 	.byte	0x04, 0x17
        /*008a*/ 	.short	(.L_156 - .L_155)
.L_155:
        /*008c*/ 	.word	0x00000000
        /*0090*/ 	.short	0x0000
        /*0092*/ 	.short	0x0000
        /*0094*/ 	.byte	0x00, 0xf0, 0x05, 0x00


	//----- nvinfo : EIATTR_SPARSE_MMA_MASK
	.align		4
.L_156:
        /*0098*/ 	.byte	0x03, 0x50
        /*009a*/ 	.short	0x0000


	//----- nvinfo : EIATTR_MAXREG_COUNT
	.align		4
        /*009c*/ 	.byte	0x03, 0x1b
        /*009e*/ 	.short	0x00ff


	//----- nvinfo : EIATTR_MERCURY_ISA_VERSION
	.align		4
        /*00a0*/ 	.byte	0x03, 0x5f
        /*00a2*/ 	.short	0x0101


	//----- nvinfo : EIATTR_VRC_CTA_INIT_COUNT
	.align		4
        /*00a4*/ 	.byte	0x02, 0x4a
	.zero		1
	.zero		1


	//----- nvinfo : EIATTR_EXIT_INSTR_OFFSETS
	.align		4
        /*00a8*/ 	.byte	0x04, 0x1c
        /*00aa*/ 	.short	(.L_158 - .L_157)


	//   ....[0]....
.L_157:
        /*00ac*/ 	.word	0x00000080


	//   ....[1]....
        /*00b0*/ 	.word	0x000003d0


	//   ....[2]....
        /*00b4*/ 	.word	0x00001070


	//----- nvinfo : EIATTR_CRS_STACK_SIZE
	.align		4
.L_158:
        /*00b8*/ 	.byte	0x04, 0x1e
        /*00ba*/ 	.short	(.L_160 - .L_159)
.L_159:
        /*00bc*/ 	.word	0x00000000


	//----- nvinfo : EIATTR_CBANK_PARAM_SIZE
	.align		4
.L_160:
        /*00c0*/ 	.byte	0x03, 0x19
        /*00c2*/ 	.short	0x0054


	//----- nvinfo : EIATTR_PARAM_CBANK
	.align		4
        /*00c4*/ 	.byte	0x04, 0x0a
        /*00c6*/ 	.short	(.L_162 - .L_161)
	.align		4
.L_161:
        /*00c8*/ 	.word	index@(.nv.constant0._ZN3cub18CUB_300001_SM_10006detail10merge_sort30DeviceMergeSortPartitionKernelIN6thrust24THRUST_300001_SM_1000_NS6detail15normal_iteratorINS5_10device_ptrImEEEEm15greater_functorImEmEEvbT_PT2_T0_SG_PSG_T1_SG_i)
        /*00cc*/ 	.short	0x0380
        /*00ce*/ 	.short	0x0054


	//----- nvinfo : EIATTR_SW_WAR
	.align		4
.L_162:
        /*00d0*/ 	.byte	0x04, 0x36
        /*00d2*/ 	.short	(.L_164 - .L_163)
.L_163:
        /*00d4*/ 	.word	0x00000008
.L_164:


//--------------------- .nv.info._ZN3cub18CUB_300001_SM_10006detail10merge_sort30DeviceMergeSortBlockSortKernelINS2_10policy_hubIN6thrust24THRUST_300001_SM_1000_NS6detail15normal_iteratorINS6_10device_ptrImEEEEE9Policy600ESB_PNS0_8NullTypeESB_SF_m15greater_functorImEmSE_EEvbT0_T1_T2_T3_T4_PT6_PT7_T5_NS1_7vsmem_tE --------------------------
	.section	.nv.info._ZN3cub18CUB_300001_SM_10006detail10merge_sort30DeviceMergeSortBlockSortKernelINS2_10policy_hubIN6thrust24THRUST_300001_SM_1000_NS6detail15normal_iteratorINS6_10device_ptrImEEEEE9Policy600ESB_PNS0_8NullTypeESB_SF_m15greater_functorImEmSE_EEvbT0_T1_T2_T3_T4_PT6_PT7_T5_NS1_7vsmem_tE,"",@"SHT_CUDA_INFO"
	.sectionflags	@""
	.align	4


	//----- nvinfo : EIATTR_CUDA_API_VERSION
	.align		4
        /*0000*/ 	.byte	0x04, 0x37
        /*0002*/ 	.short	(.L_166 - .L_165)
.L_165:
        /*0004*/ 	.word	0x00000082


	//----- nvinfo : EIATTR_KPARAM_INFO
	.align		4
.L_166:
        /*0008*/ 	.byte	0x04, 0x17
        /*000a*/ 	.short	(.L_168 - .L_167)
.L_167:
        /*000c*/ 	.word	0x00000000
        /*0010*/ 	.short	0x0009
        /*0012*/ 	.short	0x0058
        /*0014*/ 	.byte	0x00, 0xf0, 0x21, 0x00


	//----- nvinfo : EIATTR_KPARAM_INFO
	.align		4
.L_168:
        /*0018*/ 	.byte	0x04, 0x17
        /*001a*/ 	.short	(.L_170 - .L_169)
.L_169:
        /*001c*/ 	.word	0x00000000
        /*0020*/ 	.short	0x0008
        /*0022*/ 	.short	0x0040
        /*0024*/ 	.byte	0x00, 0xf0, 0x61, 0x00


	//----- nvinfo : EIATTR_KPARAM_INFO
	.align		4
.L_170:
        /*0028*/ 	.byte	0x04, 0x17
        /*002a*/ 	.short	(.L_172 - .L_171)
.L_171:
        /*002c*/ 	.word	0x00000000
        /*0030*/ 	.short	0x0007
        /*0032*/ 	.short	0x0038
        /*0034*/ 	.byte	0x00, 0xf5, 0x21, 0x00


	//----- nvinfo : EIATTR_KPARAM_INFO
	.align		4
.L_172:
        /*0038*/ 	.byte	0x04, 0x17
        /*003a*/ 	.short	(.L_174 - .L_173)
.L_173:
        /*003c*/ 	.word	0x00000000
        /*0040*/ 	.short	0x0006
        /*0042*/ 	.short	0x0030
        /*0044*/ 	.byte	0x00, 0xf5, 0x21, 0x00


	//----- nvinfo : EIATTR_KPARAM_INFO
	.align		4
.L_174:
        /*0048*/ 	.byte	0x04, 0x17
        /*004a*/ 	.short	(.L_176 - .L_175)
.L_175:
        /*004c*/ 	.word	0x00000000
        /*0050*/ 	.short	0x0005
        /*0052*/ 	.short	0x0028
        /*0054*/ 	.byte	0x00, 0xf0, 0x21, 0x00


	//----- nvinfo : EIATTR_KPARAM_INFO
	.align		4
.L_176:
        /*0058*/ 	.byte	0x04, 0x17
        /*005a*/ 	.short	(.L_178 - .L_177)
.L_177:
        /*005c*/ 	.word	0x00000000
        /*0060*/ 	.short	0x0004
        /*0062*/ 	.short	0x0020
        /*0064*/ 	.byte	0x00, 0xf5, 0x21, 0x00


	//----- nvinfo : EIATTR_KPARAM_INFO
	.align		4
.L_178:
        /*0068*/ 	.byte	0x04, 0x17
        /*006a*/ 	.short	(.L_180 - .L_179)
.L_179:
        /*006c*/ 	.word	0x00000000
        /*0070*/ 	.short	0x0003
        /*0072*/ 	.short	0x0018
        /*0074*/ 	.byte	0x00, 0xf0, 0x21, 0x00


	//----- nvinfo : EIATTR_KPARAM_INFO
	.align		4
.L_180:
        /*0078*/ 	.byte	0x04, 0x17
        /*007a*/ 	.short	(.L_182 - .L_181)
.L_181:
        /*007c*/ 	.word	0x00000000
        /*0080*/ 	.short	0x0002
        /*0082*/ 	.short	0x0010
        /*0084*/ 	.byte	0x00, 0xf5, 0x21, 0x00


	//----- nvinfo : EIATTR_KPARAM_INFO
	.align		4
.L_182:
        /*0088*/ 	.byte	0x04, 0x17
        /*008a*/ 	.short	(.L_184 - .L_183)
.L_183:
        /*008c*/ 	.word	0x00000000
        /*0090*/ 	.short	0x0001
        /*0092*/ 	.short	0x0008
        /*0094*/ 	.byte	0x00, 0xf0, 0x21, 0x00


	//----- nvinfo : EIATTR_KPARAM_INFO
	.align		4
.L_184:
        /*0098*/ 	.byte	0x04, 0x17
        /*009a*/ 	.short	(.L_186 - .L_185)
.L_185:
        /*009c*/ 	.word	0x00000000
        /*00a0*/ 	.short	0x0000
        /*00a2*/ 	.short	0x0000
        /*00a4*/ 	.byte	0x00, 0xf0, 0x05, 0x00


	//----- nvinfo : EIATTR_SPARSE_MMA_MASK
	.align		4
.L_186:
        /*00a8*/ 	.byte	0x03, 0x50
        /*00aa*/ 	.short	0x0000


	//----- nvinfo : EIATTR_MAXREG_COUNT
	.align		4
        /*00ac*/ 	.byte	0x03, 0x1b
        /*00ae*/ 	.short	0x00ff


	//----- nvinfo : EIATTR_NUM_BARRIERS
	.align		4
        /*00b0*/ 	.byte	0x02, 0x4c
        /*00b2*/ 	.byte	0x01
	.zero		1


	//----- nvinfo : EIATTR_ANNOTATIONS
	.align		4
        /*00b4*/ 	.byte	0x04, 0x55
        /*00b6*/ 	.short	(.L_188 - .L_187)


	//   ....[0]....
.L_187:
        /*00b8*/ 	.word	0x00000001
        /*00bc*/ 	.byte	0x70, 0x01, 0x00, 0x00, 0x01, 0x00, 0x00, 0x00, 0x90, 0x01, 0x00, 0x00, 0x01, 0x00, 0x00, 0x00
        /* <DEDUP_REMOVED lines=13> */
        /*019c*/ 	.byte	0x80, 0x19, 0x01, 0x00, 0x01, 0x00, 0x00, 0x00, 0xb0, 0x19, 0x01, 0x00


	//----- nvinfo : EIATTR_MERCURY_ISA_VERSION
	.align		4
.L_188:
        /*01a8*/ 	.byte	0x03, 0x5f
        /*01aa*/ 	.short	0x0101


	//----- nvinfo : EIATTR_COOP_GROUP_MASK_REGIDS
	.align		4
        /*01ac*/ 	.byte	0x04, 0x29
        /*01ae*/ 	.short	(.L_190 - .L_189)


	//   ....[0]....
.L_189:
        /*01b0*/ 	.word	0xffffffff


	//   ....[1]....
        /*01b4*/ 	.word	0xffffffff


	//   ....[2]....
        /*01b8*/ 	.word	0xffffffff


	//   ....[3]....
        /*01bc*/ 	.word	0xffffffff


	//   ....[4]....
        /*01c0*/ 	.word	0xffffffff


	//   ....[5]....
        /*01c4*/ 	.word	0xffffffff


	//----- nvinfo : EIATTR_COOP_GROUP_INSTR_OFFSETS
	.align		4
.L_190:
        /*01c8*/ 	.byte	0x04, 0x28
        /*01ca*/ 	.short	(.L_192 - .L_191)


	//   ....[0]....
.L_191:
        /*01cc*/ 	.word	0x000005c0


	//   ....[1]....
        /*01d0*/ 	.word	0x00007e60


	//   ....[2]....
        /*01d4*/ 	.word	0x000081c0


	//   ....[3]....
        /*01d8*/ 	.word	0x00008a10


	//   ....[4]....
        /*01dc*/ 	.word	0x00011600


	//   ....[5]....
        /*01e0*/ 	.word	0x00011bf0


	//----- nvinfo : EIATTR_VRC_CTA_INIT_COUNT
	.align		4
.L_192:
        /*01e4*/ 	.byte	0x02, 0x4a
	.zero		1
	.zero		1


	//----- nvinfo : EIATTR_EXIT_INSTR_OFFSETS
	.align		4
        /*01e8*/ 	.byte	0x04, 0x1c
        /*01ea*/ 	.short	(.L_194 - .L_193)


	//   ....[0]....
.L_193:
        /*01ec*/ 	.word	0x00007fd0


	//   ....[1]....
        /*01f0*/ 	.word	0x000082f0


	//   ....[2]....
        /*01f4*/ 	.word	0x000118d0


	//   ....[3]....
        /*01f8*/ 	.word	0x000118f0


	//   ....[4]....
        /*01fc*/ 	.word	0x00011e90


	//   ....[5]....
        /*0200*/ 	.word	0x00011eb0


	//----- nvinfo : EIATTR_MAX_THREADS
	.align		4
.L_194:
        /*0204*/ 	.byte	0x04, 0x05
        /*0206*/ 	.short	(.L_196 - .L_195)
.L_195:
        /*0208*/ 	.word	0x00000100
        /*020c*/ 	.word	0x00000001
        /*0210*/ 	.word	0x00000001


	//----- nvinfo : EIATTR_CRS_STACK_SIZE
	.align		4
.L_196:
        /*0214*/ 	.byte	0x04, 0x1e
        /*0216*/ 	.short	(.L_198 - .L_197)
.L_197:
        /*0218*/ 	.word	0x00000000


	//----- nvinfo : EIATTR_CBANK_PARAM_SIZE
	.align		4
.L_198:
        /*021c*/ 	.byte	0x03, 0x19
        /*021e*/ 	.short	0x0060


	//----- nvinfo : EIATTR_PARAM_CBANK
	.align		4
        /*0220*/ 	.byte	0x04, 0x0a
        /*0222*/ 	.short	(.L_200 - .L_199)
	.align		4
.L_199:
        /*0224*/ 	.word	index@(.nv.constant0._ZN3cub18CUB_300001_SM_10006detail10merge_sort30DeviceMergeSortBlockSortKernelINS2_10policy_hubIN6thrust24THRUST_300001_SM_1000_NS6detail15normal_iteratorINS6_10device_ptrImEEEEE9Policy600ESB_PNS0_8NullTypeESB_SF_m15greater_functorImEmSE_EEvbT0_T1_T2_T3_T4_PT6_PT7_T5_NS1_7vsmem_tE)
        /*0228*/ 	.short	0x0380
        /*022a*/ 	.short	0x0060


	//----- nvinfo : EIATTR_SW_WAR
	.align		4
.L_200:
        /*022c*/ 	.byte	0x04, 0x36
        /*022e*/ 	.short	(.L_202 - .L_201)
.L_201:
        /*0230*/ 	.word	0x00000008
.L_202:


//--------------------- .nv.info._ZN3cub18CUB_300001_SM_10006detail10merge_sort26DeviceMergeSortMergeKernelINS2_10policy_hubIN6thrust24THRUST_300001_SM_1000_NS6detail15normal_iteratorINS6_10device_ptrImEEEEE9Policy600ESB_PNS0_8NullTypeESB_SF_j15greater_functorImEmSE_EEvbT2_T3_T4_PT6_PT7_T5_PSK_SK_NS1_7vsmem_tE --------------------------
	.section	.nv.info._ZN3cub18CUB_300001_SM_10006detail10merge_sort26DeviceMergeSortMergeKernelINS2_10policy_hubIN6thrust24THRUST_300001_SM_1000_NS6detail15normal_iteratorINS6_10device_ptrImEEEEE9Policy600ESB_PNS0_8NullTypeESB_SF_j15greater_functorImEmSE_EEvbT2_T3_T4_PT6_PT7_T5_PSK_SK_NS1_7vsmem_tE,"",@"SHT_CUDA_INFO"
	.sectionflags	@""
	.align	4


	//----- nvinfo : EIATTR_CUDA_API_VERSION
	.align		4
        /*0000*/ 	.byte	0x04, 0x37
        /*0002*/ 	.short	(.L_204 - .L_203)
.L_203:
        /*0004*/ 	.word	0x00000082


	//----- nvinfo : EIATTR_KPARAM_INFO
	.align		4
.L_204:
        /*0008*/ 	.byte	0x04, 0x17
        /*000a*/ 	.short	(.L_206 - .L_205)
.L_205:
        /*000c*/ 	.word	0x00000000
        /*0010*/ 	.short	0x0009
        /*0012*/ 	.short	0x0058
        /*0014*/ 	.byte	0x00, 0xf0, 0x21, 0x00


	//----- nvinfo : EIATTR_KPARAM_INFO
	.align		4
.L_206:
        /*0018*/ 	.byte	0x04, 0x17
        /*001a*/ 	.short	(.L_208 - .L_207)
.L_207:
        /*001c*/ 	.word	0x00000000
        /*0020*/ 	.short	0x0008
        /*0022*/ 	.short	0x0050
        /*0024*/ 	.byte	0x00, 0xf0, 0x11, 0x00


	//----- nvinfo : EIATTR_KPARAM_INFO
	.align		4
.L_208:
        /*0028*/ 	.byte	0x04, 0x17
        /*002a*/ 	.short	(.L_210 - .L_209)
.L_209:
        /*002c*/ 	.word	0x00000000
        /*0030*/ 	.short	0x0007
        /*0032*/ 	.short	0x0048
        /*0034*/ 	.byte	0x00, 0xf5, 0x21, 0x00


	//----- nvinfo : EIATTR_KPARAM_INFO
	.align		4
.L_210:
        /*0038*/ 	.byte	0x04, 0x17
        /*003a*/ 	.short	(.L_212 - .L_211)
.L_211:
        /*003c*/ 	.word	0x00000000
        /*0040*/ 	.short	0x0006
        /*0042*/ 	.short	0x0030
        /*0044*/ 	.byte	0x00, 0xf0, 0x61, 0x00


	//----- nvinfo : EIATTR_KPARAM_INFO
	.align		4
.L_212:
        /*0048*/ 	.byte	0x04, 0x17
        /*004a*/ 	.short	(.L_214 - .L_213)
.L_213:
        /*004c*/ 	.word	0x00000000
        /*0050*/ 	.short	0x0005
        /*0052*/ 	.short	0x0028
        /*0054*/ 	.byte	0x00, 0xf5, 0x21, 0x00


	//----- nvinfo : EIATTR_KPARAM_INFO
	.align		4
.L_214:
        /*0058*/ 	.byte	0x04, 0x17
        /*005a*/ 	.short	(.L_216 - .L_215)
.L_215:
        /*005c*/ 	.word	0x00000000
        /*0060*/ 	.short	0x0004
        /*0062*/ 	.short	0x0020
        /*0064*/ 	.byte	0x00, 0xf5, 0x21, 0x00


	//----- nvinfo : EIATTR_KPARAM_INFO
	.align		4
.L_216:
        /*0068*/ 	.byte	0x04, 0x17
        /*006a*/ 	.short	(.L_218 - .L_217)
.L_217:
        /*006c*/ 	.word	0x00000000
        /*0070*/ 	.short	0x0003
        /*0072*/ 	.short	0x0018
        /*0074*/ 	.byte	0x00, 0xf0, 0x11, 0x00


	//----- nvinfo : EIATTR_KPARAM_INFO
	.align		4
.L_218:
        /*0078*/ 	.byte	0x04, 0x17
        /*007a*/ 	.short	(.L_220 - .L_219)
.L_219:
        /*007c*/ 	.word	0x00000000
        /*0080*/ 	.short	0x0002
        /*0082*/ 	.short	0x0010
        /*0084*/ 	.byte	0x00, 0xf5, 0x21, 0x00


	//----- nvinfo : EIATTR_KPARAM_INFO
	.align		4
.L_220:
        /*0088*/ 	.byte	0x04, 0x17
        /*008a*/ 	.short	(.L_222 - .L_221)
.L_221:
        /*008c*/ 	.word	0x00000000
        /*0090*/ 	.short	0x0001
        /*0092*/ 	.short	0x0008
        /*0094*/ 	.byte	0x00, 0xf0, 0x21, 0x00


	//----- nvinfo : EIATTR_KPARAM_INFO
	.align		4
.L_222:
        /*0098*/ 	.byte	0x04, 0x17
        /*009a*/ 	.short	(.L_224 - .L_223)
.L_223:
        /*009c*/ 	.word	0x00000000
        /*00a0*/ 	.short	0x0000
        /*00a2*/ 	.short	0x0000
        /*00a4*/ 	.byte	0x00, 0xf0, 0x05, 0x00


	//----- nvinfo : EIATTR_SPARSE_MMA_MASK
	.align		4
.L_224:
        /*00a8*/ 	.byte	0x03, 0x50
        /*00aa*/ 	.short	0x0000


	//----- nvinfo : EIATTR_MAXREG_COUNT
	.align		4
        /*00ac*/ 	.byte	0x03, 0x1b
        /*00ae*/ 	.short	0x00ff


	//----- nvinfo : EIATTR_NUM_BARRIERS
	.align		4
        /*00b0*/ 	.byte	0x02, 0x4c
        /*00b2*/ 	.byte	0x01
	.zero		1


	//----- nvinfo : EIATTR_MERCURY_ISA_VERSION
	.align		4
        /*00b4*/ 	.byte	0x03, 0x5f
        /*00b6*/ 	.short	0x0101


	//----- nvinfo : EIATTR_COOP_GROUP_MASK_REGIDS
	.align		4
        /*00b8*/ 	.byte	0x04, 0x29
        /*00ba*/ 	.short	(.L_226 - .L_225)


	//   ....[0]....
.L_225:
        /*00bc*/ 	.word	0xffffffff


	//   ....[1]....
        /*00c0*/ 	.word	0xffffffff


	//   ....[2]....
        /*00c4*/ 	.word	0xffffffff


	//   ....[3]....
        /*00c8*/ 	.word	0xffffffff


	//----- nvinfo : EIATTR_COOP_GROUP_INSTR_OFFSETS
	.align		4
.L_226:
        /*00cc*/ 	.byte	0x04, 0x28
        /*00ce*/ 	.short	(.L_228 - .L_227)


	//   ....[0]....
.L_227:
        /*00d0*/ 	.word	0x00003060


	//   ....[1]....
        /*00d4*/ 	.word	0x00003400


	//   ....[2]....
        /*00d8*/ 	.word	0x000069c0


	//   ....[3]....
        /*00dc*/ 	.word	0x00006ed0


	//----- nvinfo : EIATTR_VRC_CTA_INIT_COUNT
	.align		4
.L_228:
        /*00e0*/ 	.byte	0x02, 0x4a
	.zero		1
	.zero		1


	//----- nvinfo : EIATTR_EXIT_INSTR_OFFSETS
	.align		4
        /*00e4*/ 	.byte	0x04, 0x1c
        /*00e6*/ 	.short	(.L_230 - .L_229)


	//   ....[0]....
.L_229:
        /*00e8*/ 	.word	0x000031e0


	//   ....[1]....
        /*00ec*/ 	.word	0x000035f0


	//   ....[2]....
        /*00f0*/ 	.word	0x00006c30


	//   ....[3]....
        /*00f4*/ 	.word	0x00006c50


	//   ....[4]....
        /*00f8*/ 	.word	0x00007190


	//   ....[5]....
        /*00fc*/ 	.word	0x000071b0


	//----- nvinfo : EIATTR_MAX_THREADS
	.align		4
.L_230:
        /*0100*/ 	.byte	0x04, 0x05
        /*0102*/ 	.short	(.L_232 - .L_231)
.L_231:
        /*0104*/ 	.word	0x00000100
        /*0108*/ 	.word	0x00000001
        /*010c*/ 	.word	0x00000001


	//----- nvinfo : EIATTR_CRS_STACK_SIZE
	.align		4
.L_232:
        /*0110*/ 	.byte	0x04, 0x1e
        /*0112*/ 	.short	(.L_234 - .L_233)
.L_233:
        /*0114*/ 	.word	0x00000000


	//----- nvinfo : EIATTR_CBANK_PARAM_SIZE
	.align		4
.L_234:
        /*0118*/ 	.byte	0x03, 0x19
        /*011a*/ 	.short	0x0060


	//----- nvinfo : EIATTR_PARAM_CBANK
	.align		4
        /*011c*/ 	.byte	0x04, 0x0a
        /*011e*/ 	.short	(.L_236 - .L_235)
	.align		4
.L_235:
        /*0120*/ 	.word	index@(.nv.constant0._ZN3cub18CUB_300001_SM_10006detail10merge_sort26DeviceMergeSortMergeKernelINS2_10policy_hubIN6thrust24THRUST_300001_SM_1000_NS6detail15normal_iteratorINS6_10device_ptrImEEEEE9Policy600ESB_PNS0_8NullTypeESB_SF_j15greater_functorImEmSE_EEvbT2_T3_T4_PT6_PT7_T5_PSK_SK_NS1_7vsmem_tE)
        /*0124*/ 	.short	0x0380
        /*0126*/ 	.short	0x0060


	//----- nvinfo : EIATTR_SW_WAR
	.align		4
.L_236:
        /*0128*/ 	.byte	0x04, 0x36
        /*012a*/ 	.short	(.L_238 - .L_237)
.L_237:
        /*012c*/ 	.word	0x00000008
.L_238:


//--------------------- .nv.info._ZN3cub18CUB_300001_SM_10006detail10merge_sort30DeviceMergeSortPartitionKernelIN6thrust24THRUST_300001_SM_1000_NS6detail15normal_iteratorINS5_10device_ptrImEEEEj15greater_functorImEmEEvbT_PT2_T0_SG_PSG_T1_SG_i --------------------------
	.section	.nv.info._ZN3cub18CUB_300001_SM_10006detail10merge_sort30DeviceMergeSortPartitionKernelIN6thrust24THRUST_300001_SM_1000_NS6detail15normal_iteratorINS5_10device_ptrImEEEEj15greater_functorImEmEEvbT_PT2_T0_SG_PSG_T1_SG_i,"",@"SHT_CUDA_INFO"
	.sectionflags	@""
	.align	4


	//----- nvinfo : EIATTR_CUDA_API_VERSION
	.align		4
        /*0000*/ 	.byte	0x04, 0x37
        /*0002*/ 	.short	(.L_240 - .L_239)
.L_239:
        /*0004*/ 	.word	0x00000082


	//----- nvinfo : EIATTR_KPARAM_INFO
	.align		4
.L_240:
        /*0008*/ 	.byte	0x04, 0x17
        /*000a*/ 	.short	(.L_242 - .L_241)
.L_241:
        /*000c*/ 	.word	0x00000000
        /*0010*/ 	.short	0x0008
        /*0012*/ 	.short	0x0044
        /*0014*/ 	.byte	0x00, 0xf0, 0x11, 0x00


	//----- nvinfo : EIATTR_KPARAM_INFO
	.align		4
.L_242:
        /*0018*/ 	.byte	0x04, 0x17
        /*001a*/ 	.short	(.L_244 - .L_243)
.L_243:
        /*001c*/ 	.word	0x00000000
        /*0020*/ 	.short	0x0007
        /*0022*/ 	.short	0x0040
        /*0024*/ 	.byte	0x00, 0xf0, 0x11, 0x00


	//----- nvinfo : EIATTR_KPARAM_INFO
	.align		4
.L_244:
        /*0028*/ 	.byte	0x04, 0x17
        /*002a*/ 	.short	(.L_246 - .L_245)
.L_245:
        /*002c*/ 	.word	0x00000000
        /*0030*/ 	.short	0x0006
        /*0032*/ 	.short	0x0028
        /*0034*/ 	.byte	0x00, 0xf0, 0x61, 0x00


	//----- nvinfo : EIATTR_KPARAM_INFO
	.align		4
.L_246:
        /*0038*/ 	.byte	0x04, 0x17
        /*003a*/ 	.short	(.L_248 - .L_247)
.L_247:
        /*003c*/ 	.word	0x00000000
        /*0040*/ 	.short	0x0005
        /*0042*/ 	.short	0x0020
        /*0044*/ 	.byte	0x00, 0xf5, 0x21, 0x00


	//----- nvinfo : EIATTR_KPARAM_INFO
	.align		4
.L_248:
        /*0048*/ 	.byte	0x04, 0x17
        /*004a*/ 	.short	(.L_250 - .L_249)
.L_249:
        /*004c*/ 	.word	0x00000000
        /*0050*/ 	.short	0x0004
        /*0052*/ 	.short	0x001c
        /*0054*/ 	.byte	0x00, 0xf0, 0x11, 0x00


	//----- nvinfo : EIATTR_KPARAM_INFO
	.align		4
.L_250:
        /*0058*/ 	.byte	0x04, 0x17
        /*005a*/ 	.short	(.L_252 - .L_251)
.L_251:
        /*005c*/ 	.word	0x00000000
        /*0060*/ 	.short	0x0003
        /*0062*/ 	.short	0x0018
        /*0064*/ 	.byte	0x00, 0xf0, 0x11, 0x00


	//----- nvinfo : EIATTR_KPARAM_INFO
	.align		4
.L_252:
        /*0068*/ 	.byte	0x04, 0x17
        /*006a*/ 	.short	(.L_254 - .L_253)
.L_253:
        /*006c*/ 	.word	0x00000000
        /*0070*/ 	.short	0x0002
        /*0072*/ 	.short	0x0010
        /*0074*/ 	.byte	0x00, 0xf5, 0x21, 0x00


	//----- nvinfo : EIATTR_KPARAM_INFO
	.align		4
.L_254:
        /*0078*/ 	.byte	0x04, 0x17
        /*007a*/ 	.short	(.L_256 - .L_255)
.L_255:
        /*007c*/ 	.word	0x00000000
        /*0080*/ 	.short	0x0001
        /*0082*/ 	.short	0x0008
        /*0084*/ 	.byte	0x00, 0xf0, 0x21, 0x00


	//----- nvinfo : EIATTR_KPARAM_INFO
	.align		4
.L_256:
        /*0088*/ 	.byte	0x04, 0x17
        /*008a*/ 	.short	(.L_258 - .L_257)
.L_257:
        /*008c*/ 	.word	0x00000000
        /*0090*/ 	.short	0x0000
        /*0092*/ 	.short	0x0000
        /*0094*/ 	.byte	0x00, 0xf0, 0x05, 0x00


	//----- nvinfo : EIATTR_SPARSE_MMA_MASK
	.align		4
.L_258:
        /*0098*/ 	.byte	0x03, 0x50
        /*009a*/ 	.short	0x0000


	//----- nvinfo : EIATTR_MAXREG_COUNT
	.align		4
        /*009c*/ 	.byte	0x03, 0x1b
        /*009e*/ 	.short	0x00ff


	//----- nvinfo : EIATTR_MERCURY_ISA_VERSION
	.align		4
        /*00a0*/ 	.byte	0x03, 0x5f
        /*00a2*/ 	.short	0x0101


	//----- nvinfo : EIATTR_VRC_CTA_INIT_COUNT
	.align		4
        /*00a4*/ 	.byte	0x02, 0x4a
	.zero		1
	.zero		1


	//----- nvinfo : EIATTR_EXIT_INSTR_OFFSETS
	.align		4
        /*00a8*/ 	.byte	0x04, 0x1c
        /*00aa*/ 	.short	(.L_260 - .L_259)


	//   ....[0]....
.L_259:
        /*00ac*/ 	.word	0x00000070


	//   ....[1]....
        /*00b0*/ 	.word	0x000001d0


	//   ....[2]....
        /*00b4*/ 	.word	0x00000b20


	//----- nvinfo : EIATTR_CRS_STACK_SIZE
	.align		4
.L_260:
        /*00b8*/ 	.byte	0x04, 0x1e
        /*00ba*/ 	.short	(.L_262 - .L_261)
.L_261:
        /*00bc*/ 	.word	0x00000000


	//----- nvinfo : EIATTR_CBANK_PARAM_SIZE
	.align		4
.L_262:
        /*00c0*/ 	.byte	0x03, 0x19
        /*00c2*/ 	.short	0x0048


	//----- nvinfo : EIATTR_PARAM_CBANK
	.align		4
        /*00c4*/ 	.byte	0x04, 0x0a
        /*00c6*/ 	.short	(.L_264 - .L_263)
	.align		4
.L_263:
        /*00c8*/ 	.word	index@(.nv.constant0._ZN3cub18CUB_300001_SM_10006detail10merge_sort30DeviceMergeSortPartitionKernelIN6thrust24THRUST_300001_SM_1000_NS6detail15normal_iteratorINS5_10device_ptrImEEEEj15greater_functorImEmEEvbT_PT2_T0_SG_PSG_T1_SG_i)
        /*00cc*/ 	.short	0x0380
        /*00ce*/ 	.short	0x0048


	//----- nvinfo : EIATTR_SW_WAR
	.align		4
.L_264:
        /*00d0*/ 	.byte	0x04, 0x36
        /*00d2*/ 	.short	(.L_266 - .L_265)
.L_265:
        /*00d4*/ 	.word	0x00000008
.L_266:


//--------------------- .nv.info._ZN3cub18CUB_300001_SM_10006detail10merge_sort30DeviceMergeSortBlockSortKernelINS2_10policy_hubIN6thrust24THRUST_300001_SM_1000_NS6detail15normal_iteratorINS6_10device_ptrImEEEEE9Policy600ESB_PNS0_8NullTypeESB_SF_j15greater_functorImEmSE_EEvbT0_T1_T2_T3_T4_PT6_PT7_T5_NS1_7vsmem_tE --------------------------
	.section	.nv.info._ZN3cub18CUB_300001_SM_10006detail10merge_sort30DeviceMergeSortBlockSortKernelINS2_10policy_hubIN6thrust24THRUST_300001_SM_1000_NS6detail15normal_iteratorINS6_10device_ptrImEEEEE9Policy600ESB_PNS0_8NullTypeESB_SF_j15greater_functorImEmSE_EEvbT0_T1_T2_T3_T4_PT6_PT7_T5_NS1_7vsmem_tE,"",@"SHT_CUDA_INFO"
	.sectionflags	@""
	.align	4


	//----- nvinfo : EIATTR_CUDA_API_VERSION
	.align		4
        /*0000*/ 	.byte	0x04, 0x37
        /*0002*/ 	.short	(.L_268 - .L_267)
.L_267:
        /*0004*/ 	.word	0x00000082


	//----- nvinfo : EIATTR_KPARAM_INFO
	.align		4
.L_268:
        /*0008*/ 	.byte	0x04, 0x17
        /*000a*/ 	.short	(.L_270 - .L_269)
.L_269:
        /*000c*/ 	.word	0x00000000
        /*0010*/ 	.short	0x0009
        /*0012*/ 	.short	0x0058
        /*0014*/ 	.byte	0x00, 0xf0, 0x21, 0x00


	//----- nvinfo : EIATTR_KPARAM_INFO
	.align		4
.L_270:
        /*0018*/ 	.byte	0x04, 0x17
        /*001a*/ 	.short	(.L_272 - .L_271)
.L_271:
        /*001c*/ 	.word	0x00000000
        /*0020*/ 	.short	0x0008
        /*0022*/ 	.short	0x0040
        /*0024*/ 	.byte	0x00, 0xf0, 0x61, 0x00


	//----- nvinfo : EIATTR_KPARAM_INFO
	.align		4
.L_272:
        /*0028*/ 	.byte	0x04, 0x17
        /*002a*/ 	.short	(.L_274 - .L_273)
.L_273:
        /*002c*/ 	.word	0x00000000
        /*0030*/ 	.short	0x0007
        /*0032*/ 	.short	0x0038
        /*0034*/ 	.byte	0x00, 0xf5, 0x21, 0x00


	//----- nvinfo : EIATTR_KPARAM_INFO
	.align		4
.L_274:
        /*0038*/ 	.byte	0x04, 0x17
        /*003a*/ 	.short	(.L_276 - .L_275)
.L_275:
        /*003c*/ 	.word	0x00000000
        /*0040*/ 	.short	0x0006
        /*0042*/ 	.short	0x0030
        /*0044*/ 	.byte	0x00, 0xf5, 0x21, 0x00


	//----- nvinfo : EIATTR_KPARAM_INFO
	.align		4
.L_276:
        /*0048*/ 	.byte	0x04, 0x17
        /*004a*/ 	.short	(.L_278 - .L_277)
.L_277:
        /*004c*/ 	.word	0x00000000
        /*0050*/ 	.short	0x0005
        /*0052*/ 	.short	0x0028
        /*0054*/ 	.byte	0x00, 0xf0, 0x11, 0x00


	//----- nvinfo : EIATTR_KPARAM_INFO
	.align		4
.L_278:
        /*0058*/ 	.byte	0x04, 0x17
        /*005a*/ 	.short	(.L_280 - .L_279)
.L_279:
        /*005c*/ 	.word	0x00000000
        /*0060*/ 	.short	0x0004
        /*0062*/ 	.short	0x0020
        /*0064*/ 	.byte	0x00, 0xf5, 0x21, 0x00


	//----- nvinfo : EIATTR_KPARAM_INFO
	.align		4
.L_280:
        /*0068*/ 	.byte	0x04, 0x17
        /*006a*/ 	.short	(.L_282 - .L_281)
.L_281:
        /*006c*/ 	.word	0x00000000
        /*0070*/ 	.short	0x0003
        /*0072*/ 	.short	0x0018
        /*0074*/ 	.byte	0x00, 0xf0, 0x21, 0x00


	//----- nvinfo : EIATTR_KPARAM_INFO
	.align		4
.L_282:
        /*0078*/ 	.byte	0x04, 0x17
        /*007a*/ 	.short	(.L_284 - .L_283)
.L_283:
        /*007c*/ 	.word	0x00000000
        /*0080*/ 	.short	0x0002
        /*0082*/ 	.short	0x0010
        /*0084*/ 	.byte	0x00, 0xf5, 0x21, 0x00


	//----- nvinfo : EIATTR_KPARAM_INFO
	.align		4
.L_284:
        /*0088*/ 	.byte	0x04, 0x17
        /*008a*/ 	.short	(.L_286 - .L_285)
.L_285:
        /*008c*/ 	.word	0x00000000
        /*0090*/ 	.short	0x0001
        /*0092*/ 	.short	0x0008
        /*0094*/ 	.byte	0x00, 0xf0, 0x21, 0x00


	//----- nvinfo : EIATTR_KPARAM_INFO
	.align		4
.L_286:
        /*0098*/ 	.byte	0x04, 0x17
        /*009a*/ 	.short	(.L_288 - .L_287)
.L_287:
        /*009c*/ 	.word	0x00000000
        /*00a0*/ 	.short	0x0000
        /*00a2*/ 	.short	0x0000
        /*00a4*/ 	.byte	0x00, 0xf0, 0x05, 0x00


	//----- nvinfo : EIATTR_SPARSE_MMA_MASK
	.align		4
.L_288:
        /*00a8*/ 	.byte	0x03, 0x50
        /*00aa*/ 	.short	0x0000


	//----- nvinfo : EIATTR_MAXREG_COUNT
	.align		4
        /*00ac*/ 	.byte	0x03, 0x1b
        /*00ae*/ 	.short	0x00ff


	//----- nvinfo : EIATTR_NUM_BARRIERS
	.align		4
        /*00b0*/ 	.byte	0x02, 0x4c
        /*00b2*/ 	.byte	0x01
	.zero		1


	//----- nvinfo : EIATTR_ANNOTATIONS
	.align		4
        /*00b4*/ 	.byte	0x04, 0x55
        /*00b6*/ 	.short	(.L_290 - .L_289)


	//   ....[0]....
.L_289:
        /* <DEDUP_REMOVED lines=13> */
        /*017c*/ 	.byte	0x60, 0x1a, 0x01, 0x00


	//----- nvinfo : EIATTR_MERCURY_ISA_VERSION
	.align		4
.L_290:
        /*0180*/ 	.byte	0x03, 0x5f
        /*0182*/ 	.short	0x0101


	//----- nvinfo : EIATTR_COOP_GROUP_MASK_REGIDS
	.align		4
        /*0184*/ 	.byte	0x04, 0x29
        /*0186*/ 	.short	(.L_292 - .L_291)


	//   ....[0]....
.L_291:
        /*0188*/ 	.word	0xffffffff


	//   ....[1]....
        /*018c*/ 	.word	0xffffffff


	//   ....[2]....
        /*0190*/ 	.word	0xffffffff


	//   ....[3]....
        /*0194*/ 	.word	0xffffffff


	//   ....[4]....
        /*0198*/ 	.word	0xffffffff


	//   ....[5]....
        /*019c*/ 	.word	0xffffffff


	//----- nvinfo : EIATTR_COOP_GROUP_INSTR_OFFSETS
	.align		4
.L_292:
        /*01a0*/ 	.byte	0x04, 0x28
        /*01a2*/ 	.short	(.L_294 - .L_293)


	//   ....[0]....
.L_293:
        /*01a4*/ 	.word	0x000005b0


	//   ....[1]....
        /*01a8*/ 	.word	0x00007e20


	//   ....[2]....
        /*01ac*/ 	.word	0x00008180


	//   ....[3]....
        /*01b0*/ 	.word	0x000089e0


	//   ....[4]....
        /*01b4*/ 	.word	0x00011690


	//   ....[5]....
        /*01b8*/ 	.word	0x00011c50


	//----- nvinfo : EIATTR_VRC_CTA_INIT_COUNT
	.align		4
.L_294:
        /*01bc*/ 	.byte	0x02, 0x4a
	.zero		1
	.zero		1


	//----- nvinfo : EIATTR_EXIT_INSTR_OFFSETS
	.align		4
        /*01c0*/ 	.byte	0x04, 0x1c
        /*01c2*/ 	.short	(.L_296 - .L_295)


	//   ....[0]....
.L_295:
        /*01c4*/ 	.word	0x00007f90


	//   ....[1]....
        /*01c8*/ 	.word	0x000082b0


	//   ....[2]....
        /*01cc*/ 	.word	0x00011930


	//   ....[3]....
        /*01d0*/ 	.word	0x00011950


	//   ....[4]....
        /*01d4*/ 	.word	0x00011f70


	//   ....[5]....
        /*01d8*/ 	.word	0x00011f90


	//----- nvinfo : EIATTR_MAX_THREADS
	.align		4
.L_296:
        /*01dc*/ 	.byte	0x04, 0x05
        /*01de*/ 	.short	(.L_298 - .L_297)
.L_297:
        /*01e0*/ 	.word	0x00000100
        /*01e4*/ 	.word	0x00000001
        /*01e8*/ 	.word	0x00000001


	//----- nvinfo : EIATTR_CRS_STACK_SIZE
	.align		4
.L_298:
        /*01ec*/ 	.byte	0x04, 0x1e
        /*01ee*/ 	.short	(.L_300 - .L_299)
.L_299:
        /*01f0*/ 	.word	0x00000000


	//----- nvinfo : EIATTR_CBANK_PARAM_SIZE
	.align		4
.L_300:
        /*01f4*/ 	.byte	0x03, 0x19
        /*01f6*/ 	.short	0x0060


	//----- nvinfo : EIATTR_PARAM_CBANK
	.align		4
        /*01f8*/ 	.byte	0x04, 0x0a
        /*01fa*/ 	.short	(.L_302 - .L_301)
	.align		4
.L_301:
        /*01fc*/ 	.word	index@(.nv.constant0._ZN3cub18CUB_300001_SM_10006detail10merge_sort30DeviceMergeSortBlockSortKernelINS2_10policy_hubIN6thrust24THRUST_300001_SM_1000_NS6detail15normal_iteratorINS6_10device_ptrImEEEEE9Policy600ESB_PNS0_8NullTypeESB_SF_j15greater_functorImEmSE_EEvbT0_T1_T2_T3_T4_PT6_PT7_T5_NS1_7vsmem_tE)
        /*0200*/ 	.short	0x0380
        /*0202*/ 	.short	0x0060


	//----- nvinfo : EIATTR_SW_WAR
	.align		4
.L_302:
        /*0204*/ 	.byte	0x04, 0x36
        /*0206*/ 	.short	(.L_304 - .L_303)
.L_303:
        /*0208*/ 	.word	0x00000008
.L_304:


//--------------------- .nv.info._ZN3cub18CUB_300001_SM_10006detail8for_each13static_kernelINS2_12policy_hub_t12policy_500_tElN6thrust24THRUST_300001_SM_1000_NS8cuda_cub10__tabulate7functorINS7_6detail15normal_iteratorINS7_10device_ptrImEEEENS7_6system6detail7generic6detail22compute_sequence_valueImvEElEEEEvT0_T1_ --------------------------
	.section	.nv.info._ZN3cub18CUB_300001_SM_10006detail8for_each13static_kernelINS2_12policy_hub_t12policy_500_tElN6thrust24THRUST_300001_SM_1000_NS8cuda_cub10__tabulate7functorINS7_6detail15normal_iteratorINS7_10device_ptrImEEEENS7_6system6detail7generic6detail22compute_sequence_valueImvEElEEEEvT0_T1_,"",@"SHT_CUDA_INFO"
	.sectionflags	@""
	.align	4


	//----- nvinfo : EIATTR_CUDA_API_VERSION
	.align		4
        /*0000*/ 	.byte	0x04, 0x37
        /*0002*/ 	.short	(.L_306 - .L_305)
.L_305:
        /*0004*/ 	.word	0x00000082


	//----- nvinfo : EIATTR_KPARAM_INFO
	.align		4
.L_306:
        /*0008*/ 	.byte	0x04, 0x17
        /*000a*/ 	.short	(.L_308 - .L_307)
.L_307:
        /*000c*/ 	.word	0x00000000
        /*0010*/ 	.short	0x0001
        /*0012*/ 	.short	0x0008
        /*0014*/ 	.byte	0x00, 0xf0, 0x61, 0x00


	//----- nvinfo : EIATTR_KPARAM_INFO
	.align		4
.L_308:
        /*0018*/ 	.byte	0x04, 0x17
        /*001a*/ 	.short	(.L_310 - .L_309)
.L_309:
        /*001c*/ 	.word	0x00000000
        /*0020*/ 	.short	0x0000
        /*0022*/ 	.short	0x0000
        /*0024*/ 	.byte	0x00, 0xf0, 0x21, 0x00


	//----- nvinfo : EIATTR_SPARSE_MMA_MASK
	.align		4
.L_310:
        /*0028*/ 	.byte	0x03, 0x50
        /*002a*/ 	.short	0x0000


	//----- nvinfo : EIATTR_MAXREG_COUNT
	.align		4
        /*002c*/ 	.byte	0x03, 0x1b
        /*002e*/ 	.short	0x00ff


	//----- nvinfo : EIATTR_MERCURY_ISA_VERSION
	.align		4
        /*0030*/ 	.byte	0x03, 0x5f
        /*0032*/ 	.short	0x0101


	//----- nvinfo : EIATTR_VRC_CTA_INIT_COUNT
	.align		4
        /*0034*/ 	.byte	0x02, 0x4a
	.zero		1
	.zero		1


	//----- nvinfo : EIATTR_EXIT_INSTR_OFFSETS
	.align		4
        /*0038*/ 	.byte	0x04, 0x1c
        /*003a*/ 	.short	(.L_312 - .L_311)


	//   ....[0]....
.L_311:
        /*003c*/ 	.word	0x000001e0


	//   ....[1]....
        /*0040*/ 	.word	0x00000370


	//   ....[2]....
        /*0044*/ 	.word	0x00000440


	//----- nvinfo : EIATTR_MAX_THREADS
	.align		4
.L_312:
        /*0048*/ 	.byte	0x04, 0x05
        /*004a*/ 	.short	(.L_314 - .L_313)
.L_313:
        /*004c*/ 	.word	0x00000100
        /*0050*/ 	.word	0x00000001
        /*0054*/ 	.word	0x00000001


	//----- nvinfo : EIATTR_CRS_STACK_SIZE
	.align		4
.L_314:
        /*0058*/ 	.byte	0x04, 0x1e
        /*005a*/ 	.short	(.L_316 - .L_315)
.L_315:
        /*005c*/ 	.word	0x00000000


	//----- nvinfo : EIATTR_CBANK_PARAM_SIZE
	.align		4
.L_316:
        /*0060*/ 	.byte	0x03, 0x19
        /*0062*/ 	.short	0x0020


	//----- nvinfo : EIATTR_PARAM_CBANK
	.align		4
        /*0064*/ 	.byte	0x04, 0x0a
        /*0066*/ 	.short	(.L_318 - .L_317)
	.align		4
.L_317:
        /*0068*/ 	.word	index@(.nv.constant0._ZN3cub18CUB_300001_SM_10006detail8for_each13static_kernelINS2_12policy_hub_t12policy_500_tElN6thrust24THRUST_300001_SM_1000_NS8cuda_cub10__tabulate7functorINS7_6detail15normal_iteratorINS7_10device_ptrImEEEENS7_6system6detail7generic6detail22compute_sequence_valueImvEElEEEEvT0_T1_)
        /*006c*/ 	.short	0x0380
        /*006e*/ 	.short	0x0020


	//----- nvinfo : EIATTR_SW_WAR
	.align		4
.L_318:
        /*0070*/ 	.byte	0x04, 0x36
        /*0072*/ 	.short	(.L_320 - .L_319)
.L_319:
        /*0074*/ 	.word	0x00000008
.L_320:


//--------------------- .nv.info._ZN3cub18CUB_300001_SM_10006detail8for_each13static_kernelINS2_12policy_hub_t12policy_500_tEmN6thrust24THRUST_300001_SM_1000_NS8cuda_cub20__uninitialized_fill7functorINS7_10device_ptrImEEmEEEEvT0_T1_ --------------------------
	.section	.nv.info._ZN3cub18CUB_300001_SM_10006detail8for_each13static_kernelINS2_12policy_hub_t12policy_500_tEmN6thrust24THRUST_300001_SM_1000_NS8cuda_cub20__uninitialized_fill7functorINS7_10device_ptrImEEmEEEEvT0_T1_,"",@"SHT_CUDA_INFO"
	.sectionflags	@""
	.align	4


	//----- nvinfo : EIATTR_CUDA_API_VERSION
	.align		4
        /*0000*/ 	.byte	0x04, 0x37
        /*0002*/ 	.short	(.L_322 - .L_321)
.L_321:
        /*0004*/ 	.word	0x00000082


	//----- nvinfo : EIATTR_KPARAM_INFO
	.align		4
.L_322:
        /*0008*/ 	.byte	0x04, 0x17
        /*000a*/ 	.short	(.L_324 - .L_323)
.L_323:
        /*000c*/ 	.word	0x00000000
        /*0010*/ 	.short	0x0001
        /*0012*/ 	.short	0x0008
        /*0014*/ 	.byte	0x00, 0xf0, 0x41, 0x00


	//----- nvinfo : EIATTR_KPARAM_INFO
	.align		4
.L_324:
        /*0018*/ 	.byte	0x04, 0x17
        /*001a*/ 	.short	(.L_326 - .L_325)
.L_325:
        /*001c*/ 	.word	0x00000000
        /*0020*/ 	.short	0x0000
        /*0022*/ 	.short	0x0000
        /*0024*/ 	.byte	0x00, 0xf0, 0x21, 0x00


	//----- nvinfo : EIATTR_SPARSE_MMA_MASK
	.align		4
.L_326:
        /*0028*/ 	.byte	0x03, 0x50
        /*002a*/ 	.short	0x0000


	//----- nvinfo : EIATTR_MAXREG_COUNT
	.align		4
        /*002c*/ 	.byte	0x03, 0x1b
        /*002e*/ 	.short	0x00ff


	//----- nvinfo : EIATTR_MERCURY_ISA_VERSION
	.align		4
        /*0030*/ 	.byte	0x03, 0x5f
        /*0032*/ 	.short	0x0101


	//----- nvinfo : EIATTR_VRC_CTA_INIT_COUNT
	.align		4
        /*0034*/ 	.byte	0x02, 0x4a
	.zero		1
	.zero		1


	//----- nvinfo : EIATTR_EXIT_INSTR_OFFSETS
	.align		4
        /*0038*/ 	.byte	0x04, 0x1c
        /*003a*/ 	.short	(.L_328 - .L_327)


	//   ....[0]....
.L_327:
        /*003c*/ 	.word	0x00000130


	//   ....[1]....
        /*0040*/ 	.word	0x00000230


	//   ....[2]....
        /*0044*/ 	.word	0x00000260


	//----- nvinfo : EIATTR_MAX_THREADS
	.align		4
.L_328:
        /*0048*/ 	.byte	0x04, 0x05
        /*004a*/ 	.short	(.L_330 - .L_329)
.L_329:
        /*004c*/ 	.word	0x00000100
        /*0050*/ 	.word	0x00000001
        /*0054*/ 	.word	0x00000001


	//----- nvinfo : EIATTR_CBANK_PARAM_SIZE
	.align		4
.L_330:
        /*0058*/ 	.byte	0x03, 0x19
        /*005a*/ 	.short	0x0018


	//----- nvinfo : EIATTR_PARAM_CBANK
	.align		4
        /*005c*/ 	.byte	0x04, 0x0a
        /*005e*/ 	.short	(.L_332 - .L_331)
	.align		4
.L_331:
        /*0060*/ 	.word	index@(.nv.constant0._ZN3cub18CUB_300001_SM_10006detail8for_each13static_kernelINS2_12policy_hub_t12policy_500_tEmN6thrust24THRUST_300001_SM_1000_NS8cuda_cub20__uninitialized_fill7functorINS7_10device_ptrImEEmEEEEvT0_T1_)
        /*0064*/ 	.short	0x0380
        /*0066*/ 	.short	0x0018


	//----- nvinfo : EIATTR_SW_WAR
	.align		4
.L_332:
        /*0068*/ 	.byte	0x04, 0x36
        /*006a*/ 	.short	(.L_334 - .L_333)
.L_333:
        /*006c*/ 	.word	0x00000008
.L_334:


//--------------------- .nv.info._ZN3cub18CUB_300001_SM_10006detail11EmptyKernelIvEEvv --------------------------
	.section	.nv.info._ZN3cub18CUB_300001_SM_10006detail11EmptyKernelIvEEvv,"",@"SHT_CUDA_INFO"
	.sectionflags	@""
	.align	4


	//----- nvinfo : EIATTR_CUDA_API_VERSION
	.align		4
        /*0000*/ 	.byte	0x04, 0x37
        /*0002*/ 	.short	(.L_336 - .L_335)
.L_335:
        /*0004*/ 	.word	0x00000082


	//----- nvinfo : EIATTR_SPARSE_MMA_MASK
	.align		4
.L_336:
        /*0008*/ 	.byte	0x03, 0x50
        /*000a*/ 	.short	0x0000


	//----- nvinfo : EIATTR_MAXREG_COUNT
	.align		4
        /*000c*/ 	.byte	0x03, 0x1b
        /*000e*/ 	.short	0x00ff


	//----- nvinfo : EIATTR_MERCURY_ISA_VERSION
	.align		4
        /*0010*/ 	.byte	0x03, 0x5f
        /*0012*/ 	.short	0x0101


	//----- nvinfo : EIATTR_VRC_CTA_INIT_COUNT
	.align		4
        /*0014*/ 	.byte	0x02, 0x4a
	.zero		1
	.zero		1


	//----- nvinfo : EIATTR_EXIT_INSTR_OFFSETS
	.align		4
        /*0018*/ 	.byte	0x04, 0x1c
        /*001a*/ 	.short	(.L_338 - .L_337)


	//   ....[0]....
.L_337:
        /*001c*/ 	.word	0x00000010


	//----- nvinfo : EIATTR_SW_WAR
	.align		4
.L_338:
        /*0020*/ 	.byte	0x04, 0x36
        /*0022*/ 	.short	(.L_340 - .L_339)
.L_339:
        /*0024*/ 	.word	0x00000008
.L_340:


//--------------------- .nv.callgraph             --------------------------
	.section	.nv.callgraph,"",@"SHT_CUDA_CALLGRAPH"
	.align	4
	.sectionentsize	8
	.align		4
        /*0000*/ 	.word	0x00000000
	.align		4
        /*0004*/ 	.word	0xffffffff
	.align		4
        /*0008*/ 	.word	0x00000000
	.align		4
        /*000c*/ 	.word	0xfffffffe
	.align		4
        /*0010*/ 	.word	0x00000000
	.align		4
        /*0014*/ 	.word	0xfffffffd
	.align		4
        /*0018*/ 	.word	0x00000000
	.align		4
        /*001c*/ 	.word	0xfffffffc


//--------------------- .nv.constant4             --------------------------
	.section	.nv.constant4,"a",@progbits
	.align	8
	.align		8
.nv.constant4:
        /*0000*/ 	.dword	_ZN34_INTERNAL_530a2e34_4_k_cu_12af76a64cuda3std3__45__cpo5beginE
	.align		8
        /*0008*/ 	.dword	_ZN34_INTERNAL_530a2e34_4_k_cu_12af76a64cuda3std3__45__cpo3endE
	.align		8
        /*0010*/ 	.dword	_ZN34_INTERNAL_530a2e34_4_k_cu_12af76a64cuda3std3__45__cpo6cbeginE
	.align		8
        /*0018*/ 	.dword	_ZN34_INTERNAL_530a2e34_4_k_cu_12af76a64cuda3std3__45__cpo4cendE
	.align		8
        /*0020*/ 	.dword	_ZN34_INTERNAL_530a2e34_4_k_cu_12af76a64cuda3std3__45__cpo6rbeginE
	.align		8
        /*0028*/ 	.dword	_ZN34_INTERNAL_530a2e34_4_k_cu_12af76a64cuda3std3__45__cpo4rendE
	.align		8
        /*0030*/ 	.dword	_ZN34_INTERNAL_530a2e34_4_k_cu_12af76a64cuda3std3__45__cpo7crbeginE
	.align		8
        /*0038*/ 	.dword	_ZN34_INTERNAL_530a2e34_4_k_cu_12af76a64cuda3std3__45__cpo5crendE
	.align		8
        /*0040*/ 	.dword	_ZN34_INTERNAL_530a2e34_4_k_cu_12af76a64cuda3std3__436_GLOBAL__N__530a2e34_4_k_cu_12af76a66ignoreE
	.align		8
        /*0048*/ 	.dword	_ZN34_INTERNAL_530a2e34_4_k_cu_12af76a64cuda3std3__419piecewise_constructE
	.align		8
        /*0050*/ 	.dword	_ZN34_INTERNAL_530a2e34_4_k_cu_12af76a64cuda3std3__48in_placeE
	.align		8
        /*0058*/ 	.dword	_ZN34_INTERNAL_530a2e34_4_k_cu_12af76a64cuda3std3__420unreachable_sentinelE
	.align		8
        /*0060*/ 	.dword	_ZN34_INTERNAL_530a2e34_4_k_cu_12af76a64cuda3std3__47nulloptE
	.align		8
        /*0068*/ 	.dword	_ZN34_INTERNAL_530a2e34_4_k_cu_12af76a64cuda3std3__48unexpectE
	.align		8
        /*0070*/ 	.dword	_ZN34_INTERNAL_530a2e34_4_k_cu_12af76a64cuda3std6ranges3__45__cpo4swapE
	.align		8
        /*0078*/ 	.dword	_ZN34_INTERNAL_530a2e34_4_k_cu_12af76a64cuda3std6ranges3__45__cpo9iter_moveE
	.align		8
        /*0080*/ 	.dword	_ZN34_INTERNAL_530a2e34_4_k_cu_12af76a64cuda3std6ranges3__45__cpo5beginE
	.align		8
        /*0088*/ 	.dword	_ZN34_INTERNAL_530a2e34_4_k_cu_12af76a64cuda3std6ranges3__45__cpo3endE
	.align		8
        /*0090*/ 	.dword	_ZN34_INTERNAL_530a2e34_4_k_cu_12af76a64cuda3std6ranges3__45__cpo6cbeginE
	.align		8
        /*0098*/ 	.dword	_ZN34_INTERNAL_530a2e34_4_k_cu_12af76a64cuda3std6ranges3__45__cpo4cendE
	.align		8
        /*00a0*/ 	.dword	_ZN34_INTERNAL_530a2e34_4_k_cu_12af76a64cuda3std6ranges3__45__cpo7advanceE
	.align		8
        /*00a8*/ 	.dword	_ZN34_INTERNAL_530a2e34_4_k_cu_12af76a64cuda3std6ranges3__45__cpo9iter_swapE
	.align		8
        /*00b0*/ 	.dword	_ZN34_INTERNAL_530a2e34_4_k_cu_12af76a64cuda3std6ranges3__45__cpo4nextE
	.align		8
        /*00b8*/ 	.dword	_ZN34_INTERNAL_530a2e34_4_k_cu_12af76a64cuda3std6ranges3__45__cpo4prevE
	.align		8
        /*00c0*/ 	.dword	_ZN34_INTERNAL_530a2e34_4_k_cu_12af76a64cuda3std6ranges3__45__cpo4dataE
	.align		8
        /*00c8*/ 	.dword	_ZN34_INTERNAL_530a2e34_4_k_cu_12af76a64cuda3std6ranges3__45__cpo5cdataE
	.align		8
        /*00d0*/ 	.dword	_ZN34_INTERNAL_530a2e34_4_k_cu_12af76a64cuda3std6ranges3__45__cpo4sizeE
	.align		8
        /*00d8*/ 	.dword	_ZN34_INTERNAL_530a2e34_4_k_cu_12af76a64cuda3std6ranges3__45__cpo5ssizeE
	.align		8
        /*00e0*/ 	.dword	_ZN34_INTERNAL_530a2e34_4_k_cu_12af76a64cuda3std6ranges3__45__cpo8distanceE
	.align		8
        /*00e8*/ 	.dword	_ZN34_INTERNAL_530a2e34_4_k_cu_12af76a66thrust24THRUST_300001_SM_1000_NS8cuda_cub3parE
	.align		8
        /*00f0*/ 	.dword	_ZN34_INTERNAL_530a2e34_4_k_cu_12af76a66thrust24THRUST_300001_SM_1000_NS8cuda_cub10par_nosyncE
	.align		8
        /*00f8*/ 	.dword	_ZN34_INTERNAL_530a2e34_4_k_cu_12af76a66thrust24THRUST_300001_SM_1000_NS6system6detail10sequential3seqE
	.align		8
        /*0100*/ 	.dword	_ZN34_INTERNAL_530a2e34_4_k_cu_12af76a66thrust24THRUST_300001_SM_1000_NS6system3cpp3parE
	.align		8
        /*0108*/ 	.dword	_ZN34_INTERNAL_530a2e34_4_k_cu_12af76a66thrust24THRUST_300001_SM_1000_NS12placeholders2_1E
	.align		8
        /*0110*/ 	.dword	_ZN34_INTERNAL_530a2e34_4_k_cu_12af76a66thrust24THRUST_300001_SM_1000_NS12placeholders2_2E
	.align		8
        /*0118*/ 	.dword	_ZN34_INTERNAL_530a2e34_4_k_cu_12af76a66thrust24THRUST_300001_SM_1000_NS12placeholders2_3E
	.align		8
        /*0120*/ 	.dword	_ZN34_INTERNAL_530a2e34_4_k_cu_12af76a66thrust24THRUST_300001_SM_1000_NS12placeholders2_4E
	.align		8
        /*0128*/ 	.dword	_ZN34_INTERNAL_530a2e34_4_k_cu_12af76a66thrust24THRUST_300001_SM_1000_NS12placeholders2_5E
	.align		8
        /*0130*/ 	.dword	_ZN34_INTERNAL_530a2e34_4_k_cu_12af76a66thrust24THRUST_300001_SM_1000_NS12placeholders2_6E
	.align		8
        /*0138*/ 	.dword	_ZN34_INTERNAL_530a2e34_4_k_cu_12af76a66thrust24THRUST_300001_SM_1000_NS12placeholders2_7E
	.align		8
        /*0140*/ 	.dword	_ZN34_INTERNAL_530a2e34_4_k_cu_12af76a66thrust24THRUST_300001_SM_1000_NS12placeholders2_8E
	.align		8
        /*0148*/ 	.dword	_ZN34_INTERNAL_530a2e34_4_k_cu_12af76a66thrust24THRUST_300001_SM_1000_NS12placeholders2_9E
	.align		8
        /*0150*/ 	.dword	_ZN34_INTERNAL_530a2e34_4_k_cu_12af76a66thrust24THRUST_300001_SM_1000_NS12placeholders3_10E
	.align		8
        /*0158*/ 	.dword	_ZN34_INTERNAL_530a2e34_4_k_cu_12af76a66thrust24THRUST_300001_SM_1000_NS3seqE
	.align		8
        /*0160*/ 	.dword	_ZN34_INTERNAL_530a2e34_4_k_cu_12af76a66thrust24THRUST_300001_SM_1000_NS6deviceE


//--------------------- .text._ZN3cub18CUB_300001_SM_10006detail10merge_sort26DeviceMergeSortMergeKernelINS2_10policy_hubIN6thrust24THRUST_300001_SM_1000_NS6detail15normal_iteratorINS6_10device_ptrImEEEEE9Policy600ESB_PNS0_8NullTypeESB_SF_m15greater_functorImEmSE_EEvbT2_T3_T4_PT6_PT7_T5_PSK_SK_NS1_7vsmem_tE --------------------------
	.section	.text._ZN3cub18CUB_300001_SM_10006detail10merge_sort26DeviceMergeSortMergeKernelINS2_10policy_hubIN6thrust24THRUST_300001_SM_1000_NS6detail15normal_iteratorINS6_10device_ptrImEEEEE9Policy600ESB_PNS0_8NullTypeESB_SF_m15greater_functorImEmSE_EEvbT2_T3_T4_PT6_PT7_T5_PSK_SK_NS1_7vsmem_tE,"ax",@progbits
	.align	128
        .global         _ZN3cub18CUB_300001_SM_10006detail10merge_sort26DeviceMergeSortMergeKernelINS2_10policy_hubIN6thrust24THRUST_300001_SM_1000_NS6detail15normal_iteratorINS6_10device_ptrImEEEEE9Policy600ESB_PNS0_8NullTypeESB_SF_m15greater_functorImEmSE_EEvbT2_T3_T4_PT6_PT7_T5_PSK_SK_NS1_7vsmem_tE
        .type           _ZN3cub18CUB_300001_SM_10006detail10merge_sort26DeviceMergeSortMergeKernelINS2_10policy_hubIN6thrust24THRUST_300001_SM_1000_NS6detail15normal_iteratorINS6_10device_ptrImEEEEE9Policy600ESB_PNS0_8NullTypeESB_SF_m15greater_functorImEmSE_EEvbT2_T3_T4_PT6_PT7_T5_PSK_SK_NS1_7vsmem_tE,@function
        .size           _ZN3cub18CUB_300001_SM_10006detail10merge_sort26DeviceMergeSortMergeKernelINS2_10policy_hubIN6thrust24THRUST_300001_SM_1000_NS6detail15normal_iteratorINS6_10device_ptrImEEEEE9Policy600ESB_PNS0_8NullTypeESB_SF_m15greater_functorImEmSE_EEvbT2_T3_T4_PT6_PT7_T5_PSK_SK_NS1_7vsmem_tE,(.L_x_1029 - _ZN3cub18CUB_300001_SM_10006detail10merge_sort26DeviceMergeSortMergeKernelINS2_10policy_hubIN6thrust24THRUST_300001_SM_1000_NS6detail15normal_iteratorINS6_10device_ptrImEEEEE9Policy600ESB_PNS0_8NullTypeESB_SF_m15greater_functorImEmSE_EEvbT2_T3_T4_PT6_PT7_T5_PSK_SK_NS1_7vsmem_tE)
        .other          _ZN3cub18CUB_300001_SM_10006detail10merge_sort26DeviceMergeSortMergeKernelINS2_10policy_hubIN6thrust24THRUST_300001_SM_1000_NS6detail15normal_iteratorINS6_10device_ptrImEEEEE9Policy600ESB_PNS0_8NullTypeESB_SF_m15greater_functorImEmSE_EEvbT2_T3_T4_PT6_PT7_T5_PSK_SK_NS1_7vsmem_tE,@"STO_CUDA_ENTRY STV_DEFAULT"
_ZN3cub18CUB_300001_SM_10006detail10merge_sort26DeviceMergeSortMergeKernelINS2_10policy_hubIN6thrust24THRUST_300001_SM_1000_NS6detail15normal_iteratorINS6_10device_ptrImEEEEE9Policy600ESB_PNS0_8NullTypeESB_SF_m15greater_functorImEmSE_EEvbT2_T3_T4_PT6_PT7_T5_PSK_SK_NS1_7vsmem_tE:
.text._ZN3cub18CUB_300001_SM_10006detail10merge_sort26DeviceMergeSortMergeKernelINS2_10policy_hubIN6thrust24THRUST_300001_SM_1000_NS6detail15normal_iteratorINS6_10device_ptrImEEEEE9Policy600ESB_PNS0_8NullTypeESB_SF_m15greater_functorImEmSE_EEvbT2_T3_T4_PT6_PT7_T5_PSK_SK_NS1_7vsmem_tE:
[----:B------:R-:W0:Y:S08]  /*0000*/  LDC R1, c[0x0][0x37c] ;  /* 0x0000df00ff017b82 */ /* 0x000e300000000800 */
[----:B------:R-:W1:Y:S01]  /*0010*/  S2UR UR9, SR_CTAID.X ;  /* 0x00000000000979c3 */ /* 0x000e620000002500 */
[----:B------:R-:W2:Y:S01]  /*0020*/  LDCU UR6, c[0x0][0x370] ;  /* 0x00006e00ff0677ac */ /* 0x000ea20008000800 */
[----:B------:R-:W3:Y:S01]  /*0030*/  S2R R24, SR_TID.X ;  /* 0x0000000000187919 */ /* 0x000ee20000002100 */
[----:B0-----:R-:W-:Y:S01]  /*0040*/  VIADD R1, R1, 0xffffffe8 ;  /* 0xffffffe801017836 */ /* 0x001fe20000000000 */
[----:B------:R-:W0:Y:S01]  /*0050*/  LDCU.64 UR12, c[0x0][0x358] ;  /* 0x00006b00ff0c77ac */ /* 0x000e220008000a00 */
[----:B------:R-:W4:Y:S01]  /*0060*/  LDCU.64 UR4, c[0x0][0x3d0] ;  /* 0x00007a00ff0477ac */ /* 0x000f220008000a00 */
[----:B--2---:R-:W-:-:S04]  /*0070*/  UIADD3 UR6, UPT, UPT, UR6, -0x1, URZ ;  /* 0xffffffff06067890 */ /* 0x004fc8000fffe0ff */
[----:B-1----:R-:W-:-:S09]  /*0080*/  UISETP.GE.U32.AND UP0, UPT, UR9, UR6, UPT ;  /* 0x000000060900728c */ /* 0x002fd2000bf06070 */
[----:B---3--:R-:W-:Y:S05]  /*0090*/  BRA.U UP0, `(.L_x_0) ;  /* 0x0000003900487547 */ /* 0x008fea000b800000 */
[----:B------:R-:W1:Y:S01]  /*00a0*/  LDCU.64 UR6, c[0x0][0x3c8] ;  /* 0x00007900ff0677ac */ /* 0x000e620008000a00 */
[----:B------:R-:W2:Y:S01]  /*00b0*/  LDCU.64 UR16, c[0x0][0x398] ;  /* 0x00007300ff1077ac */ /* 0x000ea20008000a00 */
[----:B------:R-:W3:Y:S01]  /*00c0*/  LDCU.U8 UR11, c[0x0][0x380] ;  /* 0x00007000ff0b77ac */ /* 0x000ee20008000000 */
[----:B-1----:R-:W-:-:S06]  /*00d0*/  UIMAD.WIDE.U32 UR6, UR9, 0x8, UR6 ;  /* 0x00000008090678a5 */ /* 0x002fcc000f8e0006 */
[----:B------:R-:W-:Y:S02]  /*00e0*/  IMAD.U32 R2, RZ, RZ, UR6 ;  /* 0x00000006ff027e24 */ /* 0x000fe4000f8e00ff */
[----:B------:R-:W-:-:S05]  /*00f0*/  IMAD.U32 R3, RZ, RZ, UR7 ;  /* 0x00000007ff037e24 */ /* 0x000fca000f8e00ff */
[----:B0-----:R-:W5:Y:S04]  /*0100*/  LDG.E.64 R4, desc[UR12][R2.64+0x8] ;  /* 0x0000080c02047981 */ /* 0x001f68000c1e1b00 */
[----:B------:R-:W5:Y:S01]  /*0110*/  LDG.E.64 R6, desc[UR12][R2.64] ;  /* 0x0000000c02067981 */ /* 0x000f62000c1e1b00 */
[----:B----4-:R-:W-:Y:S01]  /*0120*/  UIADD3 UR8, UP0, UPT, URZ, -UR4, URZ ;  /* 0x80000004ff087290 */ /* 0x010fe2000ff1e0ff */
[----:B------:R-:W-:Y:S01]  /*0130*/  ACQBULK ;  /* 0x000000000000782e */ /* 0x000fe20000000000 */
[----:B------:R-:W-:Y:S02]  /*0140*/  UIMAD.WIDE.U32 UR6, UR4, 0x400, URZ ;  /* 0x00000400040678a5 */ /* 0x000fe4000f8e00ff */
[----:B------:R-:W-:Y:S02]  /*0150*/  ULOP3.LUT UR10, UR8, UR9, URZ, 0xc0, !UPT ;  /* 0x00000009080a7292 */ /* 0x000fe4000f8ec0ff */
[----:B------:R-:W-:-:S02]  /*0160*/  ULOP3.LUT UR22, UR6, 0xfffff800, URZ, 0xc0, !UPT ;  /* 0xfffff80006167892 */ /* 0x000fc4000f8ec0ff */
[----:B------:R-:W-:Y:S02]  /*0170*/  USHF.L.U32 UR26, UR10, 0xb, URZ ;  /* 0x0000000b0a1a7899 */ /* 0x000fe400080006ff */
[----:B------:R-:W-:Y:S02]  /*0180*/  ULOP3.LUT UR6, UR8, UR9, URZ, 0xfc, !UPT ;  /* 0x0000000908067292 */ /* 0x000fe4000f8efcff */
[----:B------:R-:W-:Y:S02]  /*0190*/  USHF.L.U64.HI UR27, UR10, 0xb, URZ ;  /* 0x0000000b0a1b7899 */ /* 0x000fe400080102ff */
[----:B--2---:R-:W-:Y:S02]  /*01a0*/  UIADD3 UR16, UP1, UPT, -UR26, UR16, URZ ;  /* 0x000000101a107290 */ /* 0x004fe4000ff3e1ff */
[----:B------:R-:W-:Y:S02]  /*01b0*/  UIADD3.X UR15, UPT, UPT, URZ, ~UR5, URZ, UP0, !UPT ;  /* 0x80000005ff0f7290 */ /* 0x000fe400087fe4ff */
[----:B------:R-:W-:-:S02]  /*01c0*/  USHF.L.U32 UR23, UR5, 0xa, URZ ;  /* 0x0000000a05177899 */ /* 0x000fc400080006ff */
[----:B------:R-:W-:Y:S02]  /*01d0*/  UISETP.NE.U32.AND UP0, UPT, UR6, -0x1, UPT ;  /* 0xffffffff0600788c */ /* 0x000fe4000bf05070 */
[----:B------:R-:W-:Y:S02]  /*01e0*/  UIADD3.X UR17, UPT, UPT, ~UR27, UR17, URZ, UP1, !UPT ;  /* 0x000000111b117290 */ /* 0x000fe40008ffe5ff */
[----:B------:R-:W-:Y:S02]  /*01f0*/  UIADD3 UR9, UP1, UPT, UR9, -UR10, URZ ;  /* 0x8000000a09097290 */ /* 0x000fe4000ff3e0ff */
[----:B------:R-:W-:Y:S02]  /*0200*/  UIADD3 UR23, UPT, UPT, UR7, UR23, URZ ;  /* 0x0000001707177290 */ /* 0x000fe4000fffe0ff */
[----:B---3--:R-:W-:Y:S02]  /*0210*/  UPRMT UR14, UR11, 0x8880, URZ ;  /* 0x000088800b0e7896 */ /* 0x008fe400080000ff */
[----:B------:R-:W-:-:S02]  /*0220*/  UISETP.GT.U32.AND UP3, UPT, UR16, UR22, UPT ;  /* 0x000000161000728c */ /* 0x000fc4000bf64070 */
[----:B------:R-:W-:Y:S02]  /*0230*/  UIADD3.X UR10, UPT, UPT, URZ, -0x1, URZ, UP1, !UPT ;  /* 0xffffffffff0a7890 */ /* 0x000fe40008ffe4ff */
[----:B------:R-:W-:Y:S02]  /*0240*/  UISETP.NE.U32.AND UP2, UPT, UR9, -0x1, UPT ;  /* 0xffffffff0900788c */ /* 0x000fe4000bf45070 */
[----:B------:R-:W-:Y:S02]  /*0250*/  UISETP.GT.U32.AND.EX UP3, UPT, UR17, UR23, UPT, UP3 ;  /* 0x000000171100728c */ /* 0x000fe4000bf64130 */
[----:B------:R-:W-:Y:S01]  /*0260*/  UISETP.NE.AND.EX UP2, UPT, UR10, -0x1, UPT, UP2 ;  /* 0xffffffff0a00788c */ /* 0x000fe2000bf45320 */
[----:B------:R-:W-:Y:S01]  /*0270*/  UMOV UR11, 0x7ff ;  /* 0x000007ff000b7882 */ /* 0x000fe20000000000 */
[----:B------:R-:W-:Y:S01]  /*0280*/  UMOV UR8, UR14 ;  /* 0x0000000e00087c82 */ /* 0x000fe20008000000 */
[----:B------:R-:W-:Y:S02]  /*0290*/  USHF.L.U32 UR20, UR9, 0xb, URZ ;  /* 0x0000000b09147899 */ /* 0x000fe400080006ff */
[----:B------:R-:W-:-:S02]  /*02a0*/  USHF.L.U64.HI UR21, UR9, 0xb, UR10 ;  /* 0x0000000b09157899 */ /* 0x000fc4000801020a */
[----:B------:R-:W-:Y:S02]  /*02b0*/  USEL UR14, UR16, UR22, UP3 ;  /* 0x00000016100e7287 */ /* 0x000fe40009800000 */
[----:B------:R-:W-:Y:S02]  /*02c0*/  USEL UR9, UR11, 0x800, !UP2 ;  /* 0x000008000b097887 */ /* 0x000fe4000d000000 */
[----:B------:R-:W-:Y:S02]  /*02d0*/  UISETP.NE.AND.EX UP0, UPT, UR15, -0x1, UPT, UP0 ;  /* 0xffffffff0f00788c */ /* 0x000fe4000bf05300 */
[----:B------:R-:W-:Y:S02]  /*02e0*/  USEL UR15, UR17, UR23, UP3 ;  /* 0x00000017110f7287 */ /* 0x000fe40009800000 */
[----:B------:R-:W-:Y:S02]  /*02f0*/  UIADD3 UR14, UP3, UPT, UR14, -UR22, URZ ;  /* 0x800000160e0e7290 */ /* 0x000fe4000ff7e0ff */
[----:B------:R-:W-:-:S02]  /*0300*/  UISETP.LT.U32.AND UP1, UPT, UR22, UR16, UPT ;  /* 0x000000101600728c */ /* 0x000fc4000bf21070 */
[----:B------:R-:W-:Y:S02]  /*0310*/  UIADD3.X UR15, UPT, UPT, UR15, ~UR23, URZ, UP3, !UPT ;  /* 0x800000170f0f7290 */ /* 0x000fe40009ffe4ff */
[----:B------:R-:W-:Y:S01]  /*0320*/  UISETP.LT.U32.AND.EX UP3, UPT, UR23, UR17, UPT, UP1 ;  /* 0x000000111700728c */ /* 0x000fe2000bf61110 */
[----:B-----5:R-:W-:Y:S02]  /*0330*/  R2UR UR6, R4 ;  /* 0x00000000040672ca */ /* 0x020fe400000e0000 */
[----:B------:R-:W-:Y:S02]  /*0340*/  R2UR UR7, R5 ;  /* 0x00000000050772ca */ /* 0x000fe400000e0000 */
[----:B------:R-:W-:Y:S02]  /*0350*/  R2UR UR24, R6 ;  /* 0x00000000061872ca */ /* 0x000fe400000e0000 */
[----:B------:R-:W-:-:S07]  /*0360*/  R2UR UR25, R7 ;  /* 0x00000000071972ca */ /* 0x000fce00000e0000 */
[----:B------:R-:W-:-:S04]  /*0370*/  UIADD3 UR18, UP4, UPT, UR6, -UR26, URZ ;  /* 0x8000001a06127290 */ /* 0x000fc8000ff9e0ff */
[----:B------:R-:W-:Y:S02]  /*0380*/  UIADD3.X UR6, UPT, UPT, UR7, ~UR27, URZ, UP4, !UPT ;  /* 0x8000001b07067290 */ /* 0x000fe4000a7fe4ff */
[----:B------:R-:W-:Y:S02]  /*0390*/  UIADD3 UR19, UP2, UPT, UR24, -UR26, URZ ;  /* 0x8000001a18137290 */ /* 0x000fe4000ff5e0ff */
[----:B------:R-:W-:Y:S02]  /*03a0*/  UIADD3 UR7, UP4, UP5, -UR18, UR9, UR20 ;  /* 0x0000000912077290 */ /* 0x000fe4000fd9e114 */
[----:B------:R-:W-:Y:S02]  /*03b0*/  UIADD3.X UR11, UPT, UPT, UR25, ~UR27, URZ, UP2, !UPT ;  /* 0x8000001b190b7290 */ /* 0x000fe400097fe4ff */
[----:B------:R-:W-:Y:S02]  /*03c0*/  UIADD3.X UR6, UPT, UPT, ~UR6, URZ, UR21, UP4, UP5 ;  /* 0x000000ff06067290 */ /* 0x000fe4000a7ea515 */
[----:B------:R-:W-:-:S02]  /*03d0*/  UIADD3 UR10, UP2, UPT, -UR19, UR20, URZ ;  /* 0x00000014130a7290 */ /* 0x000fc4000ff5e1ff */
[----:B------:R-:W-:Y:S02]  /*03e0*/  USEL UR7, UR22, UR7, !UP0 ;  /* 0x0000000716077287 */ /* 0x000fe4000c000000 */
[----:B------:R-:W-:Y:S02]  /*03f0*/  USEL UR6, UR23, UR6, !UP0 ;  /* 0x0000000617067287 */ /* 0x000fe4000c000000 */
[----:B------:R-:W-:Y:S02]  /*0400*/  @!UP0 USEL UR18, UR22, UR16, UP3 ;  /* 0x0000001016128287 */ /* 0x000fe40009800000 */
[----:B------:R-:W-:Y:S02]  /*0410*/  UIADD3.X UR11, UPT, UPT, ~UR11, UR21, URZ, UP2, !UPT ;  /* 0x000000150b0b7290 */ /* 0x000fe400097fe5ff */
[----:B------:R-:W-:Y:S02]  /*0420*/  UISETP.NE.AND UP0, UPT, UR8, URZ, UPT ;  /* 0x000000ff0800728c */ /* 0x000fe4000bf05270 */
[----:B------:R-:W-:-:S02]  /*0430*/  UISETP.LT.U32.AND UP2, UPT, UR10, UR14, UPT ;  /* 0x0000000e0a00728c */ /* 0x000fc4000bf41070 */
[----:B------:R-:W-:Y:S02]  /*0440*/  UISETP.LT.U32.AND UP4, UPT, UR7, UR14, UPT ;  /* 0x0000000e0700728c */ /* 0x000fe4000bf81070 */
[----:B------:R-:W-:Y:S02]  /*0450*/  UISETP.LT.U32.AND.EX UP1, UPT, UR11, UR15, UPT, UP2 ;  /* 0x0000000f0b00728c */ /* 0x000fe4000bf21120 */
[----:B------:R-:W-:Y:S02]  /*0460*/  UISETP.LT.U32.AND.EX UP2, UPT, UR6, UR15, UPT, UP4 ;  /* 0x0000000f0600728c */ /* 0x000fe4000bf41140 */
[----:B------:R-:W-:Y:S02]  /*0470*/  USEL UR9, UR10, UR14, UP1 ;  /* 0x0000000e0a097287 */ /* 0x000fe40008800000 */
[----:B------:R-:W-:Y:S02]  /*0480*/  USEL UR7, UR7, UR14, UP2 ;  /* 0x0000000e07077287 */ /* 0x000fe40009000000 */
[----:B------:R-:W-:-:S02]  /*0490*/  UIADD3 UR6, UPT, UPT, UR18, -UR19, URZ ;  /* 0x8000001312067290 */ /* 0x000fc4000fffe0ff */
[----:B------:R-:W-:Y:S02]  /*04a0*/  USEL UR10, UR11, UR15, UP1 ;  /* 0x0000000f0b0a7287 */ /* 0x000fe40008800000 */
[----:B------:R-:W-:Y:S01]  /*04b0*/  UIADD3 UR7, UPT, UPT, UR7, -UR9, URZ ;  /* 0x8000000907077290 */ /* 0x000fe2000fffe0ff */
[----:B------:R-:W-:Y:S11]  /*04c0*/  BRA.U !UP0, `(.L_x_1) ;  /* 0x0000000108b07547 */ /* 0x000ff6000b800000 */
[----:B------:R-:W0:Y:S01]  /*04d0*/  LDCU.64 UR14, c[0x0][0x388] ;  /* 0x00007100ff0e77ac */ /* 0x000e220008000a00 */
[C---:B------:R-:W-:Y:S02]  /*04e0*/  IADD3 R0, P0, PT, R24.reuse, UR24, RZ ;  /* 0x0000001818007c10 */ /* 0x040fe4000ff1e0ff */
[----:B------:R-:W-:-:S03]  /*04f0*/  ISETP.GE.AND P6, PT, R24, UR6, PT ;  /* 0x0000000618007c0c */ /* 0x000fc6000bfc6270 */
[----:B------:R-:W-:Y:S01]  /*0500*/  IMAD.X R3, RZ, RZ, UR25, P0 ;  /* 0x00000019ff037e24 */ /* 0x000fe200080e06ff */
[----:B0-----:R-:W-:-:S04]  /*0510*/  LEA R10, P0, R0, UR14, 0x3 ;  /* 0x0000000e000a7c11 */ /* 0x001fc8000f8018ff */
[----:B------:R-:W-:-:S05]  /*0520*/  LEA.HI.X R11, R0, UR15, R3, 0x3, P0 ;  /* 0x0000000f000b7c11 */ /* 0x000fca00080f1c03 */
[----:B------:R0:W5:Y:S01]  /*0530*/  @!P6 LDG.E.64 R2, desc[UR12][R10.64] ;  /* 0x0000000c0a02e981 */ /* 0x000162000c1e1b00 */
[----:B------:R-:W-:Y:S01]  /*0540*/  UIADD3 UR4, UP0, UP1, UR9, UR26, UR22 ;  /* 0x0000001a09047290 */ /* 0x000fe2000f91e016 */
[C---:B------:R-:W-:Y:S02]  /*0550*/  VIADD R0, R24.reuse, -UR6 ;  /* 0x8000000618007c36 */ /* 0x040fe40008000000 */
[C---:B------:R-:W-:Y:S01]  /*0560*/  VIADD R4, R24.reuse, 0x100 ;  /* 0x0000010018047836 */ /* 0x040fe20000000000 */
[----:B------:R-:W-:Y:S01]  /*0570*/  UIADD3.X UR5, UPT, UPT, UR10, UR27, UR23, UP0, UP1 ;  /* 0x0000001b0a057290 */ /* 0x000fe200087e2417 */
[----:B------:R-:W-:Y:S01]  /*0580*/  VIADD R5, R24, 0x200 ;  /* 0x0000020018057836 */ /* 0x000fe20000000000 */
[----:B------:R-:W-:Y:S02]  /*0590*/  IADD3 R6, P0, PT, R0, UR4, RZ ;  /* 0x0000000400067c10 */ /* 0x000fe4000ff1e0ff */
[----:B------:R-:W-:Y:S01]  /*05a0*/  ISETP.GE.AND P5, PT, R4, UR6, PT ;  /* 0x0000000604007c0c */ /* 0x000fe2000bfa6270 */
[----:B------:R-:W-:Y:S01]  /*05b0*/  VIADD R4, R24, 0x300 ;  /* 0x0000030018047836 */ /* 0x000fe20000000000 */
[----:B------:R-:W-:-:S02]  /*05c0*/  ISETP.GE.AND P4, PT, R5, UR6, PT ;  /* 0x0000000605007c0c */ /* 0x000fc4000bf86270 */
[----:B------:R-:W-:Y:S02]  /*05d0*/  LEA.HI.X.SX32 R5, R0, UR5, 0x1, P0 ;  /* 0x0000000500057c11 */ /* 0x000fe400080f0eff */
[----:B------:R-:W-:Y:S02]  /*05e0*/  LEA R12, P0, R6, UR14, 0x3 ;  /* 0x0000000e060c7c11 */ /* 0x000fe4000f8018ff */
[----:B------:R-:W-:Y:S02]  /*05f0*/  LOP3.LUT R0, R24, 0x400, RZ, 0xfc, !PT ;  /* 0x0000040018007812 */ /* 0x000fe400078efcff */
[----:B------:R-:W-:Y:S01]  /*0600*/  ISETP.GE.AND P3, PT, R4, UR6, PT ;  /* 0x0000000604007c0c */ /* 0x000fe2000bf66270 */
[----:B------:R-:W-:Y:S01]  /*0610*/  VIADD R4, R24, 0x500 ;  /* 0x0000050018047836 */ /* 0x000fe20000000000 */
[----:B------:R-:W-:Y:S01]  /*0620*/  LEA.HI.X R13, R6, UR15, R5, 0x3, P0 ;  /* 0x0000000f060d7c11 */ /* 0x000fe200080f1c05 */
[----:B------:R-:W-:Y:S01]  /*0630*/  VIADD R5, R24, 0x600 ;  /* 0x0000060018057836 */ /* 0x000fe20000000000 */
[----:B------:R-:W-:Y:S01]  /*0640*/  ISETP.GE.AND P2, PT, R0, UR6, PT ;  /* 0x0000000600007c0c */ /* 0x000fe2000bf46270 */
[----:B------:R-:W-:Y:S01]  /*0650*/  VIADD R0, R24, 0x700 ;  /* 0x0000070018007836 */ /* 0x000fe20000000000 */
[----:B------:R-:W-:Y:S01]  /*0660*/  ISETP.GE.AND P1, PT, R4, UR6, PT ;  /* 0x0000000604007c0c */ /* 0x000fe2000bf26270 */
[----:B------:R0:W5:Y:S01]  /*0670*/  @P4 LDG.E.64 R6, desc[UR12][R12.64+0x1000] ;  /* 0x0010000c0c064981 */ /* 0x000162000c1e1b00 */
[----:B------:R-:W-:-:S03]  /*0680*/  ISETP.GE.AND P0, PT, R5, UR6, PT ;  /* 0x0000000605007c0c */ /* 0x000fc6000bf06270 */
[----:B------:R0:W5:Y:S04]  /*0690*/  @P5 LDG.E.64 R4, desc[UR12][R12.64+0x800] ;  /* 0x0008000c0c045981 */ /* 0x000168000c1e1b00 */
[----:B------:R0:W5:Y:S04]  /*06a0*/  @P3 LDG.E.64 R8, desc[UR12][R12.64+0x1800] ;  /* 0x0018000c0c083981 */ /* 0x000168000c1e1b00 */
[----:B------:R0:W5:Y:S04]  /*06b0*/  @P2 LDG.E.64 R18, desc[UR12][R12.64+0x2000] ;  /* 0x0020000c0c122981 */ /* 0x000168000c1e1b00 */
[----:B------:R0:W5:Y:S04]  /*06c0*/  @P1 LDG.E.64 R20, desc[UR12][R12.64+0x2800] ;  /* 0x0028000c0c141981 */ /* 0x000168000c1e1b00 */
[----:B------:R0:W5:Y:S04]  /*06d0*/  @P0 LDG.E.64 R14, desc[UR12][R12.64+0x3000] ;  /* 0x0030000c0c0e0981 */ /* 0x000168000c1e1b00 */
[----:B------:R0:W5:Y:S01]  /*06e0*/  @P6 LDG.E.64 R2, desc[UR12][R12.64] ;  /* 0x0000000c0c026981 */ /* 0x000162000c1e1b00 */
[----:B------:R-:W-:-:S13]  /*06f0*/  ISETP.GE.AND P6, PT, R0, UR6, PT ;  /* 0x0000000600007c0c */ /* 0x000fda000bfc6270 */
[----:B------:R0:W5:Y:S04]  /*0700*/  @P6 LDG.E.64 R16, desc[UR12][R12.64+0x3800] ;  /* 0x0038000c0c106981 */ /* 0x000168000c1e1b00 */
[----:B------:R0:W5:Y:S04]  /*0710*/  @!P4 LDG.E.64 R6, desc[UR12][R10.64+0x1000] ;  /* 0x0010000c0a06c981 */ /* 0x000168000c1e1b00 */
[----:B------:R0:W5:Y:S04]  /*0720*/  @!P5 LDG.E.64 R4, desc[UR12][R10.64+0x800] ;  /* 0x0008000c0a04d981 */ /* 0x000168000c1e1b00 */
[----:B------:R0:W5:Y:S04]  /*0730*/  @!P3 LDG.E.64 R8, desc[UR12][R10.64+0x1800] ;  /* 0x0018000c0a08b981 */ /* 0x000168000c1e1b00 */
[----:B------:R0:W5:Y:S04]  /*0740*/  @!P2 LDG.E.64 R18, desc[UR12][R10.64+0x2000] ;  /* 0x0020000c0a12a981 */ /* 0x000168000c1e1b00 */
[----:B------:R0:W5:Y:S04]  /*0750*/  @!P1 LDG.E.64 R20, desc[UR12][R10.64+0x2800] ;  /* 0x0028000c0a149981 */ /* 0x000168000c1e1b00 */
[----:B------:R0:W5:Y:S04]  /*0760*/  @!P0 LDG.E.64 R14, desc[UR12][R10.64+0x3000] ;  /* 0x0030000c0a0e8981 */ /* 0x000168000c1e1b00 */
[----:B------:R0:W5:Y:S01]  /*0770*/  @!P6 LDG.E.64 R16, desc[UR12][R10.64+0x3800] ;  /* 0x0038000c0a10e981 */ /* 0x000162000c1e1b00 */
[----:B------:R-:W-:Y:S05]  /*0780*/  BRA `(.L_x_2) ;  /* 0x0000000400f47947 */ /* 0x000fea0003800000 */
.L_x_1:
[----:B------:R-:W-:Y:S01]  /*0790*/  USHF.L.U32 UR8, UR4, 0xa, URZ ;  /* 0x0000000a04087899 */ /* 0x000fe200080006ff */
[C---:B------:R-:W-:Y:S01]  /*07a0*/  VIADD R7, R24.reuse, 0x200 ;  /* 0x0000020018077836 */ /* 0x040fe20000000000 */
[C---:B------:R-:W-:Y:S01]  /*07b0*/  ISETP.GE.AND P0, PT, R24.reuse, UR6, PT ;  /* 0x0000000618007c0c */ /* 0x040fe2000bf06270 */
[C---:B------:R-:W-:Y:S01]  /*07c0*/  VIADD R9, R24.reuse, -UR6 ;  /* 0x8000000618097c36 */ /* 0x040fe20008000000 */
[----:B------:R-:W-:Y:S01]  /*07d0*/  ULOP3.LUT UR8, UR8, 0xfffff800, URZ, 0xc0, !UPT ;  /* 0xfffff80008087892 */ /* 0x000fe2000f8ec0ff */
[----:B------:R-:W-:Y:S01]  /*07e0*/  IMAD.U32 R8, RZ, RZ, UR24 ;  /* 0x00000018ff087e24 */ /* 0x000fe2000f8e00ff */
[C---:B------:R-:W-:Y:S01]  /*07f0*/  ISETP.GE.AND P1, PT, R7.reuse, UR6, PT ;  /* 0x0000000607007c0c */ /* 0x040fe2000bf26270 */
[C---:B------:R-:W-:Y:S01]  /*0800*/  VIADD R0, R7.reuse, -UR6 ;  /* 0x8000000607007c36 */ /* 0x040fe20008000000 */
[----:B------:R-:W-:Y:S01]  /*0810*/  UIADD3 UR8, UP0, UP1, UR9, UR26, UR8 ;  /* 0x0000001a09087290 */ /* 0x000fe2000f91e008 */
[----:B------:R-:W-:Y:S01]  /*0820*/  IMAD.U32 R4, RZ, RZ, UR24 ;  /* 0x00000018ff047e24 */ /* 0x000fe2000f8e00ff */
[C---:B------:R-:W-:Y:S01]  /*0830*/  SEL R3, R24.reuse, R9, !P0 ;  /* 0x0000000918037207 */ /* 0x040fe20004000000 */
[C---:B------:R-:W-:Y:S01]  /*0840*/  VIADD R5, R24.reuse, 0x100 ;  /* 0x0000010018057836 */ /* 0x040fe20000000000 */
[----:B------:R-:W-:Y:S01]  /*0850*/  SEL R7, R7, R0, !P1 ;  /* 0x0000000007077207 */ /* 0x000fe20004800000 */
[----:B------:R-:W-:Y:S01]  /*0860*/  VIADD R11, R24, 0x300 ;  /* 0x00000300180b7836 */ /* 0x000fe20000000000 */
[----:B------:R-:W-:Y:S01]  /*0870*/  SEL R8, R8, UR8, !P0 ;  /* 0x0000000808087c07 */ /* 0x000fe2000c000000 */
[----:B------:R-:W-:Y:S01]  /*0880*/  USHF.L.U64.HI UR4, UR4, 0xa, UR5 ;  /* 0x0000000a04047899 */ /* 0x000fe20008010205 */
[----:B------:R-:W-:Y:S01]  /*0890*/  SEL R4, R4, UR8, !P1 ;  /* 0x0000000804047c07 */ /* 0x000fe2000c800000 */
[----:B------:R-:W-:Y:S01]  /*08a0*/  IMAD.U32 R6, RZ, RZ, UR24 ;  /* 0x00000018ff067e24 */ /* 0x000fe2000f8e00ff */
[----:B------:R-:W-:Y:S01]  /*08b0*/  IADD3 R3, P6, PT, R3, R8, RZ ;  /* 0x0000000803037210 */ /* 0x000fe20007fde0ff */
[----:B------:R-:W-:Y:S01]  /*08c0*/  VIADD R2, R5, -UR6 ;  /* 0x8000000605027c36 */ /* 0x000fe20008000000 */
[----:B------:R-:W-:Y:S01]  /*08d0*/  IADD3 R7, P5, PT, R7, R4, RZ ;  /* 0x0000000407077210 */ /* 0x000fe20007fbe0ff */
[----:B------:R-:W-:Y:S01]  /*08e0*/  IMAD.U32 R4, RZ, RZ, UR24 ;  /* 0x00000018ff047e24 */ /* 0x000fe2000f8e00ff */
[----:B------:R-:W-:Y:S01]  /*08f0*/  ISETP.GE.AND P2, PT, R5, UR6, PT ;  /* 0x0000000605007c0c */ /* 0x000fe2000bf46270 */
[C---:B------:R-:W-:Y:S01]  /*0900*/  VIADD R8, R11.reuse, -UR6 ;  /* 0x800000060b087c36 */ /* 0x040fe20008000000 */
[----:B------:R-:W-:Y:S01]  /*0910*/  ISETP.GE.AND P3, PT, R11, UR6, PT ;  /* 0x000000060b007c0c */ /* 0x000fe2000bf66270 */
[----:B------:R-:W-:Y:S01]  /*0920*/  UIADD3.X UR4, UPT, UPT, UR10, UR27, UR4, UP0, UP1 ;  /* 0x0000001b0a047290 */ /* 0x000fe200087e2404 */
[----:B------:R-:W-:Y:S01]  /*0930*/  IMAD.U32 R17, RZ, RZ, UR25 ;  /* 0x00000019ff117e24 */ /* 0x000fe2000f8e00ff */
[----:B------:R-:W-:Y:S01]  /*0940*/  SEL R5, R5, R2, !P2 ;  /* 0x0000000205057207 */ /* 0x000fe20005000000 */
[----:B------:R-:W-:Y:S01]  /*0950*/  IMAD.U32 R15, RZ, RZ, UR25 ;  /* 0x00000019ff0f7e24 */ /* 0x000fe2000f8e00ff */
[----:B------:R-:W-:Y:S01]  /*0960*/  SEL R6, R6, UR8, !P2 ;  /* 0x0000000806067c07 */ /* 0x000fe2000d000000 */
[----:B------:R-:W-:Y:S01]  /*0970*/  IMAD.U32 R18, RZ, RZ, UR25 ;  /* 0x00000019ff127e24 */ /* 0x000fe2000f8e00ff */
[----:B------:R-:W-:Y:S01]  /*0980*/  LOP3.LUT R13, R24, 0x400, RZ, 0xfc, !PT ;  /* 0x00000400180d7812 */ /* 0x000fe200078efcff */
[----:B------:R-:W-:Y:S01]  /*0990*/  IMAD.U32 R16, RZ, RZ, UR24 ;  /* 0x00000018ff107e24 */ /* 0x000fe2000f8e00ff */
[----:B------:R-:W-:Y:S01]  /*09a0*/  SHF.R.S32.HI R10, RZ, 0x1f, R9 ;  /* 0x0000001fff0a7819 */ /* 0x000fe20000011409 */
[----:B------:R-:W-:Y:S01]  /*09b0*/  IMAD.U32 R21, RZ, RZ, UR25 ;  /* 0x00000019ff157e24 */ /* 0x000fe2000f8e00ff */
[----:B------:R-:W-:Y:S01]  /*09c0*/  SEL R9, R11, R8, !P3 ;  /* 0x000000080b097207 */ /* 0x000fe20005800000 */
[----:B------:R-:W-:Y:S01]  /*09d0*/  IMAD.U32 R11, RZ, RZ, UR24 ;  /* 0x00000018ff0b7e24 */ /* 0x000fe2000f8e00ff */
[----:B------:R-:W-:Y:S01]  /*09e0*/  SEL R4, R4, UR8, !P3 ;  /* 0x0000000804047c07 */ /* 0x000fe2000d800000 */
[----:B------:R-:W-:Y:S01]  /*09f0*/  IMAD.U32 R19, RZ, RZ, UR25 ;  /* 0x00000019ff137e24 */ /* 0x000fe2000f8e00ff */
[----:B------:R-:W-:Y:S01]  /*0a00*/  SHF.R.S32.HI R2, RZ, 0x1f, R2 ;  /* 0x0000001fff027819 */ /* 0x000fe20000011402 */
[----:B------:R-:W-:Y:S01]  /*0a10*/  IMAD.U32 R23, RZ, RZ, UR25 ;  /* 0x00000019ff177e24 */ /* 0x000fe2000f8e00ff */
[----:B------:R-:W-:Y:S01]  /*0a20*/  IADD3 R5, P4, PT, R5, R6, RZ ;  /* 0x0000000605057210 */ /* 0x000fe20007f9e0ff */
[----:B------:R-:W-:Y:S01]  /*0a30*/  VIADD R6, R13, -UR6 ;  /* 0x800000060d067c36 */ /* 0x000fe20008000000 */
[----:B------:R-:W-:-:S02]  /*0a40*/  SEL R17, R17, UR4, !P0 ;  /* 0x0000000411117c07 */ /* 0x000fc4000c000000 */
[----:B------:R-:W-:Y:S02]  /*0a50*/  SEL R10, R10, RZ, P0 ;  /* 0x000000ff0a0a7207 */ /* 0x000fe40000000000 */
[----:B------:R-:W-:Y:S01]  /*0a60*/  IADD3 R9, P0, PT, R9, R4, RZ ;  /* 0x0000000409097210 */ /* 0x000fe20007f1e0ff */
[----:B------:R-:W-:Y:S01]  /*0a70*/  IMAD.U32 R4, RZ, RZ, UR25 ;  /* 0x00000019ff047e24 */ /* 0x000fe2000f8e00ff */
[----:B------:R-:W-:Y:S01]  /*0a80*/  SEL R15, R15, UR4, !P2 ;  /* 0x000000040f0f7c07 */ /* 0x000fe2000d000000 */
[----:B------:R-:W-:Y:S01]  /*0a90*/  IMAD.X R10, R10, 0x1, R17, P6 ;  /* 0x000000010a0a7824 */ /* 0x000fe200030e0611 */
[----:B------:R-:W-:Y:S01]  /*0aa0*/  SEL R12, R2, RZ, P2 ;  /* 0x000000ff020c7207 */ /* 0x000fe20001000000 */
[----:B------:R-:W-:Y:S01]  /*0ab0*/  IMAD.U32 R17, RZ, RZ, UR24 ;  /* 0x00000018ff117e24 */ /* 0x000fe2000f8e00ff */
[C---:B------:R-:W-:Y:S02]  /*0ac0*/  ISETP.GE.AND P2, PT, R13.reuse, UR6, PT ;  /* 0x000000060d007c0c */ /* 0x040fe4000bf46270 */
[----:B------:R-:W-:Y:S01]  /*0ad0*/  SHF.R.S32.HI R0, RZ, 0x1f, R0 ;  /* 0x0000001fff007819 */ /* 0x000fe20000011400 */
[----:B------:R-:W-:Y:S01]  /*0ae0*/  IMAD.X R12, R12, 0x1, R15, P4 ;  /* 0x000000010c0c7824 */ /* 0x000fe200020e060f */
[----:B------:R-:W-:Y:S01]  /*0af0*/  SEL R2, R13, R6, !P2 ;  /* 0x000000060d027207 */ /* 0x000fe20005000000 */
[----:B------:R-:W-:Y:S01]  /*0b00*/  VIADD R15, R24, 0x600 ;  /* 0x00000600180f7836 */ /* 0x000fe20000000000 */
[----:B------:R-:W-:-:S02]  /*0b10*/  SEL R13, R4, UR4, !P1 ;  /* 0x00000004040d7c07 */ /* 0x000fc4000c800000 */
[----:B------:R-:W-:Y:S02]  /*0b20*/  SEL R14, R0, RZ, P1 ;  /* 0x000000ff000e7207 */ /* 0x000fe40000800000 */
[----:B------:R-:W-:Y:S02]  /*0b30*/  SEL R11, R11, UR8, !P2 ;  /* 0x000000080b0b7c07 */ /* 0x000fe4000d000000 */
[----:B------:R-:W-:Y:S01]  /*0b40*/  SHF.R.S32.HI R8, RZ, 0x1f, R8 ;  /* 0x0000001fff087819 */ /* 0x000fe20000011408 */
[----:B------:R-:W-:Y:S01]  /*0b50*/  IMAD.X R14, R14, 0x1, R13, P5 ;  /* 0x000000010e0e7824 */ /* 0x000fe200028e060d */
[C---:B------:R-:W-:Y:S01]  /*0b60*/  ISETP.GE.AND P5, PT, R15.reuse, UR6, PT ;  /* 0x000000060f007c0c */ /* 0x040fe2000bfa6270 */
[----:B------:R-:W-:Y:S01]  /*0b70*/  VIADD R13, R24, 0x500 ;  /* 0x00000500180d7836 */ /* 0x000fe20000000000 */
[----:B------:R-:W-:Y:S01]  /*0b80*/  IADD3 R0, P1, PT, R2, R11, RZ ;  /* 0x0000000b02007210 */ /* 0x000fe20007f3e0ff */
[----:B------:R-:W-:Y:S01]  /*0b90*/  VIADD R2, R15, -UR6 ;  /* 0x800000060f027c36 */ /* 0x000fe20008000000 */
[----:B------:R-:W-:Y:S01]  /*0ba0*/  SEL R11, R8, RZ, P3 ;  /* 0x000000ff080b7207 */ /* 0x000fe20001800000 */
[C---:B------:R-:W-:Y:S01]  /*0bb0*/  VIADD R4, R13.reuse, -UR6 ;  /* 0x800000060d047c36 */ /* 0x040fe20008000000 */
[----:B------:R-:W-:-:S02]  /*0bc0*/  ISETP.GE.AND P4, PT, R13, UR6, PT ;  /* 0x000000060d007c0c */ /* 0x000fc4000bf86270 */
[----:B------:R-:W-:Y:S02]  /*0bd0*/  SEL R18, R18, UR4, !P3 ;  /* 0x0000000412127c07 */ /* 0x000fe4000d800000 */
[----:B------:R-:W-:Y:S02]  /*0be0*/  SEL R13, R13, R4, !P4 ;  /* 0x000000040d0d7207 */ /* 0x000fe40006000000 */
[----:B------:R-:W-:Y:S02]  /*0bf0*/  SEL R16, R16, UR8, !P4 ;  /* 0x0000000810107c07 */ /* 0x000fe4000e000000 */
[----:B------:R-:W-:Y:S01]  /*0c00*/  SEL R8, R17, UR8, !P5 ;  /* 0x0000000811087c07 */ /* 0x000fe2000e800000 */
[----:B------:R-:W-:Y:S01]  /*0c10*/  VIADD R17, R24, 0x700 ;  /* 0x0000070018117836 */ /* 0x000fe20000000000 */
[----:B------:R-:W-:Y:S01]  /*0c20*/  IADD3 R13, P6, PT, R13, R16, RZ ;  /* 0x000000100d0d7210 */ /* 0x000fe20007fde0ff */
[----:B------:R-:W-:Y:S01]  /*0c30*/  IMAD.X R16, R11, 0x1, R18, P0 ;  /* 0x000000010b107824 */ /* 0x000fe200000e0612 */
[----:B------:R-:W-:Y:S01]  /*0c40*/  SEL R15, R15, R2, !P5 ;  /* 0x000000020f0f7207 */ /* 0x000fe20006800000 */
[----:B------:R-:W-:Y:S01]  /*0c50*/  IMAD.U32 R18, RZ, RZ, UR24 ;  /* 0x00000018ff127e24 */ /* 0x000fe2000f8e00ff */
[----:B------:R-:W-:Y:S01]  /*0c60*/  ISETP.GE.AND P0, PT, R17, UR6, PT ;  /* 0x0000000611007c0c */ /* 0x000fe2000bf06270 */
[----:B------:R-:W-:Y:S01]  /*0c70*/  IMAD.U32 R11, RZ, RZ, UR25 ;  /* 0x00000019ff0b7e24 */ /* 0x000fe2000f8e00ff */
[----:B------:R-:W-:Y:S01]  /*0c80*/  IADD3 R15, P3, PT, R15, R8, RZ ;  /* 0x000000080f0f7210 */ /* 0x000fe20007f7e0ff */
[----:B------:R-:W-:Y:S01]  /*0c90*/  VIADD R8, R17, -UR6 ;  /* 0x8000000611087c36 */ /* 0x000fe20008000000 */
[----:B------:R-:W-:Y:S01]  /*0ca0*/  SEL R18, R18, UR8, !P0 ;  /* 0x0000000812127c07 */ /* 0x000fe2000c000000 */
[----:B------:R-:W0:Y:S01]  /*0cb0*/  LDCU.64 UR8, c[0x0][0x3a0] ;  /* 0x00007400ff0877ac */ /* 0x000e220008000a00 */
[----:B------:R-:W-:-:S02]  /*0cc0*/  SHF.R.S32.HI R6, RZ, 0x1f, R6 ;  /* 0x0000001fff067819 */ /* 0x000fc40000011406 */
[----:B------:R-:W-:Y:S02]  /*0cd0*/  SEL R17, R17, R8, !P0 ;  /* 0x0000000811117207 */ /* 0x000fe40004000000 */
[----:B------:R-:W-:Y:S02]  /*0ce0*/  SHF.R.S32.HI R2, RZ, 0x1f, R2 ;  /* 0x0000001fff027819 */ /* 0x000fe40000011402 */
[----:B------:R-:W-:Y:S02]  /*0cf0*/  SHF.R.S32.HI R8, RZ, 0x1f, R8 ;  /* 0x0000001fff087819 */ /* 0x000fe40000011408 */
[----:B------:R-:W-:Y:S02]  /*0d00*/  SHF.R.S32.HI R4, RZ, 0x1f, R4 ;  /* 0x0000001fff047819 */ /* 0x000fe40000011404 */
[----:B------:R-:W-:Y:S02]  /*0d10*/  SEL R11, R11, UR4, !P2 ;  /* 0x000000040b0b7c07 */ /* 0x000fe4000d000000 */
[----:B------:R-:W-:-:S02]  /*0d20*/  SEL R6, R6, RZ, P2 ;  /* 0x000000ff06067207 */ /* 0x000fc40001000000 */
[----:B------:R-:W-:Y:S02]  /*0d30*/  IADD3 R17, P2, PT, R17, R18, RZ ;  /* 0x0000001211117210 */ /* 0x000fe40007f5e0ff */
[----:B------:R-:W-:Y:S01]  /*0d40*/  SEL R2, R2, RZ, P5 ;  /* 0x000000ff02027207 */ /* 0x000fe20002800000 */
[----:B------:R-:W-:Y:S01]  /*0d50*/  IMAD.X R11, R6, 0x1, R11, P1 ;  /* 0x00000001060b7824 */ /* 0x000fe200008e060b */
[----:B------:R-:W-:Y:S02]  /*0d60*/  SEL R8, R8, RZ, P0 ;  /* 0x000000ff08087207 */ /* 0x000fe40000000000 */
[----:B------:R-:W-:Y:S02]  /*0d70*/  SEL R21, R21, UR4, !P5 ;  /* 0x0000000415157c07 */ /* 0x000fe4000e800000 */
[----:B------:R-:W-:Y:S02]  /*0d80*/  SEL R19, R19, UR4, !P0 ;  /* 0x0000000413137c07 */ /* 0x000fe4000c000000 */
[----:B------:R-:W-:Y:S01]  /*0d90*/  SEL R23, R23, UR4, !P4 ;  /* 0x0000000417177c07 */ /* 0x000fe2000e000000 */
[----:B------:R-:W-:Y:S01]  /*0da0*/  IMAD.X R20, R2, 0x1, R21, P3 ;  /* 0x0000000102147824 */ /* 0x000fe200018e0615 */
[----:B------:R-:W-:Y:S01]  /*0db0*/  SEL R4, R4, RZ, P4 ;  /* 0x000000ff04047207 */ /* 0x000fe20002000000 */
[----:B------:R-:W-:Y:S01]  /*0dc0*/  IMAD.X R22, R8, 0x1, R19, P2 ;  /* 0x0000000108167824 */ /* 0x000fe200010e0613 */
[----:B0-----:R-:W-:-:S02]  /*0dd0*/  LEA R6, P2, R7, UR8, 0x3 ;  /* 0x0000000807067c11 */ /* 0x001fc4000f8418ff */
[----:B------:R-:W-:Y:S01]  /*0de0*/  LEA R8, P3, R9, UR8, 0x3 ;  /* 0x0000000809087c11 */ /* 0x000fe2000f8618ff */
[----:B------:R-:W-:Y:S01]  /*0df0*/  IMAD.X R18, R4, 0x1, R23, P6 ;  /* 0x0000000104127824 */ /* 0x000fe200030e0617 */
[----:B------:R-:W-:Y:S02]  /*0e00*/  LEA R2, P0, R3, UR8, 0x3 ;  /* 0x0000000803027c11 */ /* 0x000fe4000f8018ff */
[----:B------:R-:W-:Y:S02]  /*0e10*/  LEA R4, P1, R5, UR8, 0x3 ;  /* 0x0000000805047c11 */ /* 0x000fe4000f8218ff */
[----:B------:R-:W-:Y:S02]  /*0e20*/  LEA.HI.X R7, R7, UR9, R14, 0x3, P2 ;  /* 0x0000000907077c11 */ /* 0x000fe400090f1c0e */
[----:B------:R-:W-:Y:S02]  /*0e30*/  LEA.HI.X R9, R9, UR9, R16, 0x3, P3 ;  /* 0x0000000909097c11 */ /* 0x000fe400098f1c10 */
[----:B------:R-:W-:-:S02]  /*0e40*/  LEA.HI.X R3, R3, UR9, R10, 0x3, P0 ;  /* 0x0000000903037c11 */ /* 0x000fc400080f1c0a */
[----:B------:R-:W-:Y:S01]  /*0e50*/  LEA.HI.X R5, R5, UR9, R12, 0x3, P1 ;  /* 0x0000000905057c11 */ /* 0x000fe200088f1c0c */
[----:B------:R-:W5:Y:S01]  /*0e60*/  LDG.E.64 R6, desc[UR12][R6.64] ;  /* 0x0000000c06067981 */ /* 0x000f62000c1e1b00 */
[----:B------:R-:W-:Y:S02]  /*0e70*/  LEA R14, P2, R15, UR8, 0x3 ;  /* 0x000000080f0e7c11 */ /* 0x000fe4000f8418ff */
[----:B------:R-:W-:Y:S01]  /*0e80*/  LEA R16, P3, R17, UR8, 0x3 ;  /* 0x0000000811107c11 */ /* 0x000fe2000f8618ff */
[----:B------:R-:W5:Y:S01]  /*0e90*/  LDG.E.64 R2, desc[UR12][R2.64] ;  /* 0x0000000c02027981 */ /* 0x000f62000c1e1b00 */
[----:B------:R-:W-:Y:S02]  /*0ea0*/  LEA R10, P0, R0, UR8, 0x3 ;  /* 0x00000008000a7c11 */ /* 0x000fe4000f8018ff */
[----:B------:R-:W-:Y:S01]  /*0eb0*/  LEA R12, P1, R13, UR8, 0x3 ;  /* 0x000000080d0c7c11 */ /* 0x000fe2000f8218ff */
[----:B------:R-:W5:Y:S01]  /*0ec0*/  LDG.E.64 R4, desc[UR12][R4.64] ;  /* 0x0000000c04047981 */ /* 0x000f62000c1e1b00 */
[----:B------:R-:W-:-:S02]  /*0ed0*/  LEA.HI.X R15, R15, UR9, R20, 0x3, P2 ;  /* 0x000000090f0f7c11 */ /* 0x000fc400090f1c14 */
[----:B------:R-:W-:Y:S01]  /*0ee0*/  LEA.HI.X R17, R17, UR9, R22, 0x3, P3 ;  /* 0x0000000911117c11 */ /* 0x000fe200098f1c16 */
[----:B------:R-:W5:Y:S01]  /*0ef0*/  LDG.E.64 R8, desc[UR12][R8.64] ;  /* 0x0000000c08087981 */ /* 0x000f62000c1e1b00 */
[----:B------:R-:W-:Y:S02]  /*0f00*/  LEA.HI.X R11, R0, UR9, R11, 0x3, P0 ;  /* 0x00000009000b7c11 */ /* 0x000fe400080f1c0b */
[----:B------:R-:W-:Y:S01]  /*0f10*/  LEA.HI.X R13, R13, UR9, R18, 0x3, P1 ;  /* 0x000000090d0d7c11 */ /* 0x000fe200088f1c12 */
[----:B------:R-:W5:Y:S04]  /*0f20*/  LDG.E.64 R14, desc[UR12][R14.64] ;  /* 0x0000000c0e0e7981 */ /* 0x000f68000c1e1b00 */
[----:B------:R1:W5:Y:S04]  /*0f30*/  LDG.E.64 R18, desc[UR12][R10.64] ;  /* 0x0000000c0a127981 */ /* 0x000368000c1e1b00 */
[----:B------:R1:W5:Y:S04]  /*0f40*/  LDG.E.64 R20, desc[UR12][R12.64] ;  /* 0x0000000c0c147981 */ /* 0x000368000c1e1b00 */
[----:B------:R-:W5:Y:S02]  /*0f50*/  LDG.E.64 R16, desc[UR12][R16.64] ;  /* 0x0000000c10107981 */ /* 0x000f64000c1e1b00 */
.L_x_2:
[----:B------:R-:W2:Y:S01]  /*0f60*/  S2UR UR5, SR_CgaCtaId ;  /* 0x00000000000579c3 */ /* 0x000ea20000008800 */
[----:B------:R-:W-:Y:S01]  /*0f70*/  UMOV UR4, 0x400 ;  /* 0x0000040000047882 */ /* 0x000fe20000000000 */
[----:B01----:R-:W-:Y:S01]  /*0f80*/  IMAD.SHL.U32 R11, R24, 0x8, RZ ;  /* 0x00000008180b7824 */ /* 0x003fe200078e00ff */
[----:B--2---:R-:W-:-:S09]  /*0f90*/  ULEA UR4, UR5, UR4, 0x18 ;  /* 0x0000000405047291 */ /* 0x004fd2000f8ec0ff */
[----:B-----5:R0:W-:Y:S04]  /*0fa0*/  STS.64 [R11+UR4], R2 ;  /* 0x000000020b007988 */ /* 0x0201e80008000a04 */
[----:B------:R1:W-:Y:S04]  /*0fb0*/  STS.64 [R11+UR4+0x800], R4 ;  /* 0x000800040b007988 */ /* 0x0003e80008000a04 */
[----:B------:R2:W-:Y:S04]  /*0fc0*/  STS.64 [R11+UR4+0x1000], R6 ;  /* 0x001000060b007988 */ /* 0x0005e80008000a04 */
[----:B------:R2:W-:Y:S04]  /*0fd0*/  STS.64 [R11+UR4+0x1800], R8 ;  /* 0x001800080b007988 */ /* 0x0005e80008000a04 */
[----:B------:R2:W-:Y:S04]  /*0fe0*/  STS.64 [R11+UR4+0x2000], R18 ;  /* 0x002000120b007988 */ /* 0x0005e80008000a04 */
[----:B------:R2:W-:Y:S04]  /*0ff0*/  STS.64 [R11+UR4+0x2800], R20 ;  /* 0x002800140b007988 */ /* 0x0005e80008000a04 */
[----:B------:R2:W-:Y:S04]  /*1000*/  STS.64 [R11+UR4+0x3000], R14 ;  /* 0x0030000e0b007988 */ /* 0x0005e80008000a04 */
[----:B------:R2:W-:Y:S01]  /*1010*/  STS.64 [R11+UR4+0x3800], R16 ;  /* 0x003800100b007988 */ /* 0x0005e20008000a04 */
[----:B------:R-:W-:Y:S01]  /*1020*/  BAR.SYNC.DEFER_BLOCKING 0x0 ;  /* 0x0000000000007b1d */ /* 0x000fe20000010000 */
[----:B------:R-:W-:-:S07]  /*1030*/  IMAD.U32 R0, RZ, RZ, UR6 ;  /* 0x00000006ff007e24 */ /* 0x000fce000f8e00ff */
[----:B------:R-:W-:Y:S01]  /*1040*/  PREEXIT ;  /* 0x000000000000782d */ /* 0x000fe20000000000 */
[----:B0-----:R-:W-:Y:S01]  /*1050*/  IMAD.U32 R3, RZ, RZ, UR6 ;  /* 0x00000006ff037e24 */ /* 0x001fe2000f8e00ff */
[----:B------:R-:W-:Y:S01]  /*1060*/  BSSY.RECONVERGENT B0, `(.L_x_3) ;  /* 0x000003f000007945 */ /* 0x000fe20003800200 */
[----:B------:R-:W-:-:S03]  /*1070*/  VIADD R0, R0, UR7 ;  /* 0x0000000700007c36 */ /* 0x000fc60008000000 */
[----:B------:R-:W-:Y:S02]  /*1080*/  LEA R3, R3, UR4, 0x3 ;  /* 0x0000000403037c11 */ /* 0x000fe4000f8e18ff */
[----:B-1----:R-:W-:-:S04]  /*1090*/  VIMNMX R5, PT, PT, R11, R0, PT ;  /* 0x000000000b057248 */ /* 0x002fc80003fe0100 */
[C---:B------:R-:W-:Y:S01]  /*10a0*/  ISETP.GE.AND P0, PT, R5.reuse, UR7, PT ;  /* 0x0000000705007c0c */ /* 0x040fe2000bf06270 */
[C---:B------:R-:W-:Y:S01]  /*10b0*/  VIADD R2, R5.reuse, -UR7 ;  /* 0x8000000705027c36 */ /* 0x040fe20008000000 */
[----:B------:R-:W-:-:S04]  /*10c0*/  VIMNMX R4, PT, PT, R5, UR6, PT ;  /* 0x0000000605047c48 */ /* 0x000fc8000bfe0100 */
[----:B------:R-:W-:-:S04]  /*10d0*/  SEL R2, R2, RZ, P0 ;  /* 0x000000ff02027207 */ /* 0x000fc80000000000 */
[----:B------:R-:W-:-:S13]  /*10e0*/  ISETP.GE.AND P0, PT, R2, R4, PT ;  /* 0x000000040200720c */ /* 0x000fda0003f06270 */
[----:B--2---:R-:W-:Y:S05]  /*10f0*/  @P0 BRA `(.L_x_4) ;  /* 0x0000000000d40947 */ /* 0x004fea0003800000 */
.L_x_9:
[----:B------:R-:W-:Y:S01]  /*1100*/  IMAD.IADD R6, R4, 0x1, -R2 ;  /* 0x0000000104067824 */ /* 0x000fe200078e0a02 */
[----:B------:R-:W0:Y:S04]  /*1110*/  LDCU.64 UR8, c[0x0][0x3b0] ;  /* 0x00007600ff0877ac */ /* 0x000e280008000a00 */
[----:B------:R-:W-:-:S04]  /*1120*/  LEA.HI R13, R6, R6, RZ, 0x1 ;  /* 0x00000006060d7211 */ /* 0x000fc800078f08ff */
[----:B------:R-:W-:-:S04]  /*1130*/  LEA.HI.SX32 R13, R13, R2, 0x1f ;  /* 0x000000020d0d7211 */ /* 0x000fc800078ffaff */
[----:B------:R-:W-:-:S05]  /*1140*/  LOP3.LUT R6, RZ, R13, RZ, 0x33, !PT ;  /* 0x0000000dff067212 */ /* 0x000fca00078e33ff */
[----:B------:R-:W-:-:S04]  /*1150*/  IMAD.IADD R6, R5, 0x1, R6 ;  /* 0x0000000105067824 */ /* 0x000fc800078e0206 */
[----:B------:R-:W-:-:S05]  /*1160*/  IMAD R8, R6, 0x8, R3 ;  /* 0x0000000806087824 */ /* 0x000fca00078e0203 */
[----:B------:R-:W0:Y:S02]  /*1170*/  LDS.64 R10, [R8] ;  /* 0x00000000080a7984 */ /* 0x000e240000000a00 */
[----:B0-----:R-:W-:-:S04]  /*1180*/  LEA R6, P0, R10, UR8, 0x3 ;  /* 0x000000080a067c11 */ /* 0x001fc8000f8018ff */
[----:B------:R-:W-:-:S05]  /*1190*/  LEA.HI.X R7, R10, UR9, R11, 0x3, P0 ;  /* 0x000000090a077c11 */ /* 0x000fca00080f1c0b */
[----:B------:R-:W2:Y:S01]  /*11a0*/  LDG.E.64 R14, desc[UR12][R6.64] ;  /* 0x0000000c060e7981 */ /* 0x000ea2000c1e1b00 */
[----:B------:R-:W-:Y:S01]  /*11b0*/  BSSY.RECONVERGENT B1, `(.L_x_5) ;  /* 0x0000025000017945 */ /* 0x000fe20003800200 */
[----:B------:R-:W-:Y:S02]  /*11c0*/  PLOP3.LUT P0, PT, PT, PT, PT, 0x8, 0x80 ;  /* 0x000000000080781c */ /* 0x000fe40003f0e170 */
[----:B--2---:R-:W-:-:S04]  /*11d0*/  ISETP.NE.U32.AND P1, PT, R14, RZ, PT ;  /* 0x000000ff0e00720c */ /* 0x004fc80003f25070 */
[----:B------:R-:W-:-:S13]  /*11e0*/  ISETP.NE.AND.EX P1, PT, R15, RZ, PT, P1 ;  /* 0x000000ff0f00720c */ /* 0x000fda0003f25310 */
[----:B------:R-:W-:Y:S05]  /*11f0*/  @!P1 BRA `(.L_x_6) ;  /* 0x0000000000809947 */ /* 0x000fea0003800000 */
[----:B------:R-:W-:Y:S01]  /*1200*/  LEA R8, R13, UR4, 0x3 ;  /* 0x000000040d087c11 */ /* 0x000fe2000f8e18ff */
[----:B------:R-:W0:Y:S01]  /*1210*/  LDC.64 R6, c[0x0][0x3b0] ;  /* 0x0000ec00ff067b82 */ /* 0x000e220000000a00 */
[----:B------:R-:W-:Y:S02]  /*1220*/  IMAD.MOV.U32 R12, RZ, RZ, R10 ;  /* 0x000000ffff0c7224 */ /* 0x000fe400078e000a */
[----:B------:R-:W-:Y:S02]  /*1230*/  IMAD.MOV.U32 R16, RZ, RZ, R11 ;  /* 0x000000ffff107224 */ /* 0x000fe400078e000b */
[----:B------:R-:W1:Y:S01]  /*1240*/  LDS.64 R8, [R8] ;  /* 0x0000000008087984 */ /* 0x000e620000000a00 */
[----:B------:R-:W-:Y:S02]  /*1250*/  IMAD.MOV.U32 R10, RZ, RZ, R14 ;  /* 0x000000ffff0a7224 */ /* 0x000fe400078e000e */
[----:B------:R-:W-:-:S07]  /*1260*/  IMAD.MOV.U32 R11, RZ, RZ, R15 ;  /* 0x000000ffff0b7224 */ /* 0x000fce00078e000f */
.L_x_8:
[----:B01----:R-:W-:-:S04]  /*1270*/  LEA R14, P0, R8, R6, 0x3 ;  /* 0x00000006080e7211 */ /* 0x003fc800078018ff */
[----:B------:R-:W-:-:S06]  /*1280*/  LEA.HI.X R15, R8, R7, R9, 0x3, P0 ;  /* 0x00000007080f7211 */ /* 0x000fcc00000f1c09 */
[----:B------:R-:W2:Y:S01]  /*1290*/  LDG.E.64 R14, desc[UR12][R14.64] ;  /* 0x0000000c0e0e7981 */ /* 0x000ea2000c1e1b00 */
[----:B------:R-:W-:Y:S02]  /*12a0*/  PLOP3.LUT P0, PT, PT, PT, PT, 0x80, 0x8 ;  /* 0x000000000008781c */ /* 0x000fe40003f0f070 */
[----:B--2---:R-:W-:-:S04]  /*12b0*/  ISETP.NE.U32.AND P1, PT, R14, RZ, PT ;  /* 0x000000ff0e00720c */ /* 0x004fc80003f25070 */
[----:B------:R-:W-:-:S13]  /*12c0*/  ISETP.NE.AND.EX P1, PT, R15, RZ, PT, P1 ;  /* 0x000000ff0f00720c */ /* 0x000fda0003f25310 */
[----:B------:R-:W-:Y:S05]  /*12d0*/  @!P1 BRA `(.L_x_6) ;  /* 0x0000000000489947 */ /* 0x000fea0003800000 */
[----:B------:R-:W-:-:S04]  /*12e0*/  ISETP.NE.U32.AND P0, PT, R10, R14, PT ;  /* 0x0000000e0a00720c */ /* 0x000fc80003f05070 */
[----:B------:R-:W-:-:S13]  /*12f0*/  ISETP.NE.AND.EX P0, PT, R11, R15, PT, P0 ;  /* 0x0000000f0b00720c */ /* 0x000fda0003f05300 */
[----:B------:R-:W-:Y:S05]  /*1300*/  @P0 BRA `(.L_x_7) ;  /* 0x0000000000340947 */ /* 0x000fea0003800000 */
[----:B------:R-:W-:-:S04]  /*1310*/  LEA R10, P0, R12, R6, 0x3 ;  /* 0x000000060c0a7211 */ /* 0x000fc800078018ff */
[----:B------:R-:W-:-:S06]  /*1320*/  LEA.HI.X R11, R12, R7, R16, 0x3, P0 ;  /* 0x000000070c0b7211 */ /* 0x000fcc00000f1c10 */
[----:B------:R-:W2:Y:S01]  /*1330*/  LDG.E.64 R10, desc[UR12][R10.64+0x8] ;  /* 0x0000080c0a0a7981 */ /* 0x000ea2000c1e1b00 */
[----:B------:R-:W-:Y:S02]  /*1340*/  IADD3 R12, P2, PT, R12, 0x1, RZ ;  /* 0x000000010c0c7810 */ /* 0x000fe40007f5e0ff */
[----:B------:R-:W-:-:S03]  /*1350*/  IADD3 R8, P1, PT, R8, 0x1, RZ ;  /* 0x0000000108087810 */ /* 0x000fc60007f3e0ff */
[----:B------:R-:W-:Y:S02]  /*1360*/  IMAD.X R14, RZ, RZ, R16, P2 ;  /* 0x000000ffff0e7224 */ /* 0x000fe400010e0610 */
[----:B------:R-:W-:Y:S02]  /*1370*/  IMAD.X R9, RZ, RZ, R9, P1 ;  /* 0x000000ffff097224 */ /* 0x000fe400008e0609 */
[----:B------:R-:W-:Y:S01]  /*1380*/  IMAD.MOV.U32 R16, RZ, RZ, R14 ;  /* 0x000000ffff107224 */ /* 0x000fe200078e000e */
[----:B--2---:R-:W-:-:S04]  /*1390*/  ISETP.NE.U32.AND P0, PT, R10, RZ, PT ;  /* 0x000000ff0a00720c */ /* 0x004fc80003f05070 */
[----:B------:R-:W-:-:S13]  /*13a0*/  ISETP.NE.AND.EX P0, PT, R11, RZ, PT, P0 ;  /* 0x000000ff0b00720c */ /* 0x000fda0003f05300 */
[----:B------:R-:W-:Y:S05]  /*13b0*/  @P0 BRA `(.L_x_8) ;  /* 0xfffffffc00ac0947 */ /* 0x000fea000383ffff */
[----:B------:R-:W-:Y:S01]  /*13c0*/  PLOP3.LUT P0, PT, PT, PT, PT, 0x8, 0x80 ;  /* 0x000000000080781c */ /* 0x000fe20003f0e170 */
[----:B------:R-:W-:-:S12]  /*13d0*/  BRA `(.L_x_6) ;  /* 0x0000000000087947 */ /* 0x000fd80003800000 */
.L_x_7:
[----:B------:R-:W-:-:S04]  /*13e0*/  ISETP.GE.U32.AND P0, PT, R10, R14, PT ;  /* 0x0000000e0a00720c */ /* 0x000fc80003f06070 */
[----:B------:R-:W-:-:S13]  /*13f0*/  ISETP.GE.U32.AND.EX P0, PT, R11, R15, PT, P0 ;  /* 0x0000000f0b00720c */ /* 0x000fda0003f06100 */
.L_x_6:
[----:B------:R-:W-:Y:S05]  /*1400*/  BSYNC.RECONVERGENT B1 ;  /* 0x0000000000017941 */ /* 0x000fea0003800200 */
.L_x_5:
[----:B------:R-:W-:Y:S01]  /*1410*/  @P0 VIADD R2, R13, 0x1 ;  /* 0x000000010d020836 */ /* 0x000fe20000000000 */
[----:B------:R-:W-:-:S04]  /*1420*/  SEL R4, R4, R13, P0 ;  /* 0x0000000d04047207 */ /* 0x000fc80000000000 */
[----:B------:R-:W-:-:S13]  /*1430*/  ISETP.GE.AND P0, PT, R2, R4, PT ;  /* 0x000000040200720c */ /* 0x000fda0003f06270 */
[----:B------:R-:W-:Y:S05]  /*1440*/  @!P0 BRA `(.L_x_9) ;  /* 0xfffffffc002c8947 */ /* 0x000fea000383ffff */
.L_x_4:
[----:B------:R-:W-:Y:S05]  /*1450*/  BSYNC.RECONVERGENT B0 ;  /* 0x0000000000007941 */ /* 0x000fea0003800200 */
.L_x_3:
[----:B------:R-:W-:Y:S01]  /*1460*/  IMAD.IADD R4, R5, 0x1, -R2 ;  /* 0x0000000105047824 */ /* 0x000fe200078e0a02 */
[----:B------:R-:W-:Y:S01]  /*1470*/  LEA R12, R2, UR4, 0x3 ;  /* 0x00000004020c7c11 */ /* 0x000fe2000f8e18ff */
[----:B------:R-:W-:Y:S01]  /*1480*/  BSSY.RECONVERGENT B0, `(.L_x_10) ;  /* 0x0000032000007945 */ /* 0x000fe20003800200 */
[----:B------:R-:W-:Y:S01]  /*1490*/  PLOP3.LUT P0, PT, PT, PT, PT, 0x8, 0x80 ;  /* 0x000000000080781c */ /* 0x000fe20003f0e170 */
[C---:B------:R-:W-:Y:S02]  /*14a0*/  IMAD R13, R4.reuse, 0x8, R3 ;  /* 0x00000008040d7824 */ /* 0x040fe400078e0203 */
[----:B------:R0:W1:Y:S01]  /*14b0*/  LDS.64 R6, [R12] ;  /* 0x000000000c067984 */ /* 0x0000620000000a00 */
[----:B------:R-:W-:-:S03]  /*14c0*/  VIADD R3, R4, UR6 ;  /* 0x0000000604037c36 */ /* 0x000fc60008000000 */
[----:B------:R0:W2:Y:S02]  /*14d0*/  LDS.64 R8, [R13] ;  /* 0x000000000d087984 */ /* 0x0000a40000000a00 */
[----:B------:R-:W-:-:S13]  /*14e0*/  ISETP.GE.AND P1, PT, R3, R0, PT ;  /* 0x000000000300720c */ /* 0x000fda0003f26270 */
[----:B0-----:R-:W-:Y:S05]  /*14f0*/  @P1 BRA `(.L_x_11) ;  /* 0x0000000000a81947 */ /* 0x001fea0003800000 */
[----:B------:R-:W-:Y:S02]  /*1500*/  ISETP.GE.AND P1, PT, R2, UR6, PT ;  /* 0x0000000602007c0c */ /* 0x000fe4000bf26270 */
[----:B------:R-:W-:-:S11]  /*1510*/  PLOP3.LUT P0, PT, PT, PT, PT, 0x80, 0x8 ;  /* 0x000000000008781c */ /* 0x000fd60003f0f070 */
[----:B------:R-:W-:Y:S05]  /*1520*/  @P1 BRA `(.L_x_11) ;  /* 0x00000000009c1947 */ /* 0x000fea0003800000 */
[----:B------:R-:W2:Y:S02]  /*1530*/  LDCU.64 UR8, c[0x0][0x3b0] ;  /* 0x00007600ff0877ac */ /* 0x000ea40008000a00 */
[----:B--2---:R-:W-:-:S04]  /*1540*/  LEA R4, P1, R8, UR8, 0x3 ;  /* 0x0000000808047c11 */ /* 0x004fc8000f8218ff */
[----:B------:R-:W-:-:S05]  /*1550*/  LEA.HI.X R5, R8, UR9, R9, 0x3, P1 ;  /* 0x0000000908057c11 */ /* 0x000fca00088f1c09 */
[----:B------:R-:W2:Y:S02]  /*1560*/  LDG.E.64 R10, desc[UR12][R4.64] ;  /* 0x0000000c040a7981 */ /* 0x000ea4000c1e1b00 */
[----:B--2---:R-:W-:-:S04]  /*1570*/  ISETP.NE.U32.AND P1, PT, R10, RZ, PT ;  /* 0x000000ff0a00720c */ /* 0x004fc80003f25070 */
[----:B------:R-:W-:-:S13]  /*1580*/  ISETP.NE.AND.EX P1, PT, R11, RZ, PT, P1 ;  /* 0x000000ff0b00720c */ /* 0x000fda0003f25310 */
[----:B------:R-:W-:Y:S05]  /*1590*/  @!P1 BRA `(.L_x_11) ;  /* 0x0000000000809947 */ /* 0x000fea0003800000 */
[----:B------:R-:W0:Y:S01]  /*15a0*/  LDC.64 R4, c[0x0][0x3b0] ;  /* 0x0000ec00ff047b82 */ /* 0x000e220000000a00 */
[----:B-1----:R-:W-:Y:S02]  /*15b0*/  IMAD.MOV.U32 R18, RZ, RZ, R6 ;  /* 0x000000ffff127224 */ /* 0x002fe400078e0006 */
[----:B------:R-:W-:Y:S02]  /*15c0*/  IMAD.MOV.U32 R19, RZ, RZ, R7 ;  /* 0x000000ffff137224 */ /* 0x000fe400078e0007 */
[----:B------:R-:W-:Y:S02]  /*15d0*/  IMAD.MOV.U32 R16, RZ, RZ, R8 ;  /* 0x000000ffff107224 */ /* 0x000fe400078e0008 */
[----:B------:R-:W-:-:S07]  /*15e0*/  IMAD.MOV.U32 R17, RZ, RZ, R9 ;  /* 0x000000ffff117224 */ /* 0x000fce00078e0009 */
.L_x_13:
[----:B0-----:R-:W-:-:S04]  /*15f0*/  LEA R14, P0, R18, R4, 0x3 ;  /* 0x00000004120e7211 */ /* 0x001fc800078018ff */
        /* <DEDUP_REMOVED lines=16> */
[----:B------:R-:W-:Y:S02]  /*1700*/  IMAD.MOV.U32 R16, RZ, RZ, R14 ;  /* 0x000000ffff107224 */ /* 0x000fe400078e000e */
[----:B------:R-:W-:Y:S01]  /*1710*/  IMAD.MOV.U32 R17, RZ, RZ, R15 ;  /* 0x000000ffff117224 */ /* 0x000fe200078e000f */
[----:B--2---:R-:W-:-:S04]  /*1720*/  ISETP.NE.U32.AND P0, PT, R10, RZ, PT ;  /* 0x000000ff0a00720c */ /* 0x004fc80003f05070 */
[----:B------:R-:W-:-:S13]  /*1730*/  ISETP.NE.AND.EX P0, PT, R11, RZ, PT, P0 ;  /* 0x000000ff0b00720c */ /* 0x000fda0003f05300 */
[----:B------:R-:W-:Y:S05]  /*1740*/  @P0 BRA `(.L_x_13) ;  /* 0xfffffffc00a80947 */ /* 0x000fea000383ffff */
[----:B------:R-:W-:Y:S01]  /*1750*/  PLOP3.LUT P0, PT, PT, PT, PT, 0x80, 0x8 ;  /* 0x000000000008781c */ /* 0x000fe20003f0f070 */
[----:B------:R-:W-:-:S12]  /*1760*/  BRA `(.L_x_11) ;  /* 0x00000000000c7947 */ /* 0x000fd80003800000 */
.L_x_12:
[----:B------:R-:W-:-:S04]  /*1770*/  ISETP.GE.U32.AND P0, PT, R10, R14, PT ;  /* 0x0000000e0a00720c */ /* 0x000fc80003f06070 */
[----:B------:R-:W-:-:S04]  /*1780*/  ISETP.GE.U32.AND.EX P0, PT, R11, R15, PT, P0 ;  /* 0x0000000f0b00720c */ /* 0x000fc80003f06100 */
[----:B------:R-:W-:-:S13]  /*1790*/  PLOP3.LUT P0, PT, P0, PT, PT, 0x8, 0x80 ;  /* 0x000000000080781c */ /* 0x000fda000070e170 */
.L_x_11:
[----:B------:R-:W-:Y:S05]  /*17a0*/  BSYNC.RECONVERGENT B0 ;  /* 0x0000000000007941 */ /* 0x000fea0003800200 */
.L_x_10:
[----:B-12---:R-:W-:Y:S01]  /*17b0*/  SEL R4, R8, R6, P0 ;  /* 0x0000000608047207 */ /* 0x006fe20000000000 */
[----:B------:R-:W-:Y:S01]  /*17c0*/  VIADD R11, R3, 0x1 ;  /* 0x00000001030b7836 */ /* 0x000fe20000000000 */
[----:B------:R-:W-:Y:S01]  /*17d0*/  SEL R5, R9, R7, P0 ;  /* 0x0000000709057207 */ /* 0x000fe20000000000 */
[----:B------:R-:W-:Y:S01]  /*17e0*/  @!P0 IMAD.MOV R11, RZ, RZ, R3 ;  /* 0x000000ffff0b8224 */ /* 0x000fe200078e0203 */
[----:B------:R0:W1:Y:S01]  /*17f0*/  @!P0 LDS.64 R6, [R12+0x8] ;  /* 0x000008000c068984 */ /* 0x0000620000000a00 */
[----:B------:R-:W-:Y:S01]  /*1800*/  BSSY.RECONVERGENT B0, `(.L_x_14) ;  /* 0x0000032000007945 */ /* 0x000fe20003800200 */
[----:B------:R-:W-:Y:S01]  /*1810*/  VIADD R10, R2, 0x1 ;  /* 0x00000001020a7836 */ /* 0x000fe20000000000 */
[----:B------:R-:W-:Y:S01]  /*1820*/  PLOP3.LUT P1, PT, PT, PT, PT, 0x8, 0x80 ;  /* 0x000000000080781c */ /* 0x000fe20003f2e170 */
[----:B------:R0:W2:Y:S01]  /*1830*/  @P0 LDS.64 R8, [R13+0x8] ;  /* 0x000008000d080984 */ /* 0x0000a20000000a00 */
[----:B------:R-:W-:Y:S01]  /*1840*/  ISETP.GE.AND P2, PT, R11, R0, PT ;  /* 0x000000000b00720c */ /* 0x000fe20003f46270 */
[----:B------:R-:W-:-:S02]  /*1850*/  @P0 IMAD.MOV R10, RZ, RZ, R2 ;  /* 0x000000ffff0a0224 */ /* 0x000fc400078e0202 */
[----:B------:R0:W-:Y:S10]  /*1860*/  STL.64 [R1], R4 ;  /* 0x0000000401007387 */ /* 0x0001f40000100a00 */
[----:B------:R-:W-:Y:S05]  /*1870*/  @P2 BRA `(.L_x_15) ;  /* 0x0000000000a82947 */ /* 0x000fea0003800000 */
[----:B------:R-:W-:Y:S02]  /*1880*/  ISETP.GE.AND P0, PT, R10, UR6, PT ;  /* 0x000000060a007c0c */ /* 0x000fe4000bf06270 */
[----:B------:R-:W-:-:S11]  /*1890*/  PLOP3.LUT P1, PT, PT, PT, PT, 0x80, 0x8 ;  /* 0x000000000008781c */ /* 0x000fd60003f2f070 */
[----:B------:R-:W-:Y:S05]  /*18a0*/  @P0 BRA `(.L_x_15) ;  /* 0x00000000009c0947 */ /* 0x000fea0003800000 */
[----:B------:R-:W2:Y:S02]  /*18b0*/  LDCU.64 UR8, c[0x0][0x3b0] ;  /* 0x00007600ff0877ac */ /* 0x000ea40008000a00 */
[----:B--2---:R-:W-:-:S04]  /*18c0*/  LEA R2, P0, R8, UR8, 0x3 ;  /* 0x0000000808027c11 */ /* 0x004fc8000f8018ff */
[----:B------:R-:W-:-:S05]  /*18d0*/  LEA.HI.X R3, R8, UR9, R9, 0x3, P0 ;  /* 0x0000000908037c11 */ /* 0x000fca00080f1c09 */
[----:B0-----:R-:W2:Y:S02]  /*18e0*/  LDG.E.64 R4, desc[UR12][R2.64] ;  /* 0x0000000c02047981 */ /* 0x001ea4000c1e1b00 */
        /* <DEDUP_REMOVED lines=8> */
.L_x_17:
        /* <DEDUP_REMOVED lines=24> */
.L_x_16:
[----:B------:R-:W-:-:S04]  /*1af0*/  ISETP.GE.U32.AND P1, PT, R4, R12, PT ;  /* 0x0000000c0400720c */ /* 0x000fc80003f26070 */
[----:B------:R-:W-:-:S04]  /*1b00*/  ISETP.GE.U32.AND.EX P1, PT, R5, R13, PT, P1 ;  /* 0x0000000d0500720c */ /* 0x000fc80003f26110 */
[----:B------:R-:W-:-:S13]  /*1b10*/  PLOP3.LUT P1, PT, P1, PT, PT, 0x8, 0x80 ;  /* 0x000000000080781c */ /* 0x000fda0000f2e170 */
.L_x_15:
[----:B------:R-:W-:Y:S05]  /*1b20*/  BSYNC.RECONVERGENT B0 ;  /* 0x0000000000007941 */ /* 0x000fea0003800200 */
.L_x_14:
[----:B------:R-:W-:Y:S01]  /*1b30*/  VIADD R16, R10, 0x1 ;  /* 0x000000010a107836 */ /* 0x000fe20000000000 */
[----:B------:R-:W-:Y:S01]  /*1b40*/  BSSY.RECONVERGENT B0, `(.L_x_18) ;  /* 0x0000036000007945 */ /* 0x000fe20003800200 */
[----:B0-----:R-:W-:Y:S01]  /*1b50*/  VIADD R5, R11, 0x1 ;  /* 0x000000010b057836 */ /* 0x001fe20000000000 */
[----:B------:R-:W-:Y:S01]  /*1b60*/  PLOP3.LUT P0, PT, PT, PT, PT, 0x8, 0x80 ;  /* 0x000000000080781c */ /* 0x000fe20003f0e170 */
[----:B------:R-:W-:Y:S01]  /*1b70*/  @P1 IMAD.MOV R16, RZ, RZ, R10 ;  /* 0x000000ffff101224 */ /* 0x000fe200078e020a */
[----:B-12---:R-:W-:Y:S01]  /*1b80*/  SEL R10, R8, R6, P1 ;  /* 0x00000006080a7207 */ /* 0x006fe20000800000 */
[----:B------:R-:W-:Y:S01]  /*1b90*/  @!P1 IMAD.MOV R5, RZ, RZ, R11 ;  /* 0x000000ffff059224 */ /* 0x000fe200078e020b */
[----:B------:R-:W-:Y:S02]  /*1ba0*/  SEL R11, R9, R7, P1 ;  /* 0x00000007090b7207 */ /* 0x000fe40000800000 */
[----:B------:R-:W-:Y:S02]  /*1bb0*/  @!P1 LEA R2, R16, UR4, 0x3 ;  /* 0x0000000410029c11 */ /* 0x000fe4000f8e18ff */
[----:B------:R-:W-:-:S03]  /*1bc0*/  @P1 LEA R3, R5, UR4, 0x3 ;  /* 0x0000000405031c11 */ /* 0x000fc6000f8e18ff */
[----:B------:R0:W1:Y:S04]  /*1bd0*/  @!P1 LDS.64 R6, [R2] ;  /* 0x0000000002069984 */ /* 0x0000680000000a00 */
[----:B------:R0:W2:Y:S01]  /*1be0*/  @P1 LDS.64 R8, [R3] ;  /* 0x0000000003081984 */ /* 0x0000a20000000a00 */
        /* <DEDUP_REMOVED lines=17> */
.L_x_21:
        /* <DEDUP_REMOVED lines=23> */
.L_x_20:
[----:B------:R-:W-:-:S04]  /*1e70*/  ISETP.GE.U32.AND P0, PT, R12, R14, PT ;  /* 0x0000000e0c00720c */ /* 0x000fc80003f06070 */
[----:B------:R-:W-:-:S04]  /*1e80*/  ISETP.GE.U32.AND.EX P0, PT, R13, R15, PT, P0 ;  /* 0x0000000f0d00720c */ /* 0x000fc80003f06100 */
[----:B------:R-:W-:-:S13]  /*1e90*/  PLOP3.LUT P0, PT, P0, PT, PT, 0x8, 0x80 ;  /* 0x000000000080781c */ /* 0x000fda000070e170 */
.L_x_19:
[----:B------:R-:W-:Y:S05]  /*1ea0*/  BSYNC.RECONVERGENT B0 ;  /* 0x0000000000007941 */ /* 0x000fea0003800200 */
.L_x_18:
[----:B------:R-:W-:Y:S01]  /*1eb0*/  VIADD R3, R5, 0x1 ;  /* 0x0000000105037836 */ /* 0x000fe20000000000 */
[----:B------:R-:W-:Y:S01]  /*1ec0*/  BSSY.RECONVERGENT B0, `(.L_x_22) ;  /* 0x0000036000007945 */ /* 0x000fe20003800200 */
[----:B------:R-:W-:Y:S01]  /*1ed0*/  @!P0 IMAD.MOV R3, RZ, RZ, R5 ;  /* 0x000000ffff038224 */ /* 0x000fe200078e0205 */
[----:B-12---:R-:W-:Y:S01]  /*1ee0*/  SEL R12, R8, R6, P0 ;  /* 0x00000006080c7207 */ /* 0x006fe20000000000 */
[----:B------:R-:W-:Y:S01]  /*1ef0*/  VIADD R18, R16, 0x1 ;  /* 0x0000000110127836 */ /* 0x000fe20000000000 */
[----:B------:R-:W-:Y:S01]  /*1f00*/  SEL R13, R9, R7, P0 ;  /* 0x00000007090d7207 */ /* 0x000fe20000000000 */
[----:B------:R-:W-:Y:S01]  /*1f10*/  @P0 IMAD.MOV R18, RZ, RZ, R16 ;  /* 0x000000ffff120224 */ /* 0x000fe200078e0210 */
[C---:B------:R-:W-:Y:S02]  /*1f20*/  ISETP.GE.AND P1, PT, R3.reuse, R0, PT ;  /* 0x000000000300720c */ /* 0x040fe40003f26270 */
[----:B------:R-:W-:Y:S02]  /*1f30*/  @P0 LEA R4, R3, UR4, 0x3 ;  /* 0x0000000403040c11 */ /* 0x000fe4000f8e18ff */
[----:B------:R-:W-:-:S03]  /*1f40*/  @!P0 LEA R2, R18, UR4, 0x3 ;  /* 0x0000000412028c11 */ /* 0x000fc6000f8e18ff */
[----:B------:R0:W1:Y:S04]  /*1f50*/  @P0 LDS.64 R8, [R4] ;  /* 0x0000000004080984 */ /* 0x0000680000000a00 */
[----:B------:R0:W2:Y:S01]  /*1f60*/  @!P0 LDS.64 R6, [R2] ;  /* 0x0000000002068984 */ /* 0x0000a20000000a00 */
[----:B------:R-:W-:Y:S01]  /*1f70*/  PLOP3.LUT P0, PT, PT, PT, PT, 0x8, 0x80 ;  /* 0x000000000080781c */ /* 0x000fe20003f0e170 */
[----:B------:R-:W-:-:S12]  /*1f80*/  @P1 BRA `(.L_x_23) ;  /* 0x0000000000a41947 */ /* 0x000fd80003800000 */
[----:B------:R-:W-:Y:S02]  /*1f90*/  ISETP.GE.AND P1, PT, R18, UR6, PT ;  /* 0x0000000612007c0c */ /* 0x000fe4000bf26270 */
[----:B------:R-:W-:-:S11]  /*1fa0*/  PLOP3.LUT P0, PT, PT, PT, PT, 0x80, 0x8 ;  /* 0x000000000008781c */ /* 0x000fd60003f0f070 */
[----:B------:R-:W-:Y:S05]  /*1fb0*/  @P1 BRA `(.L_x_23) ;  /* 0x0000000000981947 */ /* 0x000fea0003800000 */
[----:B------:R-:W0:Y:S02]  /*1fc0*/  LDCU.64 UR8, c[0x0][0x3b0] ;  /* 0x00007600ff0877ac */ /* 0x000e240008000a00 */
[----:B01----:R-:W-:-:S04]  /*1fd0*/  LEA R4, P1, R8, UR8, 0x3 ;  /* 0x0000000808047c11 */ /* 0x003fc8000f8218ff */
[----:B------:R-:W-:-:S05]  /*1fe0*/  LEA.HI.X R5, R8, UR9, R9, 0x3, P1 ;  /* 0x0000000908057c11 */ /* 0x000fca00088f1c09 */
[----:B------:R-:W3:Y:S02]  /*1ff0*/  LDG.E.64 R14, desc[UR12][R4.64] ;  /* 0x0000000c040e7981 */ /* 0x000ee4000c1e1b00 */
[----:B---3--:R-:W-:-:S04]  /*2000*/  ISETP.NE.U32.AND P1, PT, R14, RZ, PT ;  /* 0x000000ff0e00720c */ /* 0x008fc80003f25070 */
[----:B------:R-:W-:-:S13]  /*2010*/  ISETP.NE.AND.EX P1, PT, R15, RZ, PT, P1 ;  /* 0x000000ff0f00720c */ /* 0x000fda0003f25310 */
[----:B------:R-:W-:Y:S05]  /*2020*/  @!P1 BRA `(.L_x_23) ;  /* 0x00000000007c9947 */ /* 0x000fea0003800000 */
[----:B------:R-:W0:Y:S01]  /*2030*/  LDC.64 R4, c[0x0][0x3b0] ;  /* 0x0000ec00ff047b82 */ /* 0x000e220000000a00 */
[----:B--2---:R-:W-:Y:S02]  /*2040*/  IMAD.MOV.U32 R20, RZ, RZ, R6 ;  /* 0x000000ffff147224 */ /* 0x004fe400078e0006 */
[----:B------:R-:W-:Y:S02]  /*2050*/  IMAD.MOV.U32 R21, RZ, RZ, R7 ;  /* 0x000000ffff157224 */ /* 0x000fe400078e0007 */
[----:B------:R-:W-:Y:S02]  /*2060*/  IMAD.MOV.U32 R2, RZ, RZ, R8 ;  /* 0x000000ffff027224 */ /* 0x000fe400078e0008 */
[----:B------:R-:W-:-:S07]  /*2070*/  IMAD.MOV.U32 R19, RZ, RZ, R9 ;  /* 0x000000ffff137224 */ /* 0x000fce00078e0009 */
.L_x_25:
        /* <DEDUP_REMOVED lines=23> */
.L_x_24:
[----:B------:R-:W-:-:S04]  /*21f0*/  ISETP.GE.U32.AND P0, PT, R14, R16, PT ;  /* 0x000000100e00720c */ /* 0x000fc80003f06070 */
[----:B------:R-:W-:-:S04]  /*2200*/  ISETP.GE.U32.AND.EX P0, PT, R15, R17, PT, P0 ;  /* 0x000000110f00720c */ /* 0x000fc80003f06100 */
[----:B------:R-:W-:-:S13]  /*2210*/  PLOP3.LUT P0, PT, P0, PT, PT, 0x8, 0x80 ;  /* 0x000000000080781c */ /* 0x000fda000070e170 */
.L_x_23:
[----:B------:R-:W-:Y:S05]  /*2220*/  BSYNC.RECONVERGENT B0 ;  /* 0x0000000000007941 */ /* 0x000fea0003800200 */
.L_x_22:
        /* <DEDUP_REMOVED lines=9> */
[----:B0-----:R-:W-:-:S03]  /*22c0*/  @!P0 LEA R2, R20, UR4, 0x3 ;  /* 0x0000000414028c11 */ /* 0x001fc6000f8e18ff */
        /* <DEDUP_REMOVED lines=19> */
.L_x_29:
        /* <DEDUP_REMOVED lines=16> */
[----:B------:R-:W-:Y:S01]  /*2500*/  IMAD.X R16, RZ, RZ, R16, P1 ;  /* 0x000000ffff107224 */ /* 0x000fe200008e0610 */
[----:B--2---:R-:W-:-:S04]  /*2510*/  ISETP.NE.U32.AND P0, PT, R4, RZ, PT ;  /* 0x000000ff0400720c */ /* 0x004fc80003f05070 */
[----:B------:R-:W-:-:S13]  /*2520*/  ISETP.NE.AND.EX P0, PT, R5, RZ, PT, P0 ;  /* 0x000000ff0500720c */ /* 0x000fda0003f05300 */
[----:B------:R-:W-:Y:S05]  /*2530*/  @P0 BRA `(.L_x_29) ;  /* 0xfffffffc00b00947 */ /* 0x000fea000383ffff */
[----:B------:R-:W-:Y:S01]  /*2540*/  PLOP3.LUT P0, PT, PT, PT, PT, 0x80, 0x8 ;  /* 0x000000000008781c */ /* 0x000fe20003f0f070 */
[----:B------:R-:W-:-:S12]  /*2550*/  BRA `(.L_x_27) ;  /* 0x00000000000c7947 */ /* 0x000fd80003800000 */
.L_x_28:
[----:B------:R-:W-:-:S04]  /*2560*/  ISETP.GE.U32.AND P0, PT, R4, R18, PT ;  /* 0x000000120400720c */ /* 0x000fc80003f06070 */
[----:B------:R-:W-:-:S04]  /*2570*/  ISETP.GE.U32.AND.EX P0, PT, R5, R19, PT, P0 ;  /* 0x000000130500720c */ /* 0x000fc80003f06100 */
[----:B------:R-:W-:-:S13]  /*2580*/  PLOP3.LUT P0, PT, P0, PT, PT, 0x8, 0x80 ;  /* 0x000000000080781c */ /* 0x000fda000070e170 */
.L_x_27:
[----:B------:R-:W-:Y:S05]  /*2590*/  BSYNC.RECONVERGENT B0 ;  /* 0x0000000000007941 */ /* 0x000fea0003800200 */
.L_x_26:
[----:B------:R-:W3:Y:S01]  /*25a0*/  S2UR UR5, SR_CgaCtaId ;  /* 0x00000000000579c3 */ /* 0x000ee20000008800 */
[----:B0-----:R-:W-:Y:S01]  /*25b0*/  VIADD R3, R17, 0x1 ;  /* 0x0000000111037836 */ /* 0x001fe20000000000 */
[----:B------:R-:W-:Y:S01]  /*25c0*/  UMOV UR4, 0x400 ;  /* 0x0000040000047882 */ /* 0x000fe20000000000 */
[----:B------:R-:W-:Y:S01]  /*25d0*/  @!P0 IMAD.MOV R3, RZ, RZ, R17 ;  /* 0x000000ffff038224 */ /* 0x000fe200078e0211 */
[----:B------:R-:W-:Y:S01]  /*25e0*/  BSSY.RECONVERGENT B0, `(.L_x_30) ;  /* 0x0000035000007945 */ /* 0x000fe20003800200 */
[----:B------:R-:W-:Y:S01]  /*25f0*/  VIADD R2, R20, 0x1 ;  /* 0x0000000114027836 */ /* 0x000fe20000000000 */
[----:B-12---:R-:W-:Y:S01]  /*2600*/  SEL R16, R8, R6, P0 ;  /* 0x0000000608107207 */ /* 0x006fe20000000000 */
[----:B------:R-:W-:Y:S01]  /*2610*/  @P0 IMAD.MOV R2, RZ, RZ, R20 ;  /* 0x000000ffff020224 */ /* 0x000fe200078e0214 */
[----:B------:R-:W-:Y:S02]  /*2620*/  ISETP.GE.AND P1, PT, R3, R0, PT ;  /* 0x000000000300720c */ /* 0x000fe40003f26270 */
[----:B------:R-:W-:Y:S01]  /*2630*/  SEL R17, R9, R7, P0 ;  /* 0x0000000709117207 */ /* 0x000fe20000000000 */
[----:B---3--:R-:W-:-:S06]  /*2640*/  ULEA UR4, UR5, UR4, 0x18 ;  /* 0x0000000405047291 */ /* 0x008fcc000f8ec0ff */
[----:B------:R-:W-:Y:S02]  /*2650*/  @!P0 LEA R4, R2, UR4, 0x3 ;  /* 0x0000000402048c11 */ /* 0x000fe4000f8e18ff */
[----:B------:R-:W-:-:S03]  /*2660*/  @P0 LEA R5, R3, UR4, 0x3 ;  /* 0x0000000403050c11 */ /* 0x000fc6000f8e18ff */
[----:B------:R0:W1:Y:S04]  /*2670*/  @!P0 LDS.64 R6, [R4] ;  /* 0x0000000004068984 */ /* 0x0000680000000a00 */
[----:B------:R0:W2:Y:S01]  /*2680*/  @P0 LDS.64 R8, [R5] ;  /* 0x0000000005080984 */ /* 0x0000a20000000a00 */
[----:B------:R-:W-:Y:S01]  /*2690*/  PLOP3.LUT P0, PT, PT, PT, PT, 0x8, 0x80 ;  /* 0x000000000080781c */ /* 0x000fe20003f0e170 */
[----:B------:R-:W-:-:S12]  /*26a0*/  @P1 BRA `(.L_x_31) ;  /* 0x0000000000a01947 */ /* 0x000fd80003800000 */
[----:B------:R-:W-:Y:S02]  /*26b0*/  ISETP.GE.AND P1, PT, R2, UR6, PT ;  /* 0x0000000602007c0c */ /* 0x000fe4000bf26270 */
[----:B------:R-:W-:-:S11]  /*26c0*/  PLOP3.LUT P0, PT, PT, PT, PT, 0x80, 0x8 ;  /* 0x000000000008781c */ /* 0x000fd60003f0f070 */
[----:B------:R-:W-:Y:S05]  /*26d0*/  @P1 BRA `(.L_x_31) ;  /* 0x0000000000941947 */ /* 0x000fea0003800000 */
[----:B------:R-:W0:Y:S02]  /*26e0*/  LDCU.64 UR4, c[0x0][0x3b0] ;  /* 0x00007600ff0477ac */ /* 0x000e240008000a00 */
[----:B0-2---:R-:W-:-:S04]  /*26f0*/  LEA R4, P1, R8, UR4, 0x3 ;  /* 0x0000000408047c11 */ /* 0x005fc8000f8218ff */
        /* <DEDUP_REMOVED lines=10> */
.L_x_33:
        /* <DEDUP_REMOVED lines=22> */
.L_x_32:
[----:B------:R-:W-:-:S04]  /*2900*/  ISETP.GE.U32.AND P0, PT, R20, R22, PT ;  /* 0x000000161400720c */ /* 0x000fc80003f06070 */
[----:B------:R-:W-:-:S04]  /*2910*/  ISETP.GE.U32.AND.EX P0, PT, R21, R23, PT, P0 ;  /* 0x000000171500720c */ /* 0x000fc80003f06100 */
[----:B------:R-:W-:-:S13]  /*2920*/  PLOP3.LUT P0, PT, P0, PT, PT, 0x8, 0x80 ;  /* 0x000000000080781c */ /* 0x000fda000070e170 */
.L_x_31:
[----:B------:R-:W-:Y:S05]  /*2930*/  BSYNC.RECONVERGENT B0 ;  /* 0x0000000000007941 */ /* 0x000fea0003800200 */
.L_x_30:
[----:B------:R-:W3:Y:S01]  /*2940*/  S2UR UR5, SR_CgaCtaId ;  /* 0x00000000000579c3 */ /* 0x000ee20000008800 */
[----:B------:R-:W-:Y:S01]  /*2950*/  VIADD R27, R3, 0x1 ;  /* 0x00000001031b7836 */ /* 0x000fe20000000000 */
        /* <DEDUP_REMOVED lines=11> */
[----:B------:R1:W2:Y:S04]  /*2a10*/  @!P0 LDS.64 R6, [R2] ;  /* 0x0000000002068984 */ /* 0x0002a80000000a00 */
[----:B------:R1:W3:Y:S01]  /*2a20*/  @P0 LDS.64 R8, [R3] ;  /* 0x0000000003080984 */ /* 0x0002e20000000a00 */
[----:B------:R-:W-:Y:S01]  /*2a30*/  PLOP3.LUT P0, PT, PT, PT, PT, 0x8, 0x80 ;  /* 0x000000000080781c */ /* 0x000fe20003f0e170 */
[----:B------:R-:W-:-:S12]  /*2a40*/  @P1 BRA `(.L_x_35) ;  /* 0x0000000000a01947 */ /* 0x000fd80003800000 */
[----:B------:R-:W-:Y:S02]  /*2a50*/  ISETP.GE.AND P1, PT, R26, UR6, PT ;  /* 0x000000061a007c0c */ /* 0x000fe4000bf26270 */
[----:B------:R-:W-:-:S11]  /*2a60*/  PLOP3.LUT P0, PT, PT, PT, PT, 0x80, 0x8 ;  /* 0x000000000008781c */ /* 0x000fd60003f0f070 */
[----:B------:R-:W-:Y:S05]  /*2a70*/  @P1 BRA `(.L_x_35) ;  /* 0x0000000000941947 */ /* 0x000fea0003800000 */
[----:B------:R-:W1:Y:S02]  /*2a80*/  LDCU.64 UR4, c[0x0][0x3b0] ;  /* 0x00007600ff0477ac */ /* 0x000e640008000a00 */
[----:B-1-3--:R-:W-:-:S04]  /*2a90*/  LEA R2, P1, R8, UR4, 0x3 ;  /* 0x0000000408027c11 */ /* 0x00afc8000f8218ff */
[----:B------:R-:W-:-:S05]  /*2aa0*/  LEA.HI.X R3, R8, UR5, R9, 0x3, P1 ;  /* 0x0000000508037c11 */ /* 0x000fca00088f1c09 */
[----:B------:R-:W3:Y:S02]  /*2ab0*/  LDG.E.64 R20, desc[UR12][R2.64] ;  /* 0x0000000c02147981 */ /* 0x000ee4000c1e1b00 */
[----:B---3--:R-:W-:-:S04]  /*2ac0*/  ISETP.NE.U32.AND P1, PT, R20, RZ, PT ;  /* 0x000000ff1400720c */ /* 0x008fc80003f25070 */
[----:B------:R-:W-:-:S13]  /*2ad0*/  ISETP.NE.AND.EX P1, PT, R21, RZ, PT, P1 ;  /* 0x000000ff1500720c */ /* 0x000fda0003f25310 */
[----:B------:R-:W-:Y:S05]  /*2ae0*/  @!P1 BRA `(.L_x_35) ;  /* 0x0000000000789947 */ /* 0x000fea0003800000 */
[----:B--2---:R-:W-:Y:S02]  /*2af0*/  IMAD.MOV.U32 R2, RZ, RZ, R6 ;  /* 0x000000ffff027224 */ /* 0x004fe400078e0006 */
[----:B------:R-:W-:Y:S02]  /*2b00*/  IMAD.MOV.U32 R3, RZ, RZ, R7 ;  /* 0x000000ffff037224 */ /* 0x000fe400078e0007 */
[----:B0-----:R-:W-:Y:S02]  /*2b10*/  IMAD.MOV.U32 R4, RZ, RZ, R8 ;  /* 0x000000ffff047224 */ /* 0x001fe400078e0008 */
[----:B------:R-:W-:-:S07]  /*2b20*/  IMAD.MOV.U32 R5, RZ, RZ, R9 ;  /* 0x000000ffff057224 */ /* 0x000fce00078e0009 */
.L_x_37:
[----:B------:R-:W0:Y:S02]  /*2b30*/  LDC.64 R22, c[0x0][0x3b0] ;  /* 0x0000ec00ff167b82 */ /* 0x000e240000000a00 */
        /* <DEDUP_REMOVED lines=22> */
.L_x_36:
[----:B------:R-:W-:-:S04]  /*2ca0*/  ISETP.GE.U32.AND P0, PT, R20, R24, PT ;  /* 0x000000181400720c */ /* 0x000fc80003f06070 */
[----:B------:R-:W-:-:S04]  /*2cb0*/  ISETP.GE.U32.AND.EX P0, PT, R21, R25, PT, P0 ;  /* 0x000000191500720c */ /* 0x000fc80003f06100 */
[----:B------:R-:W-:-:S13]  /*2cc0*/  PLOP3.LUT P0, PT, P0, PT, PT, 0x8, 0x80 ;  /* 0x000000000080781c */ /* 0x000fda000070e170 */
.L_x_35:
[----:B------:R-:W-:Y:S05]  /*2cd0*/  BSYNC.RECONVERGENT B0 ;  /* 0x0000000000007941 */ /* 0x000fea0003800200 */
.L_x_34:
[----:B------:R-:W4:Y:S01]  /*2ce0*/  S2UR UR5, SR_CgaCtaId ;  /* 0x00000000000579c3 */ /* 0x000f220000008800 */
[----:B------:R-:W-:Y:S01]  /*2cf0*/  UMOV UR4, 0x400 ;  /* 0x0000040000047882 */ /* 0x000fe20000000000 */
[----:B------:R-:W-:Y:S01]  /*2d00*/  VIADD R21, R26, 0x1 ;  /* 0x000000011a157836 */ /* 0x000fe20000000000 */
[----:B0-23--:R-:W-:Y:S01]  /*2d10*/  SEL R4, R8, R6, P0 ;  /* 0x0000000608047207 */ /* 0x00dfe20000000000 */
[----:B------:R-:W-:Y:S01]  /*2d20*/  @P0 IMAD.MOV R21, RZ, RZ, R26 ;  /* 0x000000ffff150224 */ /* 0x000fe200078e021a */
[----:B------:R-:W-:Y:S01]  /*2d30*/  SEL R5, R9, R7, P0 ;  /* 0x0000000709057207 */ /* 0x000fe20000000000 */
[----:B-1----:R-:W-:Y:S01]  /*2d40*/  VIADD R3, R27, 0x1 ;  /* 0x000000011b037836 */ /* 0x002fe20000000000 */
[----:B------:R-:W-:Y:S01]  /*2d50*/  BSSY.RECONVERGENT B0, `(.L_x_38) ;  /* 0x0000039000007945 */ /* 0x000fe20003800200 */
[----:B------:R-:W-:Y:S01]  /*2d60*/  @!P0 IMAD.MOV R3, RZ, RZ, R27 ;  /* 0x000000ffff038224 */ /* 0x000fe200078e021b */
[----:B----4-:R-:W-:-:S06]  /*2d70*/  ULEA UR4, UR5, UR4, 0x18 ;  /* 0x0000000405047291 */ /* 0x010fcc000f8ec0ff */
[----:B------:R-:W-:Y:S02]  /*2d80*/  @!P0 LEA R2, R21, UR4, 0x3 ;  /* 0x0000000415028c11 */ /* 0x000fe4000f8e18ff */
[----:B------:R-:W-:-:S03]  /*2d90*/  @P0 LEA R20, R3, UR4, 0x3 ;  /* 0x0000000403140c11 */ /* 0x000fc6000f8e18ff */
[----:B------:R-:W0:Y:S04]  /*2da0*/  @!P0 LDS.64 R6, [R2] ;  /* 0x0000000002068984 */ /* 0x000e280000000a00 */
[----:B------:R1:W2:Y:S01]  /*2db0*/  @P0 LDS.64 R8, [R20] ;  /* 0x0000000014080984 */ /* 0x0002a20000000a00 */
[----:B------:R-:W-:Y:S01]  /*2dc0*/  ISETP.GE.AND P0, PT, R3, R0, PT ;  /* 0x000000000300720c */ /* 0x000fe20003f06270 */
[----:B0-----:R-:W-:Y:S02]  /*2dd0*/  IMAD.MOV.U32 R27, RZ, RZ, R6 ;  /* 0x000000ffff1b7224 */ /* 0x001fe400078e0006 */
[----:B------:R-:W-:-:S10]  /*2de0*/  IMAD.MOV.U32 R28, RZ, RZ, R7 ;  /* 0x000000ffff1c7224 */ /* 0x000fd400078e0007 */
[----:B-1----:R-:W-:Y:S05]  /*2df0*/  @P0 BRA `(.L_x_39) ;  /* 0x0000000000b80947 */ /* 0x002fea0003800000 */
[----:B------:R-:W-:Y:S01]  /*2e00*/  ISETP.GE.AND P0, PT, R21, UR6, PT ;  /* 0x0000000615007c0c */ /* 0x000fe2000bf06270 */
[----:B--2---:R-:W-:Y:S02]  /*2e10*/  IMAD.MOV.U32 R27, RZ, RZ, R8 ;  /* 0x000000ffff1b7224 */ /* 0x004fe400078e0008 */
[----:B------:R-:W-:-:S10]  /*2e20*/  IMAD.MOV.U32 R28, RZ, RZ, R9 ;  /* 0x000000ffff1c7224 */ /* 0x000fd400078e0009 */
[----:B------:R-:W-:Y:S05]  /*2e30*/  @P0 BRA `(.L_x_39) ;  /* 0x0000000000a80947 */ /* 0x000fea0003800000 */
[----:B------:R-:W0:Y:S02]  /*2e40*/  LDCU.64 UR4, c[0x0][0x3b0] ;  /* 0x00007600ff0477ac */ /* 0x000e240008000a00 */
[----:B0-----:R-:W-:-:S04]  /*2e50*/  LEA R2, P0, R8, UR4, 0x3 ;  /* 0x0000000408027c11 */ /* 0x001fc8000f8018ff */
[----:B------:R-:W-:-:S05]  /*2e60*/  LEA.HI.X R3, R8, UR5, R9, 0x3, P0 ;  /* 0x0000000508037c11 */ /* 0x000fca00080f1c09 */
[----:B------:R-:W2:Y:S01]  /*2e70*/  LDG.E.64 R22, desc[UR12][R2.64] ;  /* 0x0000000c02167981 */ /* 0x000ea2000c1e1b00 */
[----:B------:R-:W-:Y:S02]  /*2e80*/  IMAD.MOV.U32 R27, RZ, RZ, R8 ;  /* 0x000000ffff1b7224 */ /* 0x000fe400078e0008 */
[----:B------:R-:W-:Y:S01]  /*2e90*/  IMAD.MOV.U32 R28, RZ, RZ, R9 ;  /* 0x000000ffff1c7224 */ /* 0x000fe200078e0009 */
[----:B--2---:R-:W-:-:S04]  /*2ea0*/  ISETP.NE.U32.AND P0, PT, R22, RZ, PT ;  /* 0x000000ff1600720c */ /* 0x004fc80003f05070 */
[----:B------:R-:W-:-:S13]  /*2eb0*/  ISETP.NE.AND.EX P0, PT, R23, RZ, PT, P0 ;  /* 0x000000ff1700720c */ /* 0x000fda0003f05300 */
[----:B------:R-:W-:Y:S05]  /*2ec0*/  @!P0 BRA `(.L_x_39) ;  /* 0x0000000000848947 */ /* 0x000fea0003800000 */
[----:B------:R-:W0:Y:S01]  /*2ed0*/  LDC.64 R20, c[0x0][0x3b0] ;  /* 0x0000ec00ff147b82 */ /* 0x000e220000000a00 */
[----:B------:R-:W-:Y:S02]  /*2ee0*/  IMAD.MOV.U32 R0, RZ, RZ, R6 ;  /* 0x000000ffff007224 */ /* 0x000fe400078e0006 */
[----:B------:R-:W-:Y:S02]  /*2ef0*/  IMAD.MOV.U32 R2, RZ, RZ, R7 ;  /* 0x000000ffff027224 */ /* 0x000fe400078e0007 */
[----:B------:R-:W-:Y:S02]  /*2f00*/  IMAD.MOV.U32 R3, RZ, RZ, R8 ;  /* 0x000000ffff037224 */ /* 0x000fe400078e0008 */
[----:B------:R-:W-:-:S07]  /*2f10*/  IMAD.MOV.U32 R26, RZ, RZ, R9 ;  /* 0x000000ffff1a7224 */ /* 0x000fce00078e0009 */
.L_x_41:
[----:B0-----:R-:W-:-:S04]  /*2f20*/  LEA R24, P0, R0, R20, 0x3 ;  /* 0x0000001400187211 */ /* 0x001fc800078018ff */
[----:B------:R-:W-:-:S06]  /*2f30*/  LEA.HI.X R25, R0, R21, R2, 0x3, P0 ;  /* 0x0000001500197211 */ /* 0x000fcc00000f1c02 */
[----:B------:R-:W2:Y:S01]  /*2f40*/  LDG.E.64 R24, desc[UR12][R24.64] ;  /* 0x0000000c18187981 */ /* 0x000ea2000c1e1b00 */
[----:B------:R-:W-:Y:S02]  /*2f50*/  IMAD.MOV.U32 R27, RZ, RZ, R6 ;  /* 0x000000ffff1b7224 */ /* 0x000fe400078e0006 */
[----:B------:R-:W-:Y:S01]  /*2f60*/  IMAD.MOV.U32 R28, RZ, RZ, R7 ;  /* 0x000000ffff1c7224 */ /* 0x000fe200078e0007 */
        /* <DEDUP_REMOVED lines=16> */
[----:B------:R-:W-:Y:S02]  /*3070*/  IMAD.MOV.U32 R27, RZ, RZ, R8 ;  /* 0x000000ffff1b7224 */ /* 0x000fe400078e0008 */
[----:B------:R-:W-:Y:S01]  /*3080*/  IMAD.MOV.U32 R28, RZ, RZ, R9 ;  /* 0x000000ffff1c7224 */ /* 0x000fe200078e0009 */
[----:B------:R-:W-:Y:S06]  /*3090*/  BRA `(.L_x_39) ;  /* 0x0000000000107947 */ /* 0x000fec0003800000 */
.L_x_40:
[----:B------:R-:W-:-:S04]  /*30a0*/  ISETP.GE.U32.AND P0, PT, R22, R24, PT ;  /* 0x000000181600720c */ /* 0x000fc80003f06070 */
[----:B------:R-:W-:-:S04]  /*30b0*/  ISETP.GE.U32.AND.EX P0, PT, R23, R25, PT, P0 ;  /* 0x000000191700720c */ /* 0x000fc80003f06100 */
[----:B------:R-:W-:Y:S02]  /*30c0*/  SEL R27, R8, R6, !P0 ;  /* 0x00000006081b7207 */ /* 0x000fe40004000000 */
[----:B------:R-:W-:-:S07]  /*30d0*/  SEL R28, R9, R7, !P0 ;  /* 0x00000007091c7207 */ /* 0x000fce0004000000 */
.L_x_39:
[----:B------:R-:W-:Y:S05]  /*30e0*/  BSYNC.RECONVERGENT B0 ;  /* 0x0000000000007941 */ /* 0x000fea0003800200 */
.L_x_38:
[----:B------:R0:W5:Y:S01]  /*30f0*/  LDL.64 R24, [R1] ;  /* 0x0000000001187983 */ /* 0x0001620000100a00 */
[----:B------:R-:W1:Y:S01]  /*3100*/  LDCU.U8 UR4, c[0x0][0x380] ;  /* 0x00007000ff0477ac */ /* 0x000e620008000000 */
[----:B------:R-:W-:Y:S01]  /*3110*/  IMAD.MOV.U32 R29, RZ, RZ, R28 ;  /* 0x000000ffff1d7224 */ /* 0x000fe200078e001c */
[----:B------:R-:W3:Y:S01]  /*3120*/  S2R R0, SR_TID.X ;  /* 0x0000000000007919 */ /* 0x000ee20000002100 */
[----:B------:R-:W-:Y:S01]  /*3130*/  IMAD.MOV.U32 R28, RZ, RZ, R27 ;  /* 0x000000ffff1c7224 */ /* 0x000fe200078e001b */
[----:B------:R-:W4:Y:S01]  /*3140*/  S2R R2, SR_CTAID.X ;  /* 0x0000000000027919 */ /* 0x000f220000002500 */
[----:B-1----:R-:W-:-:S04]  /*3150*/  UPRMT UR4, UR4, 0x8880, URZ ;  /* 0x0000888004047896 */ /* 0x002fc800080000ff */
[----:B------:R-:W-:Y:S01]  /*3160*/  UISETP.NE.AND UP0, UPT, UR4, URZ, UPT ;  /* 0x000000ff0400728c */ /* 0x000fe2000bf05270 */
[----:B---3--:R-:W-:Y:S01]  /*3170*/  IMAD.SHL.U32 R3, R0, 0x8, RZ ;  /* 0x0000000800037824 */ /* 0x008fe200078e00ff */
[----:B------:R-:W-:Y:S07]  /*3180*/  BAR.SYNC.DEFER_BLOCKING 0x0 ;  /* 0x0000000000007b1d */ /* 0x000fee0000010000 */
[----:B0---4-:R-:W-:Y:S05]  /*3190*/  BRA.U !UP0, `(.L_x_42) ;  /* 0x0000000508007547 */ /* 0x011fea000b800000 */
[----:B--2---:R-:W0:Y:S01]  /*31a0*/  S2R R8, SR_LANEID ;  /* 0x0000000000087919 */ /* 0x004e220000000000 */
[----:B------:R-:W1:Y:S01]  /*31b0*/  S2UR UR5, SR_CgaCtaId ;  /* 0x00000000000579c3 */ /* 0x000e620000008800 */
[----:B------:R-:W-:Y:S01]  /*31c0*/  LOP3.LUT R3, R3, 0x1f00, RZ, 0xc0, !PT ;  /* 0x00001f0003037812 */ /* 0x000fe200078ec0ff */
[----:B------:R-:W-:-:S03]  /*31d0*/  UMOV UR4, 0x400 ;  /* 0x0000040000047882 */ /* 0x000fc60000000000 */
[----:B------:R-:W-:Y:S01]  /*31e0*/  LOP3.LUT R20, R3, 0x1f, R0, 0xf8, !PT ;  /* 0x0000001f03147812 */ /* 0x000fe200078ef800 */
[----:B-1----:R-:W-:Y:S01]  /*31f0*/  ULEA UR4, UR5, UR4, 0x18 ;  /* 0x0000000405047291 */ /* 0x002fe2000f8ec0ff */
[----:B0-----:R-:W-:-:S05]  /*3200*/  IMAD R6, R8, 0x8, R3 ;  /* 0x0000000808067824 */ /* 0x001fca00078e0203 */
[----:B------:R-:W-:Y:S01]  /*3210*/  LEA.HI.SX32 R7, R6, R6, 0x1b ;  /* 0x0000000606077211 */ /* 0x000fe200078fdaff */
[----:B------:R-:W-:-:S03]  /*3220*/  IMAD R6, R8, -0x7, R6 ;  /* 0xfffffff908067824 */ /* 0x000fc600078e0206 */
[----:B------:R-:W-:Y:S01]  /*3230*/  LEA R7, R7, UR4, 0x3 ;  /* 0x0000000407077c11 */ /* 0x000fe2000f8e18ff */
[C---:B------:R-:W-:Y:S01]  /*3240*/  VIADD R9, R6.reuse, 0x20 ;  /* 0x0000002006097836 */ /* 0x040fe20000000000 */
[CC--:B------:R-:W-:Y:S01]  /*3250*/  LEA.HI.SX32 R8, R6.reuse, R6.reuse, 0x1b ;  /* 0x0000000606087211 */ /* 0x0c0fe200078fdaff */
[C---:B------:R-:W-:Y:S02]  /*3260*/  VIADD R21, R6.reuse, 0x40 ;  /* 0x0000004006157836 */ /* 0x040fe40000000000 */
[----:B------:R0:W-:Y:S01]  /*3270*/  STS.64 [R7+0x8], R10 ;  /* 0x0000080a07007388 */ /* 0x0001e20000000a00 */
[----:B------:R-:W-:Y:S01]  /*3280*/  VIADD R23, R6, 0x60 ;  /* 0x0000006006177836 */ /* 0x000fe20000000000 */
[-C--:B------:R-:W-:Y:S02]  /*3290*/  LEA.HI.SX32 R9, R9, R6.reuse, 0x1b ;  /* 0x0000000609097211 */ /* 0x080fe400078fdaff */
[----:B------:R1:W-:Y:S01]  /*32a0*/  STS.64 [R7+0x10], R12 ;  /* 0x0000100c07007388 */ /* 0x0003e20000000a00 */
[----:B------:R-:W-:-:S02]  /*32b0*/  LEA.HI.SX32 R21, R21, R6, 0x1b ;  /* 0x0000000615157211 */ /* 0x000fc400078fdaff */
[-C--:B------:R-:W-:Y:S01]  /*32c0*/  LEA.HI.SX32 R23, R23, R6.reuse, 0x1b ;  /* 0x0000000617177211 */ /* 0x080fe200078fdaff */
[----:B------:R2:W-:Y:S04]  /*32d0*/  STS.64 [R7+0x18], R14 ;  /* 0x0000180e07007388 */ /* 0x0005e80000000a00 */
[----:B------:R3:W-:Y:S01]  /*32e0*/  STS.64 [R7+0x20], R16 ;  /* 0x0000201007007388 */ /* 0x0007e20000000a00 */
[C---:B0-----:R-:W-:Y:S01]  /*32f0*/  VIADD R11, R6.reuse, 0x80 ;  /* 0x00000080060b7836 */ /* 0x041fe20000000000 */
[----:B------:R-:W-:Y:S01]  /*3300*/  LEA R10, R23, UR4, 0x3 ;  /* 0x00000004170a7c11 */ /* 0x000fe2000f8e18ff */
[C---:B-1----:R-:W-:Y:S01]  /*3310*/  VIADD R13, R6.reuse, 0xa0 ;  /* 0x000000a0060d7836 */ /* 0x042fe20000000000 */
[----:B------:R0:W-:Y:S02]  /*3320*/  STS.64 [R7+0x30], R4 ;  /* 0x0000300407007388 */ /* 0x0001e40000000a00 */
[-C--:B------:R-:W-:Y:S01]  /*3330*/  LEA.HI.SX32 R11, R11, R6.reuse, 0x1b ;  /* 0x000000060b0b7211 */ /* 0x080fe200078fdaff */
[C---:B--2---:R-:W-:Y:S01]  /*3340*/  VIADD R15, R6.reuse, 0xc0 ;  /* 0x000000c0060f7836 */ /* 0x044fe20000000000 */
[-C--:B------:R-:W-:Y:S01]  /*3350*/  LEA.HI.SX32 R13, R13, R6.reuse, 0x1b ;  /* 0x000000060d0d7211 */ /* 0x080fe200078fdaff */
[----:B------:R1:W-:Y:S01]  /*3360*/  STS.64 [R7+0x28], R18 ;  /* 0x0000281207007388 */ /* 0x0003e20000000a00 */
[----:B------:R-:W-:Y:S01]  /*3370*/  LEA R12, R11, UR4, 0x3 ;  /* 0x000000040b0c7c11 */ /* 0x000fe2000f8e18ff */
[----:B---3--:R-:W-:Y:S01]  /*3380*/  VIADD R17, R6, 0xe0 ;  /* 0x000000e006117836 */ /* 0x008fe20000000000 */
[----:B------:R-:W-:Y:S01]  /*3390*/  LEA.HI.SX32 R15, R15, R6, 0x1b ;  /* 0x000000060f0f7211 */ /* 0x000fe200078fdaff */
[----:B-----5:R-:W-:Y:S01]  /*33a0*/  STS.64 [R7], R24 ;  /* 0x0000001807007388 */ /* 0x020fe20000000a00 */
[----:B------:R-:W-:-:S02]  /*33b0*/  LEA R14, R13, UR4, 0x3 ;  /* 0x000000040d0e7c11 */ /* 0x000fc4000f8e18ff */
[----:B------:R-:W-:Y:S01]  /*33c0*/  LEA.HI.SX32 R17, R17, R6, 0x1b ;  /* 0x0000000611117211 */ /* 0x000fe200078fdaff */
[----:B------:R-:W-:Y:S01]  /*33d0*/  STS.64 [R7+0x38], R28 ;  /* 0x0000381c07007388 */ /* 0x000fe20000000a00 */
[----:B0-----:R-:W-:Y:S01]  /*33e0*/  LEA R4, R8, UR4, 0x3 ;  /* 0x0000000408047c11 */ /* 0x001fe2000f8e18ff */
[----:B------:R-:W-:Y:S01]  /*33f0*/  NOP ;  /* 0x0000000000007918 */ /* 0x000fe20000000000 */
[----:B------:R-:W-:-:S04]  /*3400*/  LEA R6, R9, UR4, 0x3 ;  /* 0x0000000409067c11 */ /* 0x000fc8000f8e18ff */
[----:B------:R-:W0:Y:S01]  /*3410*/  LDS.64 R4, [R4] ;  /* 0x0000000004047984 */ /* 0x000e220000000a00 */
[----:B------:R-:W-:Y:S01]  /*3420*/  LEA R8, R21, UR4, 0x3 ;  /* 0x0000000415087c11 */ /* 0x000fe2000f8e18ff */
[----:B------:R-:W-:Y:S01]  /*3430*/  IMAD.MOV.U32 R21, RZ, RZ, RZ ;  /* 0x000000ffff157224 */ /* 0x000fe200078e00ff */
[----:B------:R-:W-:Y:S01]  /*3440*/  LEA R16, R15, UR4, 0x3 ;  /* 0x000000040f107c11 */ /* 0x000fe2000f8e18ff */
[----:B------:R-:W2:Y:S01]  /*3450*/  LDS.64 R10, [R10+0x300] ;  /* 0x000300000a0a7984 */ /* 0x000ea20000000a00 */
[----:B-1----:R-:W-:Y:S01]  /*3460*/  LEA R18, R17, UR4, 0x3 ;  /* 0x0000000411127c11 */ /* 0x002fe2000f8e18ff */
[----:B------:R-:W1:Y:S01]  /*3470*/  LDCU.64 UR4, c[0x0][0x3a0] ;  /* 0x00007400ff0477ac */ /* 0x000e620008000a00 */
[----:B------:R-:W-:Y:S01]  /*3480*/  IMAD.WIDE.U32 R2, R2, 0x800, R20 ;  /* 0x0000080002027825 */ /* 0x000fe200078e0014 */
[----:B------:R-:W3:Y:S04]  /*3490*/  LDS.64 R6, [R6+0x100] ;  /* 0x0001000006067984 */ /* 0x000ee80000000a00 */
[----:B------:R-:W4:Y:S04]  /*34a0*/  LDS.64 R8, [R8+0x200] ;  /* 0x0002000008087984 */ /* 0x000f280000000a00 */
[----:B------:R-:W4:Y:S04]  /*34b0*/  LDS.64 R12, [R12+0x400] ;  /* 0x000400000c0c7984 */ /* 0x000f280000000a00 */
[----:B------:R-:W4:Y:S04]  /*34c0*/  LDS.64 R14, [R14+0x500] ;  /* 0x000500000e0e7984 */ /* 0x000f280000000a00 */
[----:B------:R-:W4:Y:S01]  /*34d0*/  LDS.64 R16, [R16+0x600] ;  /* 0x0006000010107984 */ /* 0x000f220000000a00 */
[----:B-1----:R-:W-:-:S03]  /*34e0*/  LEA R20, P0, R2, UR4, 0x3 ;  /* 0x0000000402147c11 */ /* 0x002fc6000f8018ff */
[----:B------:R-:W1:Y:S01]  /*34f0*/  LDS.64 R18, [R18+0x700] ;  /* 0x0007000012127984 */ /* 0x000e620000000a00 */
[----:B------:R-:W-:-:S05]  /*3500*/  LEA.HI.X R21, R2, UR5, R3, 0x3, P0 ;  /* 0x0000000502157c11 */ /* 0x000fca00080f1c03 */
[----:B0-----:R-:W-:Y:S04]  /*3510*/  STG.E.64 desc[UR12][R20.64], R4 ;  /* 0x0000000414007986 */ /* 0x001fe8000c101b0c */
[----:B--2---:R-:W-:Y:S04]  /*3520*/  STG.E.64 desc[UR12][R20.64+0x300], R10 ;  /* 0x0003000a14007986 */ /* 0x004fe8000c101b0c */
[----:B---3--:R-:W-:Y:S04]  /*3530*/  STG.E.64 desc[UR12][R20.64+0x100], R6 ;  /* 0x0001000614007986 */ /* 0x008fe8000c101b0c */
[----:B----4-:R-:W-:Y:S04]  /*3540*/  STG.E.64 desc[UR12][R20.64+0x200], R8 ;  /* 0x0002000814007986 */ /* 0x010fe8000c101b0c */
[----:B------:R-:W-:Y:S04]  /*3550*/  STG.E.64 desc[UR12][R20.64+0x400], R12 ;  /* 0x0004000c14007986 */ /* 0x000fe8000c101b0c */
[----:B------:R-:W-:Y:S04]  /*3560*/  STG.E.64 desc[UR12][R20.64+0x500], R14 ;  /* 0x0005000e14007986 */ /* 0x000fe8000c101b0c */
[----:B------:R-:W-:Y:S04]  /*3570*/  STG.E.64 desc[UR12][R20.64+0x600], R16 ;  /* 0x0006001014007986 */ /* 0x000fe8000c101b0c */
[----:B-1----:R-:W-:Y:S01]  /*3580*/  STG.E.64 desc[UR12][R20.64+0x700], R18 ;  /* 0x0007001214007986 */ /* 0x002fe2000c101b0c */
[----:B------:R-:W-:Y:S05]  /*3590*/  EXIT ;  /* 0x000000000000794d */ /* 0x000fea0003800000 */
.L_x_42:
[----:B------:R-:W0:Y:S01]  /*35a0*/  S2R R6, SR_LANEID ;  /* 0x0000000000067919 */ /* 0x000e220000000000 */
[----:B------:R-:W1:Y:S01]  /*35b0*/  S2UR UR5, SR_CgaCtaId ;  /* 0x00000000000579c3 */ /* 0x000e620000008800 */
[----:B------:R-:W-:Y:S01]  /*35c0*/  LOP3.LUT R3, R3, 0x1f00, RZ, 0xc0, !PT ;  /* 0x00001f0003037812 */ /* 0x000fe200078ec0ff */
[----:B------:R-:W-:Y:S01]  /*35d0*/  UMOV UR4, 0x400 ;  /* 0x0000040000047882 */ /* 0x000fe20000000000 */
[----:B------:R-:W-:Y:S01]  /*35e0*/  LOP3.LUT R20, R0, 0x1f, RZ, 0xc0, !PT ;  /* 0x0000001f00147812 */ /* 0x000fe200078ec0ff */
[----:B-1----:R-:W-:Y:S02]  /*35f0*/  ULEA UR4, UR5, UR4, 0x18 ;  /* 0x0000000405047291 */ /* 0x002fe4000f8ec0ff */
[----:B0-----:R-:W-:-:S04]  /*3600*/  IMAD R7, R6, 0x8, R3 ;  /* 0x0000000806077824 */ /* 0x001fc800078e0203 */
[----:B------:R-:W-:Y:S01]  /*3610*/  IMAD R6, R6, -0x7, R7 ;  /* 0xfffffff906067824 */ /* 0x000fe200078e0207 */
[----:B--2---:R-:W-:-:S03]  /*3620*/  LEA.HI.SX32 R8, R7, R7, 0x1b ;  /* 0x0000000707087211 */ /* 0x004fc600078fdaff */
[----:B------:R-:W-:Y:S01]  /*3630*/  VIADD R21, R6, 0x20 ;  /* 0x0000002006157836 */ /* 0x000fe20000000000 */
[----:B------:R-:W-:Y:S01]  /*3640*/  LEA R9, R8, UR4, 0x3 ;  /* 0x0000000408097c11 */ /* 0x000fe2000f8e18ff */
[C---:B------:R-:W-:Y:S01]  /*3650*/  VIADD R23, R6.reuse, 0x40 ;  /* 0x0000004006177836 */ /* 0x040fe20000000000 */
[-C--:B------:R-:W-:Y:S02]  /*3660*/  LEA.HI.SX32 R7, R6, R6.reuse, 0x1b ;  /* 0x0000000606077211 */ /* 0x080fe400078fdaff */
[-C--:B------:R-:W-:Y:S01]  /*3670*/  LEA.HI.SX32 R21, R21, R6.reuse, 0x1b ;  /* 0x0000000615157211 */ /* 0x080fe200078fdaff */
[----:B-----5:R0:W-:Y:S01]  /*3680*/  STS.64 [R9], R24 ;  /* 0x0000001809007388 */ /* 0x0201e20000000a00 */
[----:B------:R-:W-:-:S03]  /*3690*/  LEA.HI.SX32 R23, R23, R6, 0x1b ;  /* 0x0000000617177211 */ /* 0x000fc600078fdaff */
[----:B------:R1:W-:Y:S04]  /*36a0*/  STS.64 [R9+0x8], R10 ;  /* 0x0000080a09007388 */ /* 0x0003e80000000a00 */
[----:B------:R2:W-:Y:S04]  /*36b0*/  STS.64 [R9+0x10], R12 ;  /* 0x0000100c09007388 */ /* 0x0005e80000000a00 */
[----:B------:R3:W-:Y:S01]  /*36c0*/  STS.64 [R9+0x18], R14 ;  /* 0x0000180e09007388 */ /* 0x0007e20000000a00 */
[----:B0-----:R-:W-:-:S03]  /*36d0*/  VIADD R25, R6, 0x60 ;  /* 0x0000006006197836 */ /* 0x001fc60000000000 */
[----:B------:R0:W-:Y:S01]  /*36e0*/  STS.64 [R9+0x20], R16 ;  /* 0x0000201009007388 */ /* 0x0001e20000000a00 */
[C---:B-1----:R-:W-:Y:S01]  /*36f0*/  VIADD R11, R6.reuse, 0x80 ;  /* 0x00000080060b7836 */ /* 0x042fe20000000000 */
[-C--:B------:R-:W-:Y:S01]  /*3700*/  LEA.HI.SX32 R25, R25, R6.reuse, 0x1b ;  /* 0x0000000619197211 */ /* 0x080fe200078fdaff */
[C---:B--2---:R-:W-:Y:S01]  /*3710*/  VIADD R13, R6.reuse, 0xa0 ;  /* 0x000000a0060d7836 */ /* 0x044fe20000000000 */
[----:B------:R1:W-:Y:S02]  /*3720*/  STS.64 [R9+0x28], R18 ;  /* 0x0000281209007388 */ /* 0x0003e40000000a00 */
[-C--:B------:R-:W-:Y:S01]  /*3730*/  LEA.HI.SX32 R11, R11, R6.reuse, 0x1b ;  /* 0x000000060b0b7211 */ /* 0x080fe200078fdaff */
[C---:B---3--:R-:W-:Y:S01]  /*3740*/  VIADD R15, R6.reuse, 0xc0 ;  /* 0x000000c0060f7836 */ /* 0x048fe20000000000 */
[-C--:B------:R-:W-:Y:S01]  /*3750*/  LEA.HI.SX32 R13, R13, R6.reuse, 0x1b ;  /* 0x000000060d0d7211 */ /* 0x080fe200078fdaff */
[----:B------:R2:W-:Y:S01]  /*3760*/  STS.64 [R9+0x30], R4 ;  /* 0x0000300409007388 */ /* 0x0005e20000000a00 */
[----:B------:R-:W-:Y:S01]  /*3770*/  LEA R14, R23, UR4, 0x3 ;  /* 0x00000004170e7c11 */ /* 0x000fe2000f8e18ff */
[----:B0-----:R-:W-:Y:S01]  /*3780*/  VIADD R17, R6, 0xe0 ;  /* 0x000000e006117836 */ /* 0x001fe20000000000 */
[-C--:B------:R-:W-:Y:S01]  /*3790*/  LEA.HI.SX32 R15, R15, R6.reuse, 0x1b ;  /* 0x000000060f0f7211 */ /* 0x080fe200078fdaff */
[----:B------:R-:W-:Y:S01]  /*37a0*/  STS.64 [R9+0x38], R28 ;  /* 0x0000381c09007388 */ /* 0x000fe20000000a00 */
[----:B------:R-:W-:Y:S01]  /*37b0*/  LEA R16, R21, UR4, 0x3 ;  /* 0x0000000415107c11 */ /* 0x000fe2000f8e18ff */
[----:B------:R-:W-:Y:S01]  /*37c0*/  IMAD.MOV.U32 R21, RZ, RZ, RZ ;  /* 0x000000ffff157224 */ /* 0x000fe200078e00ff */
[----:B------:R-:W-:-:S02]  /*37d0*/  LEA.HI.SX32 R17, R17, R6, 0x1b ;  /* 0x0000000611117211 */ /* 0x000fc400078fdaff */
[----:B-1----:R-:W-:Y:S01]  /*37e0*/  LEA R18, R7, UR4, 0x3 ;  /* 0x0000000407127c11 */ /* 0x002fe2000f8e18ff */
[----:B------:R-:W-:Y:S01]  /*37f0*/  NOP ;  /* 0x0000000000007918 */ /* 0x000fe20000000000 */
[----:B------:R-:W-:-:S04]  /*3800*/  LEA R12, R25, UR4, 0x3 ;  /* 0x00000004190c7c11 */ /* 0x000fc8000f8e18ff */
[----:B------:R-:W0:Y:S01]  /*3810*/  LDS.64 R18, [R18] ;  /* 0x0000000012127984 */ /* 0x000e220000000a00 */
[----:B------:R-:W-:Y:S01]  /*3820*/  LEA R11, R11, UR4, 0x3 ;  /* 0x000000040b0b7c11 */ /* 0x000fe2000f8e18ff */
[----:B------:R-:W-:Y:S01]  /*3830*/  IMAD.WIDE.U32 R20, R2, 0x800, R20 ;  /* 0x0000080002147825 */ /* 0x000fe200078e0014 */
[----:B------:R-:W-:Y:S02]  /*3840*/  LEA R8, R13, UR4, 0x3 ;  /* 0x000000040d087c11 */ /* 0x000fe4000f8e18ff */
[----:B------:R-:W-:Y:S01]  /*3850*/  LEA R6, R15, UR4, 0x3 ;  /* 0x000000040f067c11 */ /* 0x000fe2000f8e18ff */
[----:B------:R-:W1:Y:S01]  /*3860*/  LDS.64 R12, [R12+0x300] ;  /* 0x000300000c0c7984 */ /* 0x000e620000000a00 */
[----:B--2---:R-:W-:Y:S01]  /*3870*/  LEA R4, R17, UR4, 0x3 ;  /* 0x0000000411047c11 */ /* 0x004fe2000f8e18ff */
[----:B------:R-:W2:Y:S01]  /*3880*/  LDCU.64 UR4, c[0x0][0x388] ;  /* 0x00007100ff0477ac */ /* 0x000ea20008000a00 */
[----:B------:R-:W-:Y:S01]  /*3890*/  IADD3 R3, P0, PT, R3, R20, RZ ;  /* 0x0000001403037210 */ /* 0x000fe20007f1e0ff */
[----:B------:R-:W3:Y:S04]  /*38a0*/  LDS.64 R16, [R16+0x100] ;  /* 0x0001000010107984 */ /* 0x000ee80000000a00 */
[----:B------:R-:W4:Y:S01]  /*38b0*/  LDS.64 R14, [R14+0x200] ;  /* 0x000200000e0e7984 */ /* 0x000f220000000a00 */
[----:B------:R-:W-:-:S03]  /*38c0*/  IMAD.X R20, RZ, RZ, R21, P0 ;  /* 0x000000ffff147224 */ /* 0x000fc600000e0615 */
[----:B------:R-:W4:Y:S04]  /*38d0*/  LDS.64 R10, [R11+0x400] ;  /* 0x000400000b0a7984 */ /* 0x000f280000000a00 */
[----:B------:R-:W4:Y:S04]  /*38e0*/  LDS.64 R8, [R8+0x500] ;  /* 0x0005000008087984 */ /* 0x000f280000000a00 */
[----:B------:R-:W4:Y:S01]  /*38f0*/  LDS.64 R6, [R6+0x600] ;  /* 0x0006000006067984 */ /* 0x000f220000000a00 */
[----:B--2---:R-:W-:-:S03]  /*3900*/  LEA R2, P0, R3, UR4, 0x3 ;  /* 0x0000000403027c11 */ /* 0x004fc6000f8018ff */
[----:B------:R-:W2:Y:S01]  /*3910*/  LDS.64 R4, [R4+0x700] ;  /* 0x0007000004047984 */ /* 0x000ea20000000a00 */
[----:B------:R-:W-:-:S05]  /*3920*/  LEA.HI.X R3, R3, UR5, R20, 0x3, P0 ;  /* 0x0000000503037c11 */ /* 0x000fca00080f1c14 */
[----:B0-----:R-:W-:Y:S04]  /*3930*/  STG.E.64 desc[UR12][R2.64], R18 ;  /* 0x0000001202007986 */ /* 0x001fe8000c101b0c */
[----:B-1----:R-:W-:Y:S04]  /*3940*/  STG.E.64 desc[UR12][R2.64+0x300], R12 ;  /* 0x0003000c02007986 */ /* 0x002fe8000c101b0c */
[----:B---3--:R-:W-:Y:S04]  /*3950*/  STG.E.64 desc[UR12][R2.64+0x100], R16 ;  /* 0x0001001002007986 */ /* 0x008fe8000c101b0c */
[----:B----4-:R-:W-:Y:S04]  /*3960*/  STG.E.64 desc[UR12][R2.64+0x200], R14 ;  /* 0x0002000e02007986 */ /* 0x010fe8000c101b0c */
[----:B------:R-:W-:Y:S04]  /*3970*/  STG.E.64 desc[UR12][R2.64+0x400], R10 ;  /* 0x0004000a02007986 */ /* 0x000fe8000c101b0c */
[----:B------:R-:W-:Y:S04]  /*3980*/  STG.E.64 desc[UR12][R2.64+0x500], R8 ;  /* 0x0005000802007986 */ /* 0x000fe8000c101b0c */
[----:B------:R-:W-:Y:S04]  /*3990*/  STG.E.64 desc[UR12][R2.64+0x600], R6 ;  /* 0x0006000602007986 */ /* 0x000fe8000c101b0c */
[----:B--2---:R-:W-:Y:S01]  /*39a0*/  STG.E.64 desc[UR12][R2.64+0x700], R4 ;  /* 0x0007000402007986 */ /* 0x004fe2000c101b0c */
[----:B------:R-:W-:Y:S05]  /*39b0*/  EXIT ;  /* 0x000000000000794d */ /* 0x000fea0003800000 */
.L_x_0:
[----:B------:R-:W1:Y:S01]  /*39c0*/  LDCU.64 UR6, c[0x0][0x3c8] ;  /* 0x00007900ff0677ac */ /* 0x000e620008000a00 */
[----:B------:R-:W2:Y:S01]  /*39d0*/  LDCU.64 UR10, c[0x0][0x398] ;  /* 0x00007300ff0a77ac */ /* 0x000ea20008000a00 */
[----:B-1----:R-:W-:-:S06]  /*39e0*/  UIMAD.WIDE.U32 UR6, UR9, 0x8, UR6 ;  /* 0x00000008090678a5 */ /* 0x002fcc000f8e0006 */
[----:B------:R-:W-:Y:S02]  /*39f0*/  IMAD.U32 R2, RZ, RZ, UR6 ;  /* 0x00000006ff027e24 */ /* 0x000fe4000f8e00ff */
[----:B------:R-:W-:Y:S01]  /*3a00*/  IMAD.U32 R3, RZ, RZ, UR7 ;  /* 0x00000007ff037e24 */ /* 0x000fe2000f8e00ff */
[----:B----4-:R-:W-:Y:S02]  /*3a10*/  UIADD3 UR6, UP0, UPT, URZ, -UR4, URZ ;  /* 0x80000004ff067290 */ /* 0x010fe4000ff1e0ff */
[----:B------:R-:W1:Y:S02]  /*3a20*/  LDCU.U8 UR7, c[0x0][0x380] ;  /* 0x00007000ff0777ac */ /* 0x000e640008000000 */
[----:B0-----:R-:W3:Y:S04]  /*3a30*/  LDG.E.64 R6, desc[UR12][R2.64] ;  /* 0x0000000c02067981 */ /* 0x001ee8000c1e1b00 */
[----:B------:R-:W4:Y:S01]  /*3a40*/  LDG.E.64 R4, desc[UR12][R2.64+0x8] ;  /* 0x0000080c02047981 */ /* 0x000f22000c1e1b00 */
[----:B------:R-:W-:Y:S01]  /*3a50*/  ULOP3.LUT UR8, UR6, UR9, URZ, 0xc0, !UPT ;  /* 0x0000000906087292 */ /* 0x000fe2000f8ec0ff */
[----:B------:R-:W-:Y:S01]  /*3a60*/  BSSY.RECONVERGENT B0, `(.L_x_43) ;  /* 0x000011f000007945 */ /* 0x000fe20003800200 */
[----:B------:R-:W-:Y:S01]  /*3a70*/  USHF.L.U64.HI UR16, UR4, 0xa, UR5 ;  /* 0x0000000a04107899 */ /* 0x000fe20008010205 */
[----:B------:R-:W-:Y:S01]  /*3a80*/  ACQBULK ;  /* 0x000000000000782e */ /* 0x000fe20000000000 */
[----:B------:R-:W-:-:S02]  /*3a90*/  USHF.L.U32 UR15, UR8, 0xb, URZ ;  /* 0x0000000b080f7899 */ /* 0x000fc400080006ff */
[----:B------:R-:W-:Y:S02]  /*3aa0*/  USHF.L.U32 UR4, UR4, 0xa, URZ ;  /* 0x0000000a04047899 */ /* 0x000fe400080006ff */
[----:B------:R-:W-:Y:S02]  /*3ab0*/  USHF.L.U64.HI UR14, UR8, 0xb, URZ ;  /* 0x0000000b080e7899 */ /* 0x000fe400080102ff */
[----:B--2---:R-:W-:Y:S02]  /*3ac0*/  UIADD3 UR20, UP1, UPT, -UR15, UR10, URZ ;  /* 0x0000000a0f147290 */ /* 0x004fe4000ff3e1ff */
[----:B------:R-:W-:Y:S02]  /*3ad0*/  ULOP3.LUT UR6, UR6, UR9, URZ, 0xfc, !UPT ;  /* 0x0000000906067292 */ /* 0x000fe4000f8efcff */
[----:B------:R-:W-:Y:S02]  /*3ae0*/  UIADD3.X UR21, UPT, UPT, ~UR14, UR11, URZ, UP1, !UPT ;  /* 0x0000000b0e157290 */ /* 0x000fe40008ffe5ff */
[----:B------:R-:W-:-:S02]  /*3af0*/  UIADD3 UR8, UP1, UPT, UR9, -UR8, URZ ;  /* 0x8000000809087290 */ /* 0x000fc4000ff3e0ff */
[----:B-1----:R-:W-:Y:S02]  /*3b00*/  UPRMT UR23, UR7, 0x8880, URZ ;  /* 0x0000888007177896 */ /* 0x002fe400080000ff */
[----:B------:R-:W-:Y:S02]  /*3b10*/  ULOP3.LUT UR17, UR4, 0xfffff800, URZ, 0xc0, !UPT ;  /* 0xfffff80004117892 */ /* 0x000fe4000f8ec0ff */
[----:B------:R-:W-:Y:S02]  /*3b20*/  UIADD3.X UR7, UPT, UPT, URZ, ~UR5, URZ, UP0, !UPT ;  /* 0x80000005ff077290 */ /* 0x000fe400087fe4ff */
[----:B------:R-:W-:Y:S02]  /*3b30*/  UISETP.NE.U32.AND UP0, UPT, UR6, -0x1, UPT ;  /* 0xffffffff0600788c */ /* 0x000fe4000bf05070 */
[----:B------:R-:W-:Y:S02]  /*3b40*/  UIADD3.X UR6, UPT, UPT, URZ, -0x1, URZ, UP1, !UPT ;  /* 0xffffffffff067890 */ /* 0x000fe40008ffe4ff */
[----:B------:R-:W-:-:S02]  /*3b50*/  UISETP.NE.U32.AND UP1, UPT, UR8, -0x1, UPT ;  /* 0xffffffff0800788c */ /* 0x000fc4000bf25070 */
[----:B------:R-:W-:Y:S02]  /*3b60*/  UISETP.GT.U32.AND UP2, UPT, UR20, UR17, UPT ;  /* 0x000000111400728c */ /* 0x000fe4000bf44070 */
[----:B------:R-:W-:Y:S01]  /*3b70*/  UISETP.NE.AND.EX UP3, UPT, UR6, -0x1, UPT, UP1 ;  /* 0xffffffff0600788c */ /* 0x000fe2000bf65310 */
[----:B------:R-:W-:Y:S01]  /*3b80*/  UMOV UR10, 0x7ff ;  /* 0x000007ff000a7882 */ /* 0x000fe20000000000 */
[----:B------:R-:W-:Y:S02]  /*3b90*/  UISETP.GT.U32.AND.EX UP2, UPT, UR21, UR16, UPT, UP2 ;  /* 0x000000101500728c */ /* 0x000fe4000bf44120 */
[----:B------:R-:W-:Y:S02]  /*3ba0*/  USEL UR22, UR10, 0x800, !UP3 ;  /* 0x000008000a167887 */ /* 0x000fe4000d800000 */
[----:B------:R-:W-:Y:S02]  /*3bb0*/  USHF.L.U32 UR19, UR8, 0xb, URZ ;  /* 0x0000000b08137899 */ /* 0x000fe400080006ff */
[----:B------:R-:W-:-:S02]  /*3bc0*/  USHF.L.U64.HI UR18, UR8, 0xb, UR6 ;  /* 0x0000000b08127899 */ /* 0x000fc40008010206 */
[----:B------:R-:W-:Y:S02]  /*3bd0*/  USEL UR8, UR20, UR17, UP2 ;  /* 0x0000001114087287 */ /* 0x000fe40009000000 */
[----:B------:R-:W-:Y:S02]  /*3be0*/  UISETP.NE.AND.EX UP0, UPT, UR7, -0x1, UPT, UP0 ;  /* 0xffffffff0700788c */ /* 0x000fe4000bf05300 */
[----:B------:R-:W-:Y:S02]  /*3bf0*/  USEL UR9, UR21, UR16, UP2 ;  /* 0x0000001015097287 */ /* 0x000fe40009000000 */
[----:B------:R-:W-:Y:S01]  /*3c00*/  UISETP.LT.U32.AND UP1, UPT, UR17, UR20, UPT ;  /* 0x000000141100728c */ /* 0x000fe2000bf21070 */
[----:B---3--:R-:W-:Y:S02]  /*3c10*/  R2UR UR24, R6 ;  /* 0x00000000061872ca */ /* 0x008fe400000e0000 */
[----:B------:R-:W-:Y:S02]  /*3c20*/  R2UR UR25, R7 ;  /* 0x00000000071972ca */ /* 0x000fe400000e0000 */
[----:B----4-:R-:W-:-:S02]  /*3c30*/  R2UR UR4, R4 ;  /* 0x00000000040472ca */ /* 0x010fc400000e0000 */
[----:B------:R-:W-:-:S07]  /*3c40*/  R2UR UR5, R5 ;  /* 0x00000000050572ca */ /* 0x000fce00000e0000 */
[----:B------:R-:W-:-:S04]  /*3c50*/  UIADD3 UR11, UP3, UPT, UR24, -UR15, URZ ;  /* 0x8000000f180b7290 */ /* 0x000fc8000ff7e0ff */
[----:B------:R-:W-:Y:S02]  /*3c60*/  UIADD3 UR10, UP4, UPT, UR4, -UR15, URZ ;  /* 0x8000000f040a7290 */ /* 0x000fe4000ff9e0ff */
[----:B------:R-:W-:Y:S02]  /*3c70*/  UIADD3.X UR7, UPT, UPT, UR25, ~UR14, URZ, UP3, !UPT ;  /* 0x8000000e19077290 */ /* 0x000fe40009ffe4ff */
[----:B------:R-:W-:Y:S02]  /*3c80*/  UIADD3.X UR4, UPT, UPT, UR5, ~UR14, URZ, UP4, !UPT ;  /* 0x8000000e05047290 */ /* 0x000fe4000a7fe4ff */
[----:B------:R-:W-:Y:S02]  /*3c90*/  UIADD3 UR8, UP3, UPT, UR8, -UR17, URZ ;  /* 0x8000001108087290 */ /* 0x000fe4000ff7e0ff */
[----:B------:R-:W-:Y:S02]  /*3ca0*/  UIADD3 UR5, UP4, UP5, -UR10, UR22, UR19 ;  /* 0x000000160a057290 */ /* 0x000fe4000fd9e113 */
[----:B------:R-:W-:-:S02]  /*3cb0*/  UIADD3.X UR9, UPT, UPT, UR9, ~UR16, URZ, UP3, !UPT ;  /* 0x8000001009097290 */ /* 0x000fc40009ffe4ff */
[----:B------:R-:W-:Y:S02]  /*3cc0*/  UIADD3.X UR4, UPT, UPT, ~UR4, URZ, UR18, UP4, UP5 ;  /* 0x000000ff04047290 */ /* 0x000fe4000a7ea512 */
[----:B------:R-:W-:Y:S02]  /*3cd0*/  UISETP.LT.U32.AND.EX UP3, UPT, UR16, UR21, UPT, UP1 ;  /* 0x000000151000728c */ /* 0x000fe4000bf61110 */
[----:B------:R-:W-:Y:S02]  /*3ce0*/  UIADD3 UR6, UP2, UPT, -UR11, UR19, URZ ;  /* 0x000000130b067290 */ /* 0x000fe4000ff5e1ff */
[----:B------:R-:W-:Y:S02]  /*3cf0*/  USEL UR5, UR17, UR5, !UP0 ;  /* 0x0000000511057287 */ /* 0x000fe4000c000000 */
[----:B------:R-:W-:Y:S02]  /*3d00*/  USEL UR4, UR16, UR4, !UP0 ;  /* 0x0000000410047287 */ /* 0x000fe4000c000000 */
[----:B------:R-:W-:-:S02]  /*3d10*/  @!UP0 USEL UR10, UR17, UR20, UP3 ;  /* 0x00000014110a8287 */ /* 0x000fc40009800000 */
[----:B------:R-:W-:Y:S02]  /*3d20*/  UIADD3.X UR7, UPT, UPT, ~UR7, UR18, URZ, UP2, !UPT ;  /* 0x0000001207077290 */ /* 0x000fe400097fe5ff */
[----:B------:R-:W-:Y:S02]  /*3d30*/  UISETP.NE.AND UP0, UPT, UR23, URZ, UPT ;  /* 0x000000ff1700728c */ /* 0x000fe4000bf05270 */
[----:B------:R-:W-:Y:S02]  /*3d40*/  UISETP.LT.U32.AND UP2, UPT, UR6, UR8, UPT ;  /* 0x000000080600728c */ /* 0x000fe4000bf41070 */
[----:B------:R-:W-:Y:S02]  /*3d50*/  UISETP.LT.U32.AND UP4, UPT, UR5, UR8, UPT ;  /* 0x000000080500728c */ /* 0x000fe4000bf81070 */
[----:B------:R-:W-:Y:S02]  /*3d60*/  UISETP.LT.U32.AND.EX UP1, UPT, UR7, UR9, UPT, UP2 ;  /* 0x000000090700728c */ /* 0x000fe4000bf21120 */
[----:B------:R-:W-:-:S02]  /*3d70*/  UISETP.LT.U32.AND.EX UP2, UPT, UR4, UR9, UPT, UP4 ;  /* 0x000000090400728c */ /* 0x000fc4000bf41140 */
[----:B------:R-:W-:Y:S02]  /*3d80*/  USEL UR6, UR6, UR8, UP1 ;  /* 0x0000000806067287 */ /* 0x000fe40008800000 */
[----:B------:R-:W-:Y:S02]  /*3d90*/  USEL UR5, UR5, UR8, UP2 ;  /* 0x0000000805057287 */ /* 0x000fe40009000000 */
[----:B------:R-:W-:Y:S02]  /*3da0*/  UIADD3 UR4, UPT, UPT, UR10, -UR11, URZ ;  /* 0x8000000b0a047290 */ /* 0x000fe4000fffe0ff */
[----:B------:R-:W-:Y:S02]  /*3db0*/  USEL UR7, UR7, UR9, UP1 ;  /* 0x0000000907077287 */ /* 0x000fe40008800000 */
[----:B------:R-:W-:Y:S01]  /*3dc0*/  UIADD3 UR5, UPT, UPT, UR5, -UR6, URZ ;  /* 0x8000000605057290 */ /* 0x000fe2000fffe0ff */
[----:B------:R-:W-:Y:S11]  /*3dd0*/  BRA.U !UP0, `(.L_x_44) ;  /* 0x00000005082c7547 */ /* 0x000ff6000b800000 */
[----:B------:R-:W0:Y:S01]  /*3de0*/  LDCU.64 UR10, c[0x0][0x388] ;  /* 0x00007100ff0a77ac */ /* 0x000e220008000a00 */
[C---:B------:R-:W-:Y:S01]  /*3df0*/  IADD3 R3, P0, PT, R24.reuse, UR24, RZ ;  /* 0x0000001818037c10 */ /* 0x040fe2000ff1e0ff */
[C---:B------:R-:W-:Y:S01]  /*3e00*/  VIADD R0, R24.reuse, -UR4 ;  /* 0x8000000418007c36 */ /* 0x040fe20008000000 */
[----:B------:R-:W-:Y:S01]  /*3e10*/  BSSY.RECONVERGENT B1, `(.L_x_45) ;  /* 0x0000016000017945 */ /* 0x000fe20003800200 */
[----:B------:R-:W-:Y:S01]  /*3e20*/  UIADD3 UR8, UPT, UPT, UR4, UR5, URZ ;  /* 0x0000000504087290 */ /* 0x000fe2000fffe0ff */
[C---:B------:R-:W-:Y:S01]  /*3e30*/  VIADD R8, R24.reuse, 0x200 ;  /* 0x0000020018087836 */ /* 0x040fe20000000000 */
[----:B------:R-:W-:Y:S01]  /*3e40*/  UIADD3 UR6, UP0, UP1, UR6, UR15, UR17 ;  /* 0x0000000f06067290 */ /* 0x000fe2000f91e011 */
[----:B------:R-:W-:Y:S01]  /*3e50*/  IMAD.X R6, RZ, RZ, UR25, P0 ;  /* 0x00000019ff067e24 */ /* 0x000fe200080e06ff */
[C---:B------:R-:W-:Y:S01]  /*3e60*/  LOP3.LUT R12, R24.reuse, 0x400, RZ, 0xfc, !PT ;  /* 0x00000400180c7812 */ /* 0x040fe200078efcff */
[C---:B------:R-:W-:Y:S01]  /*3e70*/  VIADD R10, R24.reuse, 0x300 ;  /* 0x00000300180a7836 */ /* 0x040fe20000000000 */
[----:B------:R-:W-:Y:S01]  /*3e80*/  UIADD3.X UR7, UPT, UPT, UR7, UR14, UR16, UP0, UP1 ;  /* 0x0000000e07077290 */ /* 0x000fe200087e2410 */
[----:B------:R-:W-:Y:S01]  /*3e90*/  VIADD R14, R24, 0x500 ;  /* 0x00000500180e7836 */ /* 0x000fe20000000000 */
[----:B------:R-:W-:Y:S01]  /*3ea0*/  IADD3 R4, P1, PT, R0, UR6, RZ ;  /* 0x0000000600047c10 */ /* 0x000fe2000ff3e0ff */
[----:B------:R-:W-:-:S03]  /*3eb0*/  VIADD R16, R24, 0x600 ;  /* 0x0000060018107836 */ /* 0x000fc60000000000 */
[----:B------:R-:W-:Y:S01]  /*3ec0*/  LEA.HI.X.SX32 R5, R0, UR7, 0x1, P1 ;  /* 0x0000000700057c11 */ /* 0x000fe200088f0eff */
[----:B------:R-:W-:Y:S01]  /*3ed0*/  VIADD R0, R24, 0x100 ;  /* 0x0000010018007836 */ /* 0x000fe20000000000 */
[C---:B0-----:R-:W-:Y:S02]  /*3ee0*/  LEA R2, P0, R3.reuse, UR10, 0x3 ;  /* 0x0000000a03027c11 */ /* 0x041fe4000f8018ff */
[----:B------:R-:W-:Y:S02]  /*3ef0*/  LEA R20, P1, R4, UR10, 0x3 ;  /* 0x0000000a04147c11 */ /* 0x000fe4000f8218ff */
[----:B------:R-:W-:Y:S02]  /*3f00*/  LEA.HI.X R3, R3, UR11, R6, 0x3, P0 ;  /* 0x0000000b03037c11 */ /* 0x000fe400080f1c06 */
[----:B------:R-:W-:Y:S02]  /*3f10*/  ISETP.GE.AND P0, PT, R24, UR8, PT ;  /* 0x0000000818007c0c */ /* 0x000fe4000bf06270 */
[----:B------:R-:W-:-:S11]  /*3f20*/  LEA.HI.X R21, R4, UR11, R5, 0x3, P1 ;  /* 0x0000000b04157c11 */ /* 0x000fd600088f1c05 */
[----:B------:R-:W-:Y:S05]  /*3f30*/  @P0 BRA `(.L_x_46) ;  /* 0x00000000000c0947 */ /* 0x000fea0003800000 */
[----:B------:R-:W-:-:S13]  /*3f40*/  ISETP.GE.AND P0, PT, R24, UR4, PT ;  /* 0x0000000418007c0c */ /* 0x000fda000bf06270 */
[----:B------:R0:W5:Y:S04]  /*3f50*/  @!P0 LDG.E.64 R4, desc[UR12][R2.64] ;  /* 0x0000000c02048981 */ /* 0x000168000c1e1b00 */
[----:B------:R0:W5:Y:S02]  /*3f60*/  @P0 LDG.E.64 R4, desc[UR12][R20.64] ;  /* 0x0000000c14040981 */ /* 0x000164000c1e1b00 */
.L_x_46:
[----:B------:R-:W-:Y:S05]  /*3f70*/  BSYNC.RECONVERGENT B1 ;  /* 0x0000000000017941 */ /* 0x000fea0003800200 */
.L_x_45:
[----:B------:R-:W-:Y:S01]  /*3f80*/  ISETP.GE.AND P6, PT, R0, UR8, PT ;  /* 0x0000000800007c0c */ /* 0x000fe2000bfc6270 */
[----:B------:R-:W-:Y:S01]  /*3f90*/  VIADD R24, R24, 0x700 ;  /* 0x0000070018187836 */ /* 0x000fe20000000000 */
[----:B------:R-:W-:Y:S01]  /*3fa0*/  BSSY.RECONVERGENT B1, `(.L_x_47) ;  /* 0x000000b000017945 */ /* 0x000fe20003800200 */
[----:B------:R-:W-:Y:S02]  /*3fb0*/  ISETP.GE.AND P0, PT, R8, UR8, PT ;  /* 0x0000000808007c0c */ /* 0x000fe4000bf06270 */
[----:B------:R-:W-:Y:S02]  /*3fc0*/  ISETP.GE.AND P1, PT, R10, UR8, PT ;  /* 0x000000080a007c0c */ /* 0x000fe4000bf26270 */
[----:B------:R-:W-:Y:S02]  /*3fd0*/  ISETP.GE.AND P2, PT, R12, UR8, PT ;  /* 0x000000080c007c0c */ /* 0x000fe4000bf46270 */
[----:B------:R-:W-:Y:S02]  /*3fe0*/  ISETP.GE.AND P3, PT, R14, UR8, PT ;  /* 0x000000080e007c0c */ /* 0x000fe4000bf66270 */
[----:B------:R-:W-:-:S02]  /*3ff0*/  ISETP.GE.AND P4, PT, R16, UR8, PT ;  /* 0x0000000810007c0c */ /* 0x000fc4000bf86270 */
[----:B------:R-:W-:Y:S01]  /*4000*/  ISETP.GE.AND P5, PT, R24, UR8, PT ;  /* 0x0000000818007c0c */ /* 0x000fe2000bfa6270 */
[----:B------:R-:W-:-:S12]  /*4010*/  @P6 BRA `(.L_x_48) ;  /* 0x00000000000c6947 */ /* 0x000fd80003800000 */
[----:B------:R-:W-:-:S13]  /*4020*/  ISETP.GE.AND P6, PT, R0, UR4, PT ;  /* 0x0000000400007c0c */ /* 0x000fda000bfc6270 */
[----:B------:R1:W5:Y:S04]  /*4030*/  @P6 LDG.E.64 R6, desc[UR12][R20.64+0x800] ;  /* 0x0008000c14066981 */ /* 0x000368000c1e1b00 */
[----:B------:R1:W5:Y:S02]  /*4040*/  @!P6 LDG.E.64 R6, desc[UR12][R2.64+0x800] ;  /* 0x0008000c0206e981 */ /* 0x000364000c1e1b00 */
.L_x_48:
[----:B------:R-:W-:Y:S05]  /*4050*/  BSYNC.RECONVERGENT B1 ;  /* 0x0000000000017941 */ /* 0x000fea0003800200 */
.L_x_47:
[----:B------:R-:W-:Y:S04]  /*4060*/  BSSY.RECONVERGENT B1, `(.L_x_49) ;  /* 0x0000005000017945 */ /* 0x000fe80003800200 */
[----:B------:R-:W-:Y:S05]  /*4070*/  @P0 BRA `(.L_x_50) ;  /* 0x00000000000c0947 */ /* 0x000fea0003800000 */
[----:B------:R-:W-:-:S13]  /*4080*/  ISETP.GE.AND P0, PT, R8, UR4, PT ;  /* 0x0000000408007c0c */ /* 0x000fda000bf06270 */
[----:B------:R2:W5:Y:S04]  /*4090*/  @P0 LDG.E.64 R8, desc[UR12][R20.64+0x1000] ;  /* 0x0010000c14080981 */ /* 0x000568000c1e1b00 */
[----:B------:R2:W5:Y:S02]  /*40a0*/  @!P0 LDG.E.64 R8, desc[UR12][R2.64+0x1000] ;  /* 0x0010000c02088981 */ /* 0x000564000c1e1b00 */
.L_x_50:
[----:B------:R-:W-:Y:S05]  /*40b0*/  BSYNC.RECONVERGENT B1 ;  /* 0x0000000000017941 */ /* 0x000fea0003800200 */
.L_x_49:
[----:B------:R-:W-:Y:S04]  /*40c0*/  BSSY.RECONVERGENT B1, `(.L_x_51) ;  /* 0x0000005000017945 */ /* 0x000fe80003800200 */
[----:B------:R-:W-:Y:S05]  /*40d0*/  @P1 BRA `(.L_x_52) ;  /* 0x00000000000c1947 */ /* 0x000fea0003800000 */
[----:B------:R-:W-:-:S13]  /*40e0*/  ISETP.GE.AND P0, PT, R10, UR4, PT ;  /* 0x000000040a007c0c */ /* 0x000fda000bf06270 */
[----:B------:R3:W5:Y:S04]  /*40f0*/  @P0 LDG.E.64 R10, desc[UR12][R20.64+0x1800] ;  /* 0x0018000c140a0981 */ /* 0x000768000c1e1b00 */
[----:B------:R3:W5:Y:S02]  /*4100*/  @!P0 LDG.E.64 R10, desc[UR12][R2.64+0x1800] ;  /* 0x0018000c020a8981 */ /* 0x000764000c1e1b00 */
.L_x_52:
[----:B------:R-:W-:Y:S05]  /*4110*/  BSYNC.RECONVERGENT B1 ;  /* 0x0000000000017941 */ /* 0x000fea0003800200 */
.L_x_51:
[----:B------:R-:W-:Y:S04]  /*4120*/  BSSY.RECONVERGENT B1, `(.L_x_53) ;  /* 0x0000005000017945 */ /* 0x000fe80003800200 */
[----:B------:R-:W-:Y:S05]  /*4130*/  @P2 BRA `(.L_x_54) ;  /* 0x00000000000c2947 */ /* 0x000fea0003800000 */
[----:B------:R-:W-:-:S13]  /*4140*/  ISETP.GE.AND P0, PT, R12, UR4, PT ;  /* 0x000000040c007c0c */ /* 0x000fda000bf06270 */
[----:B------:R4:W5:Y:S04]  /*4150*/  @P0 LDG.E.64 R12, desc[UR12][R20.64+0x2000] ;  /* 0x0020000c140c0981 */ /* 0x000968000c1e1b00 */
[----:B------:R4:W5:Y:S02]  /*4160*/  @!P0 LDG.E.64 R12, desc[UR12][R2.64+0x2000] ;  /* 0x0020000c020c8981 */ /* 0x000964000c1e1b00 */
.L_x_54:
[----:B------:R-:W-:Y:S05]  /*4170*/  BSYNC.RECONVERGENT B1 ;  /* 0x0000000000017941 */ /* 0x000fea0003800200 */
.L_x_53:
[----:B------:R-:W-:Y:S04]  /*4180*/  BSSY.RECONVERGENT B1, `(.L_x_55) ;  /* 0x0000005000017945 */ /* 0x000fe80003800200 */
[----:B------:R-:W-:Y:S05]  /*4190*/  @P3 BRA `(.L_x_56) ;  /* 0x00000000000c3947 */ /* 0x000fea0003800000 */
[----:B------:R-:W-:-:S13]  /*41a0*/  ISETP.GE.AND P0, PT, R14, UR4, PT ;  /* 0x000000040e007c0c */ /* 0x000fda000bf06270 */
[----:B------:R0:W5:Y:S04]  /*41b0*/  @P0 LDG.E.64 R14, desc[UR12][R20.64+0x2800] ;  /* 0x0028000c140e0981 */ /* 0x000168000c1e1b00 */
[----:B------:R0:W5:Y:S02]  /*41c0*/  @!P0 LDG.E.64 R14, desc[UR12][R2.64+0x2800] ;  /* 0x0028000c020e8981 */ /* 0x000164000c1e1b00 */
.L_x_56:
[----:B------:R-:W-:Y:S05]  /*41d0*/  BSYNC.RECONVERGENT B1 ;  /* 0x0000000000017941 */ /* 0x000fea0003800200 */
.L_x_55:
[----:B------:R-:W-:Y:S04]  /*41e0*/  BSSY.RECONVERGENT B1, `(.L_x_57) ;  /* 0x0000005000017945 */ /* 0x000fe80003800200 */
[----:B------:R-:W-:Y:S05]  /*41f0*/  @P4 BRA `(.L_x_58) ;  /* 0x00000000000c4947 */ /* 0x000fea0003800000 */
[----:B------:R-:W-:-:S13]  /*4200*/  ISETP.GE.AND P0, PT, R16, UR4, PT ;  /* 0x0000000410007c0c */ /* 0x000fda000bf06270 */
[----:B------:R0:W5:Y:S04]  /*4210*/  @P0 LDG.E.64 R16, desc[UR12][R20.64+0x3000] ;  /* 0x0030000c14100981 */ /* 0x000168000c1e1b00 */
[----:B------:R0:W5:Y:S02]  /*4220*/  @!P0 LDG.E.64 R16, desc[UR12][R2.64+0x3000] ;  /* 0x0030000c02108981 */ /* 0x000164000c1e1b00 */
.L_x_58:
[----:B------:R-:W-:Y:S05]  /*4230*/  BSYNC.RECONVERGENT B1 ;  /* 0x0000000000017941 */ /* 0x000fea0003800200 */
.L_x_57:
[----:B------:R-:W-:Y:S05]  /*4240*/  @P5 BRA `(.L_x_59) ;  /* 0x0000000800805947 */ /* 0x000fea0003800000 */
[----:B------:R-:W-:-:S13]  /*4250*/  ISETP.GE.AND P0, PT, R24, UR4, PT ;  /* 0x0000000418007c0c */ /* 0x000fda000bf06270 */
[----:B------:R0:W5:Y:S04]  /*4260*/  @P0 LDG.E.64 R18, desc[UR12][R20.64+0x3800] ;  /* 0x0038000c14120981 */ /* 0x000168000c1e1b00 */
[----:B------:R0:W5:Y:S01]  /*4270*/  @!P0 LDG.E.64 R18, desc[UR12][R2.64+0x3800] ;  /* 0x0038000c02128981 */ /* 0x000162000c1e1b00 */
[----:B------:R-:W-:Y:S05]  /*4280*/  BRA `(.L_x_59) ;  /* 0x0000000800707947 */ /* 0x000fea0003800000 */
.L_x_44:
[----:B------:R0:W-:Y:S01]  /*4290*/  STL [R1+0x10], R19 ;  /* 0x0000101301007387 */ /* 0x0001e20000100800 */
[----:B------:R-:W-:Y:S01]  /*42a0*/  UIADD3 UR8, UPT, UPT, UR4, UR5, URZ ;  /* 0x0000000504087290 */ /* 0x000fe2000fffe0ff */
[----:B------:R-:W-:Y:S01]  /*42b0*/  IMAD.U32 R3, RZ, RZ, UR24 ;  /* 0x00000018ff037e24 */ /* 0x000fe2000f8e00ff */
[----:B------:R-:W-:Y:S01]  /*42c0*/  UIADD3 UR6, UP0, UP1, UR6, UR15, UR17 ;  /* 0x0000000f06067290 */ /* 0x000fe2000f91e011 */
[----:B------:R-:W-:Y:S01]  /*42d0*/  IMAD.U32 R21, RZ, RZ, UR24 ;  /* 0x00000018ff157e24 */ /* 0x000fe2000f8e00ff */
[----:B------:R-:W1:Y:S02]  /*42e0*/  S2R R20, SR_TID.X ;  /* 0x0000000000147919 */ /* 0x000e640000002100 */
[C---:B------:R-:W-:Y:S01]  /*42f0*/  ISETP.GE.AND P2, PT, R24.reuse, UR8, PT ;  /* 0x0000000818007c0c */ /* 0x040fe2000bf46270 */
[----:B------:R-:W-:Y:S01]  /*4300*/  UIADD3.X UR7, UPT, UPT, UR7, UR14, UR16, UP0, UP1 ;  /* 0x0000000e07077290 */ /* 0x000fe200087e2410 */
[----:B0-----:R-:W0:Y:S11]  /*4310*/  S2R R19, SR_TID.X ;  /* 0x0000000000137919 */ /* 0x001e360000002100 */
[----:B------:R-:W2:Y:S01]  /*4320*/  @!P2 LDC.64 R22, c[0x0][0x3a0] ;  /* 0x0000e800ff16ab82 */ /* 0x000ea20000000a00 */
[C---:B------:R-:W-:Y:S01]  /*4330*/  @!P2 ISETP.GE.AND P3, PT, R24.reuse, UR4, PT ;  /* 0x000000041800ac0c */ /* 0x040fe2000bf66270 */
[----:B------:R-:W-:-:S03]  /*4340*/  @!P2 VIADD R24, R24, -UR4 ;  /* 0x800000041818ac36 */ /* 0x000fc60008000000 */
[----:B------:R-:W-:Y:S01]  /*4350*/  @!P2 SEL R21, R21, UR6, !P3 ;  /* 0x000000061515ac07 */ /* 0x000fe2000d800000 */
[----:B-1----:R-:W-:Y:S02]  /*4360*/  VIADD R20, R20, 0x200 ;  /* 0x0000020014147836 */ /* 0x002fe40000000000 */
[C---:B0-----:R-:W-:Y:S01]  /*4370*/  VIADD R28, R19.reuse, 0x100 ;  /* 0x00000100131c7836 */ /* 0x041fe20000000000 */
[C---:B------:R-:W-:Y:S01]  /*4380*/  @!P2 SEL R25, R19.reuse, R24, !P3 ;  /* 0x000000181319a207 */ /* 0x040fe20005800000 */
[C---:B------:R-:W-:Y:S01]  /*4390*/  VIADD R27, R19.reuse, 0x100 ;  /* 0x00000100131b7836 */ /* 0x040fe20000000000 */
[----:B------:R-:W-:Y:S01]  /*43a0*/  @!P2 SHF.R.S32.HI R24, RZ, 0x1f, R24 ;  /* 0x0000001fff18a819 */ /* 0x000fe20000011418 */
[----:B------:R-:W-:Y:S01]  /*43b0*/  VIADD R2, R19, 0x200 ;  /* 0x0000020013027836 */ /* 0x000fe20000000000 */
[----:B------:R-:W-:Y:S02]  /*43c0*/  ISETP.GE.AND P4, PT, R28, UR8, PT ;  /* 0x000000081c007c0c */ /* 0x000fe4000bf86270 */
[----:B------:R-:W-:Y:S01]  /*43d0*/  @!P2 IADD3 R21, P5, PT, R25, R21, RZ ;  /* 0x000000151915a210 */ /* 0x000fe20007fbe0ff */
[----:B------:R-:W-:Y:S01]  /*43e0*/  IMAD.U32 R25, RZ, RZ, UR25 ;  /* 0x00000019ff197e24 */ /* 0x000fe2000f8e00ff */
[----:B------:R-:W-:-:S02]  /*43f0*/  @!P2 SEL R24, R24, RZ, P3 ;  /* 0x000000ff1818a207 */ /* 0x000fc40001800000 */
[----:B------:R-:W-:-:S07]  /*4400*/  ISETP.GE.AND P1, PT, R2, UR8, PT ;  /* 0x0000000802007c0c */ /* 0x000fce000bf26270 */
[C---:B------:R-:W-:Y:S01]  /*4410*/  @!P4 ISETP.GE.AND P0, PT, R28.reuse, UR4, PT ;  /* 0x000000041c00cc0c */ /* 0x040fe2000bf06270 */
[----:B------:R-:W-:-:S03]  /*4420*/  @!P4 VIADD R28, R28, -UR4 ;  /* 0x800000041c1ccc36 */ /* 0x000fc60008000000 */
[----:B------:R-:W-:Y:S02]  /*4430*/  @!P4 SEL R3, R3, UR6, !P0 ;  /* 0x000000060303cc07 */ /* 0x000fe4000c000000 */
[----:B------:R-:W-:Y:S02]  /*4440*/  @!P4 SEL R0, R27, R28, !P0 ;  /* 0x0000001c1b00c207 */ /* 0x000fe40004000000 */
[----:B------:R-:W-:Y:S01]  /*4450*/  @!P4 SHF.R.S32.HI R28, RZ, 0x1f, R28 ;  /* 0x0000001fff1cc819 */ /* 0x000fe2000001141c */
[----:B------:R-:W0:Y:S01]  /*4460*/  @!P4 LDC.64 R26, c[0x0][0x3a0] ;  /* 0x0000e800ff1acb82 */ /* 0x000e220000000a00 */
[----:B------:R-:W-:Y:S01]  /*4470*/  @!P4 IADD3 R0, P6, PT, R0, R3, RZ ;  /* 0x000000030000c210 */ /* 0x000fe20007fde0ff */
[----:B------:R-:W-:Y:S01]  /*4480*/  IMAD.U32 R3, RZ, RZ, UR25 ;  /* 0x00000019ff037e24 */ /* 0x000fe2000f8e00ff */
[----:B------:R-:W-:Y:S02]  /*4490*/  @!P4 SEL R25, R25, UR7, !P0 ;  /* 0x000000071919cc07 */ /* 0x000fe4000c000000 */
[----:B------:R-:W-:-:S02]  /*44a0*/  @!P4 SEL R28, R28, RZ, P0 ;  /* 0x000000ff1c1cc207 */ /* 0x000fc40000000000 */
[----:B------:R-:W-:Y:S02]  /*44b0*/  @!P2 SEL R3, R3, UR7, !P3 ;  /* 0x000000070303ac07 */ /* 0x000fe4000d800000 */
[C---:B--2---:R-:W-:Y:S01]  /*44c0*/  @!P2 LEA R22, P0, R21.reuse, R22, 0x3 ;  /* 0x000000161516a211 */ /* 0x044fe200078018ff */
[----:B------:R-:W-:Y:S01]  /*44d0*/  @!P4 IMAD.X R25, R28, 0x1, R25, P6 ;  /* 0x000000011c19c824 */ /* 0x000fe200030e0619 */
[----:B------:R-:W-:Y:S01]  /*44e0*/  @!P1 ISETP.GE.AND P3, PT, R2, UR4, PT ;  /* 0x0000000402009c0c */ /* 0x000fe2000bf66270 */
[----:B------:R-:W-:Y:S02]  /*44f0*/  @!P2 IMAD.X R3, R24, 0x1, R3, P5 ;  /* 0x000000011803a824 */ /* 0x000fe400028e0603 */
[----:B------:R-:W-:Y:S02]  /*4500*/  @!P1 VIADD R2, R2, -UR4 ;  /* 0x8000000402029c36 */ /* 0x000fe40008000000 */
[----:B------:R-:W-:Y:S01]  /*4510*/  IMAD.U32 R24, RZ, RZ, UR24 ;  /* 0x00000018ff187e24 */ /* 0x000fe2000f8e00ff */
[----:B------:R-:W-:Y:S01]  /*4520*/  @!P2 LEA.HI.X R23, R21, R23, R3, 0x3, P0 ;  /* 0x000000171517a211 */ /* 0x000fe200000f1c03 */
[----:B------:R-:W-:Y:S01]  /*4530*/  IMAD.U32 R21, RZ, RZ, UR25 ;  /* 0x00000019ff157e24 */ /* 0x000fe2000f8e00ff */
[----:B------:R-:W-:-:S02]  /*4540*/  @!P1 SEL R20, R20, R2, !P3 ;  /* 0x0000000214149207 */ /* 0x000fc40005800000 */
[----:B------:R-:W-:Y:S01]  /*4550*/  @!P1 SEL R24, R24, UR6, !P3 ;  /* 0x0000000618189c07 */ /* 0x000fe2000d800000 */
[----:B------:R-:W2:Y:S01]  /*4560*/  @!P2 LDG.E.64 R4, desc[UR12][R22.64] ;  /* 0x0000000c1604a981 */ /* 0x000ea2000c1e1b00 */
[----:B------:R-:W-:Y:S02]  /*4570*/  @!P1 SHF.R.S32.HI R2, RZ, 0x1f, R2 ;  /* 0x0000001fff029819 */ /* 0x000fe40000011402 */
[----:B------:R-:W-:Y:S02]  /*4580*/  @!P1 IADD3 R3, P5, PT, R20, R24, RZ ;  /* 0x0000001814039210 */ /* 0x000fe40007fbe0ff */
[----:B------:R-:W-:Y:S02]  /*4590*/  @!P1 SEL R21, R21, UR7, !P3 ;  /* 0x0000000715159c07 */ /* 0x000fe4000d800000 */
[----:B------:R-:W-:Y:S02]  /*45a0*/  @!P1 SEL R2, R2, RZ, P3 ;  /* 0x000000ff02029207 */ /* 0x000fe40001800000 */
[----:B0-----:R-:W-:Y:S01]  /*45b0*/  @!P4 LEA R26, P6, R0, R26, 0x3 ;  /* 0x0000001a001ac211 */ /* 0x001fe200078c18ff */
[----:B------:R-:W0:Y:S01]  /*45c0*/  S2R R28, SR_TID.X ;  /* 0x00000000001c7919 */ /* 0x000e220000002100 */
[C---:B------:R-:W-:Y:S01]  /*45d0*/  LOP3.LUT R20, R19.reuse, 0x400, RZ, 0xfc, !PT ;  /* 0x0000040013147812 */ /* 0x040fe200078efcff */
[----:B------:R-:W-:Y:S01]  /*45e0*/  @!P1 IMAD.X R21, R2, 0x1, R21, P5 ;  /* 0x0000000102159824 */ /* 0x000fe200028e0615 */
[----:B------:R-:W-:Y:S01]  /*45f0*/  @!P4 LEA.HI.X R27, R0, R27, R25, 0x3, P6 ;  /* 0x0000001b001bc211 */ /* 0x000fe200030f1c19 */
[----:B------:R-:W1:Y:S01]  /*4600*/  S2R R2, SR_TID.X ;  /* 0x0000000000027919 */ /* 0x000e620000002100 */
[----:B------:R-:W-:Y:S01]  /*4610*/  VIADD R0, R19, 0x300 ;  /* 0x0000030013007836 */ /* 0x000fe20000000000 */
[----:B------:R-:W3:Y:S01]  /*4620*/  @!P1 LDC.64 R24, c[0x0][0x3a0] ;  /* 0x0000e800ff189b82 */ /* 0x000ee20000000a00 */
[----:B------:R-:W-:Y:S01]  /*4630*/  ISETP.GE.AND P3, PT, R20, UR8, PT ;  /* 0x0000000814007c0c */ /* 0x000fe2000bf66270 */
[----:B------:R4:W5:Y:S02]  /*4640*/  @!P4 LDG.E.64 R6, desc[UR12][R26.64] ;  /* 0x0000000c1a06c981 */ /* 0x000964000c1e1b00 */
[----:B------:R-:W-:Y:S01]  /*4650*/  ISETP.GE.AND P0, PT, R0, UR8, PT ;  /* 0x0000000800007c0c */ /* 0x000fe2000bf06270 */
[----:B------:R-:W3:Y:S01]  /*4660*/  S2R R29, SR_TID.X ;  /* 0x00000000001d7919 */ /* 0x000ee20000002100 */
[----:B----4-:R-:W-:-:S11]  /*4670*/  IMAD.U32 R26, RZ, RZ, UR24 ;  /* 0x00000018ff1a7e24 */ /* 0x010fd6000f8e00ff */
[----:B------:R-:W-:-:S04]  /*4680*/  @!P0 ISETP.GE.AND P2, PT, R0, UR4, PT ;  /* 0x0000000400008c0c */ /* 0x000fc8000bf46270 */
[----:B------:R-:W-:Y:S01]  /*4690*/  @!P0 SEL R26, R26, UR6, !P2 ;  /* 0x000000061a1a8c07 */ /* 0x000fe2000d000000 */
[----:B-1----:R-:W-:Y:S02]  /*46a0*/  VIADD R27, R2, 0x300 ;  /* 0x00000300021b7836 */ /* 0x002fe40000000000 */
[----:B------:R-:W-:-:S05]  /*46b0*/  @!P0 VIADD R2, R0, -UR4 ;  /* 0x8000000400028c36 */ /* 0x000fca0008000000 */
[----:B------:R-:W-:-:S04]  /*46c0*/  @!P0 SEL R0, R27, R2, !P2 ;  /* 0x000000021b008207 */ /* 0x000fc80005000000 */
[----:B------:R-:W-:Y:S02]  /*46d0*/  @!P0 IADD3 R0, P5, PT, R0, R26, RZ ;  /* 0x0000001a00008210 */ /* 0x000fe40007fbe0ff */
[----:B------:R-:W1:Y:S01]  /*46e0*/  @!P0 LDC.64 R26, c[0x0][0x3a0] ;  /* 0x0000e800ff1a8b82 */ /* 0x000e620000000a00 */
[C---:B------:R-:W-:Y:S01]  /*46f0*/  @!P3 ISETP.GE.AND P4, PT, R20.reuse, UR4, PT ;  /* 0x000000041400bc0c */ /* 0x040fe2000bf86270 */
[----:B------:R-:W-:Y:S01]  /*4700*/  @!P3 VIADD R20, R20, -UR4 ;  /* 0x800000041414bc36 */ /* 0x000fe20008000000 */
[----:B0-----:R-:W-:Y:S01]  /*4710*/  LOP3.LUT R22, R28, 0x400, RZ, 0xfc, !PT ;  /* 0x000004001c167812 */ /* 0x001fe200078efcff */
[----:B------:R-:W-:Y:S01]  /*4720*/  IMAD.U32 R23, RZ, RZ, UR24 ;  /* 0x00000018ff177e24 */ /* 0x000fe2000f8e00ff */
[----:B---3--:R-:W-:Y:S02]  /*4730*/  @!P1 LEA R24, P6, R3, R24, 0x3 ;  /* 0x0000001803189211 */ /* 0x008fe400078c18ff */
[----:B------:R-:W-:Y:S02]  /*4740*/  @!P3 SEL R22, R22, R20, !P4 ;  /* 0x000000141616b207 */ /* 0x000fe40006000000 */
[----:B------:R-:W-:-:S02]  /*4750*/  @!P3 SEL R23, R23, UR6, !P4 ;  /* 0x000000061717bc07 */ /* 0x000fc4000e000000 */
[----:B------:R-:W-:Y:S01]  /*4760*/  @!P1 LEA.HI.X R25, R3, R25, R21, 0x3, P6 ;  /* 0x0000001903199211 */ /* 0x000fe200030f1c15 */
[----:B------:R-:W-:Y:S01]  /*4770*/  IMAD.U32 R21, RZ, RZ, UR25 ;  /* 0x00000019ff157e24 */ /* 0x000fe2000f8e00ff */
[----:B------:R-:W-:Y:S02]  /*4780*/  @!P3 IADD3 R3, P6, PT, R22, R23, RZ ;  /* 0x000000171603b210 */ /* 0x000fe40007fde0ff */
[----:B------:R-:W-:Y:S01]  /*4790*/  @!P0 SHF.R.S32.HI R28, RZ, 0x1f, R2 ;  /* 0x0000001fff1c8819 */ /* 0x000fe20000011402 */
[----:B------:R-:W0:Y:S01]  /*47a0*/  @!P3 LDC.64 R22, c[0x0][0x3a0] ;  /* 0x0000e800ff16bb82 */ /* 0x000e220000000a00 */
[----:B------:R-:W-:Y:S01]  /*47b0*/  @!P0 SEL R2, R21, UR7, !P2 ;  /* 0x0000000715028c07 */ /* 0x000fe2000d000000 */
[----:B------:R3:W5:Y:S01]  /*47c0*/  @!P1 LDG.E.64 R8, desc[UR12][R24.64] ;  /* 0x0000000c18089981 */ /* 0x000762000c1e1b00 */
[----:B------:R-:W-:Y:S02]  /*47d0*/  @!P0 SEL R28, R28, RZ, P2 ;  /* 0x000000ff1c1c8207 */ /* 0x000fe40001000000 */
[----:B------:R-:W-:Y:S01]  /*47e0*/  @!P3 SHF.R.S32.HI R21, RZ, 0x1f, R20 ;  /* 0x0000001fff15b819 */ /* 0x000fe20000011414 */
[----:B------:R-:W-:-:S02]  /*47f0*/  IMAD.U32 R20, RZ, RZ, UR25 ;  /* 0x00000019ff147e24 */ /* 0x000fc4000f8e00ff */
[----:B------:R-:W-:Y:S01]  /*4800*/  @!P0 IMAD.X R2, R28, 0x1, R2, P5 ;  /* 0x000000011c028824 */ /* 0x000fe200028e0602 */
[----:B-1----:R-:W-:Y:S02]  /*4810*/  @!P0 LEA R26, P1, R0, R26, 0x3 ;  /* 0x0000001a001a8211 */ /* 0x002fe400078218ff */
[----:B------:R-:W-:Y:S01]  /*4820*/  @!P3 SEL R20, R20, UR7, !P4 ;  /* 0x000000071414bc07 */ /* 0x000fe2000e000000 */
[----:B---3--:R-:W-:Y:S01]  /*4830*/  VIADD R25, R29, 0x500 ;  /* 0x000005001d197836 */ /* 0x008fe20000000000 */
[----:B------:R-:W-:Y:S01]  /*4840*/  @!P3 SEL R21, R21, RZ, P4 ;  /* 0x000000ff1515b207 */ /* 0x000fe20002000000 */
[----:B------:R-:W-:Y:S01]  /*4850*/  VIADD R29, R19, 0x600 ;  /* 0x00000600131d7836 */ /* 0x000fe20000000000 */
[----:B------:R-:W-:-:S03]  /*4860*/  @!P0 LEA.HI.X R27, R0, R27, R2, 0x3, P1 ;  /* 0x0000001b001b8211 */ /* 0x000fc600008f1c02 */
[----:B------:R-:W-:Y:S01]  /*4870*/  @!P3 IMAD.X R20, R21, 0x1, R20, P6 ;  /* 0x000000011514b824 */ /* 0x000fe200030e0614 */
[----:B------:R-:W-:Y:S01]  /*4880*/  ISETP.GE.AND P1, PT, R29, UR8, PT ;  /* 0x000000081d007c0c */ /* 0x000fe2000bf26270 */
[----:B------:R-:W-:Y:S01]  /*4890*/  IMAD.U32 R21, RZ, RZ, UR24 ;  /* 0x00000018ff157e24 */ /* 0x000fe2000f8e00ff */
[----:B------:R1:W5:Y:S01]  /*48a0*/  @!P0 LDG.E.64 R10, desc[UR12][R26.64] ;  /* 0x0000000c1a0a8981 */ /* 0x000362000c1e1b00 */
[----:B0-----:R-:W-:Y:S01]  /*48b0*/  @!P3 LEA R2, P4, R3, R22, 0x3 ;  /* 0x000000160302b211 */ /* 0x001fe200078818ff */
[----:B-1----:R-:W-:-:S03]  /*48c0*/  IMAD.U32 R27, RZ, RZ, UR25 ;  /* 0x00000019ff1b7e24 */ /* 0x002fc6000f8e00ff */
[----:B------:R-:W-:-:S06]  /*48d0*/  @!P3 LEA.HI.X R3, R3, R23, R20, 0x3, P4 ;  /* 0x000000170303b211 */ /* 0x000fcc00020f1c14 */
[C---:B------:R-:W-:Y:S01]  /*48e0*/  @!P1 ISETP.GE.AND P4, PT, R29.reuse, UR4, PT ;  /* 0x000000041d009c0c */ /* 0x040fe2000bf86270 */
[----:B------:R-:W-:Y:S01]  /*48f0*/  @!P1 VIADD R29, R29, -UR4 ;  /* 0x800000041d1d9c36 */ /* 0x000fe20008000000 */
[----:B------:R-:W0:Y:S01]  /*4900*/  @!P1 LDC.64 R22, c[0x0][0x3a0] ;  /* 0x0000e800ff169b82 */ /* 0x000e220000000a00 */
[----:B------:R1:W5:Y:S04]  /*4910*/  @!P3 LDG.E.64 R12, desc[UR12][R2.64] ;  /* 0x0000000c020cb981 */ /* 0x000368000c1e1b00 */
[----:B--2---:R2:W-:Y:S04]  /*4920*/  STL [R1+0xc], R4 ;  /* 0x00000c0401007387 */ /* 0x0045e80000100800 */
[----:B------:R3:W-:Y:S01]  /*4930*/  STL [R1+0x8], R5 ;  /* 0x0000080501007387 */ /* 0x0007e20000100800 */
[----:B--2---:R-:W2:Y:S01]  /*4940*/  S2R R4, SR_TID.X ;  /* 0x0000000000047919 */ /* 0x004ea20000002100 */
[----:B---3--:R-:W-:-:S05]  /*4950*/  VIADD R5, R19, 0x500 ;  /* 0x0000050013057836 */ /* 0x008fca0000000000 */
[----:B------:R-:W-:Y:S01]  /*4960*/  ISETP.GE.AND P2, PT, R5, UR8, PT ;  /* 0x0000000805007c0c */ /* 0x000fe2000bf46270 */
[----:B------:R-:W-:-:S05]  /*4970*/  VIADD R19, R19, 0x700 ;  /* 0x0000070013137836 */ /* 0x000fca0000000000 */
[----:B------:R-:W-:-:S07]  /*4980*/  ISETP.GE.AND P0, PT, R19, UR8, PT ;  /* 0x0000000813007c0c */ /* 0x000fce000bf06270 */
[C---:B------:R-:W-:Y:S01]  /*4990*/  @!P2 VIADD R24, R5.reuse, -UR4 ;  /* 0x800000040518ac36 */ /* 0x040fe20008000000 */
[----:B------:R-:W-:-:S04]  /*49a0*/  @!P2 ISETP.GE.AND P6, PT, R5, UR4, PT ;  /* 0x000000040500ac0c */ /* 0x000fc8000bfc6270 */
[----:B------:R-:W-:Y:S02]  /*49b0*/  @!P2 SEL R0, R25, R24, !P6 ;  /* 0x000000181900a207 */ /* 0x000fe40007000000 */
[----:B------:R-:W-:Y:S02]  /*49c0*/  @!P2 SEL R21, R21, UR6, !P6 ;  /* 0x000000061515ac07 */ /* 0x000fe4000f000000 */
[----:B------:R-:W-:Y:S02]  /*49d0*/  @!P2 SHF.R.S32.HI R28, RZ, 0x1f, R24 ;  /* 0x0000001fff1ca819 */ /* 0x000fe40000011418 */
[----:B------:R-:W-:Y:S02]  /*49e0*/  @!P2 IADD3 R0, P5, PT, R0, R21, RZ ;  /* 0x000000150000a210 */ /* 0x000fe40007fbe0ff */
[----:B------:R-:W-:Y:S01]  /*49f0*/  @!P2 SEL R27, R27, UR7, !P6 ;  /* 0x000000071b1bac07 */ /* 0x000fe2000f000000 */
[----:B--2---:R-:W-:Y:S01]  /*4a00*/  VIADD R26, R4, 0x600 ;  /* 0x00000600041a7836 */ /* 0x004fe20000000000 */
[----:B------:R-:W-:Y:S01]  /*4a10*/  @!P2 SEL R28, R28, RZ, P6 ;  /* 0x000000ff1c1ca207 */ /* 0x000fe20003000000 */
[----:B------:R-:W-:Y:S01]  /*4a20*/  IMAD.U32 R25, RZ, RZ, UR24 ;  /* 0x00000018ff197e24 */ /* 0x000fe2000f8e00ff */
[----:B------:R-:W2:Y:S03]  /*4a30*/  @!P2 LDC.64 R20, c[0x0][0x3a0] ;  /* 0x0000e800ff14ab82 */ /* 0x000ea60000000a00 */
[----:B------:R-:W-:Y:S01]  /*4a40*/  @!P2 IMAD.X R4, R28, 0x1, R27, P5 ;  /* 0x000000011c04a824 */ /* 0x000fe200028e061b */
[C---:B------:R-:W-:Y:S01]  /*4a50*/  @!P0 ISETP.GE.AND P5, PT, R19.reuse, UR4, PT ;  /* 0x0000000413008c0c */ /* 0x040fe2000bfa6270 */
[----:B------:R-:W-:-:S02]  /*4a60*/  @!P0 VIADD R28, R19, -UR4 ;  /* 0x80000004131c8c36 */ /* 0x000fc40008000000 */
[----:B------:R-:W-:Y:S01]  /*4a70*/  IMAD.U32 R27, RZ, RZ, UR24 ;  /* 0x00000018ff1b7e24 */ /* 0x000fe2000f8e00ff */
[----:B------:R-:W-:Y:S01]  /*4a80*/  @!P1 SEL R26, R26, R29, !P4 ;  /* 0x0000001d1a1a9207 */ /* 0x000fe20006000000 */
[----:B------:R-:W-:Y:S01]  /*4a90*/  IMAD.U32 R5, RZ, RZ, UR25 ;  /* 0x00000019ff057e24 */ /* 0x000fe2000f8e00ff */
[----:B------:R-:W-:Y:S02]  /*4aa0*/  @!P1 SHF.R.S32.HI R29, RZ, 0x1f, R29 ;  /* 0x0000001fff1d9819 */ /* 0x000fe4000001141d */
[----:B------:R-:W-:Y:S02]  /*4ab0*/  @!P1 SEL R24, R25, UR6, !P4 ;  /* 0x0000000619189c07 */ /* 0x000fe4000e000000 */
[----:B------:R-:W-:Y:S02]  /*4ac0*/  @!P0 SEL R19, R19, R28, !P5 ;  /* 0x0000001c13138207 */ /* 0x000fe40006800000 */
[----:B------:R-:W-:Y:S02]  /*4ad0*/  @!P0 SEL R27, R27, UR6, !P5 ;  /* 0x000000061b1b8c07 */ /* 0x000fe4000e800000 */
[----:B------:R-:W-:-:S02]  /*4ae0*/  @!P1 SEL R5, R5, UR7, !P4 ;  /* 0x0000000705059c07 */ /* 0x000fc4000e000000 */
[----:B------:R-:W-:Y:S02]  /*4af0*/  @!P1 SEL R29, R29, RZ, P4 ;  /* 0x000000ff1d1d9207 */ /* 0x000fe40002000000 */
[----:B------:R-:W-:Y:S02]  /*4b00*/  @!P1 IADD3 R26, P6, PT, R26, R24, RZ ;  /* 0x000000181a1a9210 */ /* 0x000fe40007fde0ff */
[----:B------:R-:W-:Y:S01]  /*4b10*/  @!P0 IADD3 R27, P4, PT, R19, R27, RZ ;  /* 0x0000001b131b8210 */ /* 0x000fe20007f9e0ff */
[----:B------:R-:W-:Y:S01]  /*4b20*/  IMAD.U32 R19, RZ, RZ, UR25 ;  /* 0x00000019ff137e24 */ /* 0x000fe2000f8e00ff */
[----:B------:R-:W3:Y:S01]  /*4b30*/  @!P0 LDC.64 R24, c[0x0][0x3a0] ;  /* 0x0000e800ff188b82 */ /* 0x000ee20000000a00 */
[----:B------:R-:W-:-:S03]  /*4b40*/  @!P1 IMAD.X R5, R29, 0x1, R5, P6 ;  /* 0x000000011d059824 */ /* 0x000fc600030e0605 */
[----:B------:R-:W-:Y:S02]  /*4b50*/  @!P0 SEL R29, R19, UR7, !P5 ;  /* 0x00000007131d8c07 */ /* 0x000fe4000e800000 */
[----:B------:R1:W4:Y:S01]  /*4b60*/  LDL.LU R19, [R1+0x10] ;  /* 0x0000100001137983 */ /* 0x0003220000300800 */
[----:B------:R-:W-:-:S04]  /*4b70*/  @!P0 SHF.R.S32.HI R28, RZ, 0x1f, R28 ;  /* 0x0000001fff1c8819 */ /* 0x000fc8000001141c */
[----:B------:R-:W-:Y:S02]  /*4b80*/  @!P0 SEL R28, R28, RZ, P5 ;  /* 0x000000ff1c1c8207 */ /* 0x000fe40002800000 */
[----:B--2---:R-:W-:Y:S02]  /*4b90*/  @!P2 LEA R20, P6, R0, R20, 0x3 ;  /* 0x000000140014a211 */ /* 0x004fe400078c18ff */
[----:B0-----:R-:W-:Y:S01]  /*4ba0*/  @!P1 LEA R22, P5, R26, R22, 0x3 ;  /* 0x000000161a169211 */ /* 0x001fe200078a18ff */
[----:B------:R-:W-:Y:S01]  /*4bb0*/  @!P0 IMAD.X R28, R28, 0x1, R29, P4 ;  /* 0x000000011c1c8824 */ /* 0x000fe200020e061d */
[----:B------:R-:W-:Y:S02]  /*4bc0*/  @!P2 LEA.HI.X R21, R0, R21, R4, 0x3, P6 ;  /* 0x000000150015a211 */ /* 0x000fe400030f1c04 */
[----:B------:R-:W-:Y:S01]  /*4bd0*/  @!P1 LEA.HI.X R23, R26, R23, R5, 0x3, P5 ;  /* 0x000000171a179211 */ /* 0x000fe200028f1c05 */
[----:B------:R1:W5:Y:S01]  /*4be0*/  LDL.LU R4, [R1+0xc] ;  /* 0x00000c0001047983 */ /* 0x0003620000300800 */
[----:B---3--:R-:W-:-:S03]  /*4bf0*/  @!P0 LEA R24, P4, R27, R24, 0x3 ;  /* 0x000000181b188211 */ /* 0x008fc600078818ff */
[----:B------:R1:W5:Y:S01]  /*4c00*/  LDL.LU R5, [R1+0x8] ;  /* 0x0000080001057983 */ /* 0x0003620000300800 */
[----:B------:R-:W-:-:S03]  /*4c10*/  @!P0 LEA.HI.X R25, R27, R25, R28, 0x3, P4 ;  /* 0x000000191b198211 */ /* 0x000fc600020f1c1c */
[----:B------:R1:W5:Y:S04]  /*4c20*/  @!P2 LDG.E.64 R14, desc[UR12][R20.64] ;  /* 0x0000000c140ea981 */ /* 0x000368000c1e1b00 */
[----:B------:R1:W5:Y:S04]  /*4c30*/  @!P1 LDG.E.64 R16, desc[UR12][R22.64] ;  /* 0x0000000c16109981 */ /* 0x000368000c1e1b00 */
[----:B----4-:R1:W5:Y:S02]  /*4c40*/  @!P0 LDG.E.64 R18, desc[UR12][R24.64] ;  /* 0x0000000c18128981 */ /* 0x010364000c1e1b00 */
.L_x_59:
[----:B------:R-:W-:Y:S05]  /*4c50*/  BSYNC.RECONVERGENT B0 ;  /* 0x0000000000007941 */ /* 0x000fea0003800200 */
.L_x_43:
[----:B01234-:R-:W0:Y:S01]  /*4c60*/  S2R R3, SR_TID.X ;  /* 0x0000000000037919 */ /* 0x01fe220000002100 */
[----:B------:R-:W1:Y:S01]  /*4c70*/  S2UR UR7, SR_CgaCtaId ;  /* 0x00000000000779c3 */ /* 0x000e620000008800 */
[----:B------:R-:W-:Y:S02]  /*4c80*/  UMOV UR6, 0x400 ;  /* 0x0000040000067882 */ /* 0x000fe40000000000 */
[----:B-1----:R-:W-:Y:S01]  /*4c90*/  ULEA UR6, UR7, UR6, 0x18 ;  /* 0x0000000607067291 */ /* 0x002fe2000f8ec0ff */
[----:B0-----:R-:W-:-:S08]  /*4ca0*/  IMAD.SHL.U32 R3, R3, 0x8, RZ ;  /* 0x0000000803037824 */ /* 0x001fd000078e00ff */
[----:B-----5:R-:W-:Y:S04]  /*4cb0*/  STS.64 [R3+UR6], R4 ;  /* 0x0000000403007988 */ /* 0x020fe80008000a06 */
[----:B------:R-:W-:Y:S04]  /*4cc0*/  STS.64 [R3+UR6+0x800], R6 ;  /* 0x0008000603007988 */ /* 0x000fe80008000a06 */
[----:B------:R-:W-:Y:S04]  /*4cd0*/  STS.64 [R3+UR6+0x1000], R8 ;  /* 0x0010000803007988 */ /* 0x000fe80008000a06 */
[----:B------:R-:W-:Y:S04]  /*4ce0*/  STS.64 [R3+UR6+0x1800], R10 ;  /* 0x0018000a03007988 */ /* 0x000fe80008000a06 */
[----:B------:R-:W-:Y:S04]  /*4cf0*/  STS.64 [R3+UR6+0x2000], R12 ;  /* 0x0020000c03007988 */ /* 0x000fe80008000a06 */
[----:B------:R-:W-:Y:S04]  /*4d00*/  STS.64 [R3+UR6+0x2800], R14 ;  /* 0x0028000e03007988 */ /* 0x000fe80008000a06 */
[----:B------:R-:W-:Y:S04]  /*4d10*/  STS.64 [R3+UR6+0x3000], R16 ;  /* 0x0030001003007988 */ /* 0x000fe80008000a06 */
[----:B------:R0:W-:Y:S01]  /*4d20*/  STS.64 [R3+UR6+0x3800], R18 ;  /* 0x0038001203007988 */ /* 0x0001e20008000a06 */
[----:B------:R-:W-:Y:S01]  /*4d30*/  BAR.SYNC.DEFER_BLOCKING 0x0 ;  /* 0x0000000000007b1d */ /* 0x000fe20000010000 */
[----:B0-----:R-:W-:-:S07]  /*4d40*/  VIMNMX R3, PT, PT, R3, UR8, PT ;  /* 0x0000000803037c48 */ /* 0x001fce000bfe0100 */
[----:B------:R-:W-:Y:S01]  /*4d50*/  PREEXIT ;  /* 0x000000000000782d */ /* 0x000fe20000000000 */
[----:B------:R-:W-:Y:S01]  /*4d60*/  BSSY.RECONVERGENT B0, `(.L_x_60) ;  /* 0x000003a000007945 */ /* 0x000fe20003800200 */
[C---:B------:R-:W-:Y:S01]  /*4d70*/  ISETP.GE.AND P0, PT, R3.reuse, UR5, PT ;  /* 0x0000000503007c0c */ /* 0x040fe2000bf06270 */
[C---:B------:R-:W-:Y:S01]  /*4d80*/  VIADD R2, R3.reuse, -UR5 ;  /* 0x8000000503027c36 */ /* 0x040fe20008000000 */
[----:B------:R-:W-:Y:S01]  /*4d90*/  VIMNMX R0, PT, PT, R3, UR4, PT ;  /* 0x0000000403007c48 */ /* 0x000fe2000bfe0100 */
[----:B------:R-:W-:-:S03]  /*4da0*/  ULEA UR5, UR4, UR6, 0x3 ;  /* 0x0000000604057291 */ /* 0x000fc6000f8e18ff */
[----:B------:R-:W-:-:S04]  /*4db0*/  SEL R2, R2, RZ, P0 ;  /* 0x000000ff02027207 */ /* 0x000fc80000000000 */
[----:B------:R-:W-:-:S13]  /*4dc0*/  ISETP.GE.AND P0, PT, R2, R0, PT ;  /* 0x000000000200720c */ /* 0x000fda0003f06270 */
[----:B------:R-:W-:Y:S05]  /*4dd0*/  @P0 BRA `(.L_x_61) ;  /* 0x0000000000c80947 */ /* 0x000fea0003800000 */
.L_x_66:
[----:B------:R-:W-:Y:S01]  /*4de0*/  IMAD.IADD R4, R0, 0x1, -R2 ;  /* 0x0000000100047824 */ /* 0x000fe200078e0a02 */
[----:B------:R-:W0:Y:S04]  /*4df0*/  LDCU.64 UR10, c[0x0][0x3b0] ;  /* 0x00007600ff0a77ac */ /* 0x000e280008000a00 */
[----:B------:R-:W-:-:S04]  /*4e00*/  LEA.HI R9, R4, R4, RZ, 0x1 ;  /* 0x0000000404097211 */ /* 0x000fc800078f08ff */
[----:B------:R-:W-:-:S04]  /*4e10*/  LEA.HI.SX32 R9, R9, R2, 0x1f ;  /* 0x0000000209097211 */ /* 0x000fc800078ffaff */
[----:B------:R-:W-:-:S05]  /*4e20*/  LOP3.LUT R4, RZ, R9, RZ, 0x33, !PT ;  /* 0x00000009ff047212 */ /* 0x000fca00078e33ff */
[----:B------:R-:W-:-:S05]  /*4e30*/  IMAD.IADD R4, R3, 0x1, R4 ;  /* 0x0000000103047824 */ /* 0x000fca00078e0204 */
[----:B------:R-:W-:-:S05]  /*4e40*/  LEA R6, R4, UR5, 0x3 ;  /* 0x0000000504067c11 */ /* 0x000fca000f8e18ff */
        /* <DEDUP_REMOVED lines=13> */
[----:B------:R-:W1:Y:S05]  /*4f20*/  LDS.64 R4, [R4] ;  /* 0x0000000004047984 */ /* 0x000e6a0000000a00 */
.L_x_65:
        /* <DEDUP_REMOVED lines=11> */
[----:B------:R-:W-:-:S05]  /*4fe0*/  LEA.HI.X R11, R8, R7, R12, 0x3, P0 ;  /* 0x00000007080b7211 */ /* 0x000fca00000f1c0c */
        /* <DEDUP_REMOVED lines=10> */
.L_x_64:
[----:B------:R-:W-:-:S04]  /*5090*/  ISETP.GE.U32.AND P0, PT, R14, R10, PT ;  /* 0x0000000a0e00720c */ /* 0x000fc80003f06070 */
[----:B------:R-:W-:-:S13]  /*50a0*/  ISETP.GE.U32.AND.EX P0, PT, R15, R11, PT, P0 ;  /* 0x0000000b0f00720c */ /* 0x000fda0003f06100 */
.L_x_63:
[----:B------:R-:W-:Y:S05]  /*50b0*/  BSYNC.RECONVERGENT B1 ;  /* 0x0000000000017941 */ /* 0x000fea0003800200 */
.L_x_62:
[----:B------:R-:W-:Y:S01]  /*50c0*/  @P0 VIADD R2, R9, 0x1 ;  /* 0x0000000109020836 */ /* 0x000fe20000000000 */
[----:B------:R-:W-:-:S04]  /*50d0*/  SEL R0, R0, R9, P0 ;  /* 0x0000000900007207 */ /* 0x000fc80000000000 */
[----:B------:R-:W-:-:S13]  /*50e0*/  ISETP.GE.AND P0, PT, R2, R0, PT ;  /* 0x000000000200720c */ /* 0x000fda0003f06270 */
[----:B------:R-:W-:Y:S05]  /*50f0*/  @!P0 BRA `(.L_x_66) ;  /* 0xfffffffc00388947 */ /* 0x000fea000383ffff */
.L_x_61:
[----:B------:R-:W-:Y:S05]  /*5100*/  BSYNC.RECONVERGENT B0 ;  /* 0x0000000000007941 */ /* 0x000fea0003800200 */
.L_x_60:
[----:B------:R-:W-:Y:S01]  /*5110*/  IMAD.IADD R3, R3, 0x1, -R2 ;  /* 0x0000000103037824 */ /* 0x000fe200078e0a02 */
[----:B------:R-:W-:Y:S01]  /*5120*/  LEA R13, R2, UR6, 0x3 ;  /* 0x00000006020d7c11 */ /* 0x000fe2000f8e18ff */
[----:B------:R-:W-:Y:S01]  /*5130*/  BSSY.RECONVERGENT B0, `(.L_x_67) ;  /* 0x0000031000007945 */ /* 0x000fe20003800200 */
[----:B------:R-:W-:Y:S02]  /*5140*/  PLOP3.LUT P0, PT, PT, PT, PT, 0x8, 0x80 ;  /* 0x000000000080781c */ /* 0x000fe40003f0e170 */
[C---:B------:R-:W-:Y:S01]  /*5150*/  LEA R12, R3.reuse, UR5, 0x3 ;  /* 0x00000005030c7c11 */ /* 0x040fe2000f8e18ff */
[----:B------:R0:W1:Y:S01]  /*5160*/  LDS.64 R6, [R13] ;  /* 0x000000000d067984 */ /* 0x0000620000000a00 */
[----:B------:R-:W-:-:S03]  /*5170*/  VIADD R3, R3, UR4 ;  /* 0x0000000403037c36 */ /* 0x000fc60008000000 */
[----:B------:R0:W2:Y:S02]  /*5180*/  LDS.64 R8, [R12] ;  /* 0x000000000c087984 */ /* 0x0000a40000000a00 */
[----:B------:R-:W-:-:S13]  /*5190*/  ISETP.GE.AND P1, PT, R3, UR8, PT ;  /* 0x0000000803007c0c */ /* 0x000fda000bf26270 */
        /* <DEDUP_REMOVED lines=16> */
.L_x_70:
        /* <DEDUP_REMOVED lines=23> */
.L_x_69:
[----:B------:R-:W-:-:S04]  /*5410*/  ISETP.GE.U32.AND P0, PT, R10, R14, PT ;  /* 0x0000000e0a00720c */ /* 0x000fc80003f06070 */
[----:B------:R-:W-:-:S04]  /*5420*/  ISETP.GE.U32.AND.EX P0, PT, R11, R15, PT, P0 ;  /* 0x0000000f0b00720c */ /* 0x000fc80003f06100 */
[----:B------:R-:W-:-:S13]  /*5430*/  PLOP3.LUT P0, PT, P0, PT, PT, 0x8, 0x80 ;  /* 0x000000000080781c */ /* 0x000fda000070e170 */
.L_x_68:
[----:B------:R-:W-:Y:S05]  /*5440*/  BSYNC.RECONVERGENT B0 ;  /* 0x0000000000007941 */ /* 0x000fea0003800200 */
.L_x_67:
        /* <DEDUP_REMOVED lines=9> */
[----:B------:R-:W-:Y:S01]  /*54e0*/  ISETP.GE.AND P2, PT, R0, UR8, PT ;  /* 0x0000000800007c0c */ /* 0x000fe2000bf46270 */
        /* <DEDUP_REMOVED lines=18> */
.L_x_74:
        /* <DEDUP_REMOVED lines=23> */
.L_x_73:
[----:B------:R-:W-:-:S04]  /*5780*/  ISETP.GE.U32.AND P1, PT, R4, R12, PT ;  /* 0x0000000c0400720c */ /* 0x000fc80003f26070 */
[----:B------:R-:W-:-:S04]  /*5790*/  ISETP.GE.U32.AND.EX P1, PT, R5, R13, PT, P1 ;  /* 0x0000000d0500720c */ /* 0x000fc80003f26110 */
[----:B------:R-:W-:-:S13]  /*57a0*/  PLOP3.LUT P1, PT, P1, PT, PT, 0x8, 0x80 ;  /* 0x000000000080781c */ /* 0x000fda0000f2e170 */
.L_x_72:
[----:B------:R-:W-:Y:S05]  /*57b0*/  BSYNC.RECONVERGENT B0 ;  /* 0x0000000000007941 */ /* 0x000fea0003800200 */
.L_x_71:
[----:B------:R-:W-:Y:S01]  /*57c0*/  VIADD R15, R10, 0x1 ;  /* 0x000000010a0f7836 */ /* 0x000fe20000000000 */
[----:B-12---:R-:W-:Y:S01]  /*57d0*/  SEL R11, R9, R7, P1 ;  /* 0x00000007090b7207 */ /* 0x006fe20000800000 */
[----:B------:R-:W-:Y:S01]  /*57e0*/  VIADD R14, R0, 0x1 ;  /* 0x00000001000e7836 */ /* 0x000fe20000000000 */
[----:B------:R-:W-:Y:S01]  /*57f0*/  BSSY.RECONVERGENT B0, `(.L_x_75) ;  /* 0x0000034000007945 */ /* 0x000fe20003800200 */
[----:B------:R-:W-:Y:S01]  /*5800*/  @P1 IMAD.MOV R15, RZ, RZ, R10 ;  /* 0x000000ffff0f1224 */ /* 0x000fe200078e020a */
[----:B------:R-:W-:Y:S01]  /*5810*/  SEL R10, R8, R6, P1 ;  /* 0x00000006080a7207 */ /* 0x000fe20000800000 */
[----:B------:R-:W-:Y:S01]  /*5820*/  @!P1 IMAD.MOV R14, RZ, RZ, R0 ;  /* 0x000000ffff0e9224 */ /* 0x000fe200078e0200 */
[----:B------:R-:W-:Y:S02]  /*5830*/  PLOP3.LUT P0, PT, PT, PT, PT, 0x8, 0x80 ;  /* 0x000000000080781c */ /* 0x000fe40003f0e170 */
[----:B------:R-:W-:Y:S02]  /*5840*/  @!P1 LEA R0, R15, UR6, 0x3 ;  /* 0x000000060f009c11 */ /* 0x000fe4000f8e18ff */
[----:B------:R-:W-:-:S03]  /*5850*/  @P1 LEA R2, R14, UR6, 0x3 ;  /* 0x000000060e021c11 */ /* 0x000fc6000f8e18ff */
[----:B------:R1:W2:Y:S04]  /*5860*/  @!P1 LDS.64 R6, [R0] ;  /* 0x0000000000069984 */ /* 0x0002a80000000a00 */
[----:B------:R1:W3:Y:S01]  /*5870*/  @P1 LDS.64 R8, [R2] ;  /* 0x0000000002081984 */ /* 0x0002e20000000a00 */
[----:B------:R-:W-:-:S13]  /*5880*/  ISETP.GE.AND P1, PT, R14, UR8, PT ;  /* 0x000000080e007c0c */ /* 0x000fda000bf26270 */
[----:B-1----:R-:W-:Y:S05]  /*5890*/  @P1 BRA `(.L_x_76) ;  /* 0x0000000000a41947 */ /* 0x002fea0003800000 */
[----:B------:R-:W-:Y:S02]  /*58a0*/  ISETP.GE.AND P1, PT, R15, UR4, PT ;  /* 0x000000040f007c0c */ /* 0x000fe4000bf26270 */
[----:B------:R-:W-:-:S11]  /*58b0*/  PLOP3.LUT P0, PT, PT, PT, PT, 0x80, 0x8 ;  /* 0x000000000008781c */ /* 0x000fd60003f0f070 */
[----:B------:R-:W-:Y:S05]  /*58c0*/  @P1 BRA `(.L_x_76) ;  /* 0x0000000000981947 */ /* 0x000fea0003800000 */
[----:B------:R-:W3:Y:S02]  /*58d0*/  LDCU.64 UR10, c[0x0][0x3b0] ;  /* 0x00007600ff0a77ac */ /* 0x000ee40008000a00 */
[----:B---3--:R-:W-:-:S04]  /*58e0*/  LEA R2, P1, R8, UR10, 0x3 ;  /* 0x0000000a08027c11 */ /* 0x008fc8000f8218ff */
[----:B------:R-:W-:-:S05]  /*58f0*/  LEA.HI.X R3, R8, UR11, R9, 0x3, P1 ;  /* 0x0000000b08037c11 */ /* 0x000fca00088f1c09 */
[----:B0-----:R-:W3:Y:S02]  /*5900*/  LDG.E.64 R4, desc[UR12][R2.64] ;  /* 0x0000000c02047981 */ /* 0x001ee4000c1e1b00 */
        /* <DEDUP_REMOVED lines=8> */
.L_x_78:
        /* <DEDUP_REMOVED lines=23> */
.L_x_77:
[----:B------:R-:W-:-:S04]  /*5b00*/  ISETP.GE.U32.AND P0, PT, R4, R12, PT ;  /* 0x0000000c0400720c */ /* 0x000fc80003f06070 */
[----:B------:R-:W-:-:S04]  /*5b10*/  ISETP.GE.U32.AND.EX P0, PT, R5, R13, PT, P0 ;  /* 0x0000000d0500720c */ /* 0x000fc80003f06100 */
[----:B------:R-:W-:-:S13]  /*5b20*/  PLOP3.LUT P0, PT, P0, PT, PT, 0x8, 0x80 ;  /* 0x000000000080781c */ /* 0x000fda000070e170 */
.L_x_76:
[----:B------:R-:W-:Y:S05]  /*5b30*/  BSYNC.RECONVERGENT B0 ;  /* 0x0000000000007941 */ /* 0x000fea0003800200 */
.L_x_75:
[----:B------:R-:W-:Y:S01]  /*5b40*/  VIADD R17, R14, 0x1 ;  /* 0x000000010e117836 */ /* 0x000fe20000000000 */
[----:B------:R-:W-:Y:S01]  /*5b50*/  BSSY.RECONVERGENT B0, `(.L_x_79) ;  /* 0x0000036000007945 */ /* 0x000fe20003800200 */
[----:B------:R-:W-:Y:S01]  /*5b60*/  @!P0 IMAD.MOV R17, RZ, RZ, R14 ;  /* 0x000000ffff118224 */ /* 0x000fe200078e020e */
[----:B0-23--:R-:W-:Y:S01]  /*5b70*/  SEL R12, R8, R6, P0 ;  /* 0x00000006080c7207 */ /* 0x00dfe20000000000 */
[----:B------:R-:W-:Y:S01]  /*5b80*/  VIADD R18, R15, 0x1 ;  /* 0x000000010f127836 */ /* 0x000fe20000000000 */
[----:B------:R-:W-:Y:S01]  /*5b90*/  SEL R13, R9, R7, P0 ;  /* 0x00000007090d7207 */ /* 0x000fe20000000000 */
[----:B------:R-:W-:Y:S01]  /*5ba0*/  @P0 IMAD.MOV R18, RZ, RZ, R15 ;  /* 0x000000ffff120224 */ /* 0x000fe200078e020f */
[C---:B------:R-:W-:Y:S02]  /*5bb0*/  ISETP.GE.AND P1, PT, R17.reuse, UR8, PT ;  /* 0x0000000811007c0c */ /* 0x040fe4000bf26270 */
        /* <DEDUP_REMOVED lines=21> */
.L_x_82:
        /* <DEDUP_REMOVED lines=23> */
.L_x_81:
[----:B------:R-:W-:-:S04]  /*5e80*/  ISETP.GE.U32.AND P0, PT, R4, R14, PT ;  /* 0x0000000e0400720c */ /* 0x000fc80003f06070 */
[----:B------:R-:W-:-:S04]  /*5e90*/  ISETP.GE.U32.AND.EX P0, PT, R5, R15, PT, P0 ;  /* 0x0000000f0500720c */ /* 0x000fc80003f06100 */
[----:B------:R-:W-:-:S13]  /*5ea0*/  PLOP3.LUT P0, PT, P0, PT, PT, 0x8, 0x80 ;  /* 0x000000000080781c */ /* 0x000fda000070e170 */
.L_x_80:
[----:B------:R-:W-:Y:S05]  /*5eb0*/  BSYNC.RECONVERGENT B0 ;  /* 0x0000000000007941 */ /* 0x000fea0003800200 */
.L_x_79:
[----:B------:R-:W-:Y:S01]  /*5ec0*/  VIADD R20, R17, 0x1 ;  /* 0x0000000111147836 */ /* 0x000fe20000000000 */
[----:B------:R-:W-:Y:S01]  /*5ed0*/  BSSY.RECONVERGENT B0, `(.L_x_83) ;  /* 0x0000037000007945 */ /* 0x000fe20003800200 */
[----:B------:R-:W-:Y:S01]  /*5ee0*/  @!P0 IMAD.MOV R20, RZ, RZ, R17 ;  /* 0x000000ffff148224 */ /* 0x000fe200078e0211 */
[----:B-12---:R-:W-:Y:S01]  /*5ef0*/  SEL R14, R8, R6, P0 ;  /* 0x00000006080e7207 */ /* 0x006fe20000000000 */
[----:B------:R-:W-:Y:S01]  /*5f00*/  VIADD R16, R18, 0x1 ;  /* 0x0000000112107836 */ /* 0x000fe20000000000 */
[----:B------:R-:W-:Y:S01]  /*5f10*/  SEL R15, R9, R7, P0 ;  /* 0x00000007090f7207 */ /* 0x000fe20000000000 */
[----:B------:R-:W-:Y:S01]  /*5f20*/  @P0 IMAD.MOV R16, RZ, RZ, R18 ;  /* 0x000000ffff100224 */ /* 0x000fe200078e0212 */
[C---:B------:R-:W-:Y:S02]  /*5f30*/  ISETP.GE.AND P1, PT, R20.reuse, UR8, PT ;  /* 0x0000000814007c0c */ /* 0x040fe4000bf26270 */
[----:B0-----:R-:W-:Y:S02]  /*5f40*/  @P0 LEA R2, R20, UR6, 0x3 ;  /* 0x0000000614020c11 */ /* 0x001fe4000f8e18ff */
        /* <DEDUP_REMOVED lines=20> */
.L_x_86:
        /* <DEDUP_REMOVED lines=24> */
.L_x_85:
[----:B------:R-:W-:-:S04]  /*6210*/  ISETP.GE.U32.AND P0, PT, R4, R18, PT ;  /* 0x000000120400720c */ /* 0x000fc80003f06070 */
[----:B------:R-:W-:-:S04]  /*6220*/  ISETP.GE.U32.AND.EX P0, PT, R5, R19, PT, P0 ;  /* 0x000000130500720c */ /* 0x000fc80003f06100 */
[----:B------:R-:W-:-:S13]  /*6230*/  PLOP3.LUT P0, PT, P0, PT, PT, 0x8, 0x80 ;  /* 0x000000000080781c */ /* 0x000fda000070e170 */
.L_x_84:
[----:B------:R-:W-:Y:S05]  /*6240*/  BSYNC.RECONVERGENT B0 ;  /* 0x0000000000007941 */ /* 0x000fea0003800200 */
.L_x_83:
[----:B------:R-:W3:Y:S01]  /*6250*/  S2UR UR6, SR_CgaCtaId ;  /* 0x00000000000679c3 */ /* 0x000ee20000008800 */
[----:B------:R-:W-:Y:S01]  /*6260*/  VIADD R3, R20, 0x1 ;  /* 0x0000000114037836 */ /* 0x000fe20000000000 */
[----:B------:R-:W-:Y:S01]  /*6270*/  UMOV UR5, 0x400 ;  /* 0x0000040000057882 */ /* 0x000fe20000000000 */
[----:B------:R-:W-:Y:S01]  /*6280*/  @!P0 IMAD.MOV R3, RZ, RZ, R20 ;  /* 0x000000ffff038224 */ /* 0x000fe200078e0214 */
[----:B------:R-:W-:Y:S01]  /*6290*/  BSSY.RECONVERGENT B0, `(.L_x_87) ;  /* 0x0000035000007945 */ /* 0x000fe20003800200 */
[----:B0-----:R-:W-:Y:S01]  /*62a0*/  VIADD R2, R16, 0x1 ;  /* 0x0000000110027836 */ /* 0x001fe20000000000 */
[----:B-12---:R-:W-:Y:S01]  /*62b0*/  SEL R17, R9, R7, P0 ;  /* 0x0000000709117207 */ /* 0x006fe20000000000 */
[----:B------:R-:W-:Y:S01]  /*62c0*/  @P0 IMAD.MOV R2, RZ, RZ, R16 ;  /* 0x000000ffff020224 */ /* 0x000fe200078e0210 */
[----:B------:R-:W-:Y:S02]  /*62d0*/  ISETP.GE.AND P1, PT, R3, UR8, PT ;  /* 0x0000000803007c0c */ /* 0x000fe4000bf26270 */
        /* <DEDUP_REMOVED lines=23> */
.L_x_90:
        /* <DEDUP_REMOVED lines=22> */
.L_x_89:
[----:B------:R-:W-:-:S04]  /*65b0*/  ISETP.GE.U32.AND P0, PT, R20, R22, PT ;  /* 0x000000161400720c */ /* 0x000fc80003f06070 */
[----:B------:R-:W-:-:S04]  /*65c0*/  ISETP.GE.U32.AND.EX P0, PT, R21, R23, PT, P0 ;  /* 0x000000171500720c */ /* 0x000fc80003f06100 */
[----:B------:R-:W-:-:S13]  /*65d0*/  PLOP3.LUT P0, PT, P0, PT, PT, 0x8, 0x80 ;  /* 0x000000000080781c */ /* 0x000fda000070e170 */
.L_x_88:
[----:B------:R-:W-:Y:S05]  /*65e0*/  BSYNC.RECONVERGENT B0 ;  /* 0x0000000000007941 */ /* 0x000fea0003800200 */
.L_x_87:
        /* <DEDUP_REMOVED lines=32> */
.L_x_94:
        /* <DEDUP_REMOVED lines=22> */
.L_x_93:
[----:B------:R-:W-:-:S04]  /*6950*/  ISETP.GE.U32.AND P0, PT, R22, R24, PT ;  /* 0x000000181600720c */ /* 0x000fc80003f06070 */
[----:B------:R-:W-:-:S04]  /*6960*/  ISETP.GE.U32.AND.EX P0, PT, R23, R25, PT, P0 ;  /* 0x000000191700720c */ /* 0x000fc80003f06100 */
[----:B------:R-:W-:-:S13]  /*6970*/  PLOP3.LUT P0, PT, P0, PT, PT, 0x8, 0x80 ;  /* 0x000000000080781c */ /* 0x000fda000070e170 */
.L_x_92:
[----:B------:R-:W-:Y:S05]  /*6980*/  BSYNC.RECONVERGENT B0 ;  /* 0x0000000000007941 */ /* 0x000fea0003800200 */
.L_x_91:
[----:B------:R-:W3:Y:S01]  /*6990*/  S2UR UR6, SR_CgaCtaId ;  /* 0x00000000000679c3 */ /* 0x000ee20000008800 */
[----:B------:R-:W-:Y:S01]  /*69a0*/  UMOV UR5, 0x400 ;  /* 0x0000040000057882 */ /* 0x000fe20000000000 */
[----:B------:R-:W-:Y:S01]  /*69b0*/  VIADD R20, R0, 0x1 ;  /* 0x0000000100147836 */ /* 0x000fe20000000000 */
[----:B-12---:R-:W-:Y:S01]  /*69c0*/  SEL R4, R8, R6, P0 ;  /* 0x0000000608047207 */ /* 0x006fe20000000000 */
[----:B------:R-:W-:Y:S01]  /*69d0*/  @P0 IMAD.MOV R20, RZ, RZ, R0 ;  /* 0x000000ffff140224 */ /* 0x000fe200078e0200 */
[----:B------:R-:W-:Y:S01]  /*69e0*/  SEL R5, R9, R7, P0 ;  /* 0x0000000709057207 */ /* 0x000fe20000000000 */
[----:B0-----:R-:W-:Y:S01]  /*69f0*/  VIADD R3, R26, 0x1 ;  /* 0x000000011a037836 */ /* 0x001fe20000000000 */
[----:B------:R-:W-:Y:S01]  /*6a00*/  BSSY.RECONVERGENT B0, `(.L_x_95) ;  /* 0x0000039000007945 */ /* 0x000fe20003800200 */
[----:B------:R-:W-:Y:S01]  /*6a10*/  @!P0 IMAD.MOV R3, RZ, RZ, R26 ;  /* 0x000000ffff038224 */ /* 0x000fe200078e021a */
[----:B---3--:R-:W-:-:S06]  /*6a20*/  ULEA UR5, UR6, UR5, 0x18 ;  /* 0x0000000506057291 */ /* 0x008fcc000f8ec0ff */
[----:B------:R-:W-:Y:S02]  /*6a30*/  @!P0 LEA R0, R20, UR5, 0x3 ;  /* 0x0000000514008c11 */ /* 0x000fe4000f8e18ff */
[----:B------:R-:W-:-:S03]  /*6a40*/  @P0 LEA R2, R3, UR5, 0x3 ;  /* 0x0000000503020c11 */ /* 0x000fc6000f8e18ff */
[----:B------:R-:W0:Y:S04]  /*6a50*/  @!P0 LDS.64 R6, [R0] ;  /* 0x0000000000068984 */ /* 0x000e280000000a00 */
[----:B------:R1:W2:Y:S01]  /*6a60*/  @P0 LDS.64 R8, [R2] ;  /* 0x0000000002080984 */ /* 0x0002a20000000a00 */
[----:B------:R-:W-:Y:S01]  /*6a70*/  ISETP.GE.AND P0, PT, R3, UR8, PT ;  /* 0x0000000803007c0c */ /* 0x000fe2000bf06270 */
        /* <DEDUP_REMOVED lines=21> */
.L_x_98:
        /* <DEDUP_REMOVED lines=24> */
.L_x_97:
[----:B------:R-:W-:-:S04]  /*6d50*/  ISETP.GE.U32.AND P0, PT, R22, R24, PT ;  /* 0x000000181600720c */ /* 0x000fc80003f06070 */
[----:B------:R-:W-:-:S04]  /*6d60*/  ISETP.GE.U32.AND.EX P0, PT, R23, R25, PT, P0 ;  /* 0x000000191700720c */ /* 0x000fc80003f06100 */
[----:B------:R-:W-:Y:S02]  /*6d70*/  SEL R27, R8, R6, !P0 ;  /* 0x00000006081b7207 */ /* 0x000fe40004000000 */
[----:B------:R-:W-:-:S07]  /*6d80*/  SEL R28, R9, R7, !P0 ;  /* 0x00000007091c7207 */ /* 0x000fce0004000000 */
.L_x_96:
[----:B------:R-:W-:Y:S05]  /*6d90*/  BSYNC.RECONVERGENT B0 ;  /* 0x0000000000007941 */ /* 0x000fea0003800200 */
.L_x_95:
[----:B------:R-:W0:Y:S01]  /*6da0*/  LDCU.U8 UR4, c[0x0][0x380] ;  /* 0x00007000ff0477ac */ /* 0x000e220008000000 */
[----:B------:R-:W1:Y:S01]  /*6db0*/  S2R R0, SR_TID.X ;  /* 0x0000000000007919 */ /* 0x000e620000002100 */
[----:B------:R-:W-:Y:S02]  /*6dc0*/  IMAD.MOV.U32 R29, RZ, RZ, R28 ;  /* 0x000000ffff1d7224 */ /* 0x000fe400078e001c */
[----:B------:R-:W-:Y:S01]  /*6dd0*/  IMAD.MOV.U32 R28, RZ, RZ, R27 ;  /* 0x000000ffff1c7224 */ /* 0x000fe200078e001b */
[----:B------:R-:W3:Y:S01]  /*6de0*/  S2R R2, SR_CTAID.X ;  /* 0x0000000000027919 */ /* 0x000ee20000002500 */
[----:B0-----:R-:W-:-:S04]  /*6df0*/  UPRMT UR4, UR4, 0x8880, URZ ;  /* 0x0000888004047896 */ /* 0x001fc800080000ff */
[----:B------:R-:W-:Y:S01]  /*6e00*/  UISETP.NE.AND UP0, UPT, UR4, URZ, UPT ;  /* 0x000000ff0400728c */ /* 0x000fe2000bf05270 */
[----:B-1----:R-:W-:Y:S01]  /*6e10*/  IMAD.SHL.U32 R3, R0, 0x8, RZ ;  /* 0x0000000800037824 */ /* 0x002fe200078e00ff */
[----:B------:R-:W-:Y:S07]  /*6e20*/  BAR.SYNC.DEFER_BLOCKING 0x0 ;  /* 0x0000000000007b1d */ /* 0x000fee0000010000 */
[----:B------:R-:W-:Y:S05]  /*6e30*/  BRA.U !UP0, `(.L_x_99) ;  /* 0x00000005085c7547 */ /* 0x000fea000b800000 */
[----:B------:R-:W4:Y:S01]  /*6e40*/  LDL.LU.64 R20, [R1] ;  /* 0x0000000001147983 */ /* 0x000f220000300a00 */
[----:B------:R-:W0:Y:S01]  /*6e50*/  S2UR UR5, SR_CgaCtaId ;  /* 0x00000000000579c3 */ /* 0x000e220000008800 */
[----:B------:R-:W-:Y:S01]  /*6e60*/  LOP3.LUT R3, R3, 0x1f00, RZ, 0xc0, !PT ;  /* 0x00001f0003037812 */ /* 0x000fe200078ec0ff */
[----:B------:R-:W-:Y:S01]  /*6e70*/  UMOV UR4, 0x400 ;  /* 0x0000040000047882 */ /* 0x000fe20000000000 */
[----:B------:R-:W1:Y:S01]  /*6e80*/  S2R R6, SR_LANEID ;  /* 0x0000000000067919 */ /* 0x000e620000000000 */
[C---:B------:R-:W-:Y:S01]  /*6e90*/  ISETP.NE.AND P0, PT, R0.reuse, RZ, PT ;  /* 0x000000ff0000720c */ /* 0x040fe20003f05270 */
[----:B------:R-:W-:Y:S01]  /*6ea0*/  IMAD.U32 R22, RZ, RZ, UR8 ;  /* 0x00000008ff167e24 */ /* 0x000fe2000f8e00ff */
[----:B------:R-:W-:Y:S01]  /*6eb0*/  LOP3.LUT R0, R0, 0x1f, RZ, 0xc0, !PT ;  /* 0x0000001f00007812 */ /* 0x000fe200078ec0ff */
[----:B0-----:R-:W-:Y:S01]  /*6ec0*/  ULEA UR4, UR5, UR4, 0x18 ;  /* 0x0000000405047291 */ /* 0x001fe2000f8ec0ff */
[----:B-1----:R-:W-:-:S04]  /*6ed0*/  IMAD R7, R6, 0x8, R3 ;  /* 0x0000000806077824 */ /* 0x002fc800078e0203 */
[----:B------:R-:W-:Y:S01]  /*6ee0*/  IMAD R6, R6, -0x7, R7 ;  /* 0xfffffff906067824 */ /* 0x000fe200078e0207 */
[----:B--2---:R-:W-:-:S03]  /*6ef0*/  LEA.HI.SX32 R8, R7, R7, 0x1b ;  /* 0x0000000707087211 */ /* 0x004fc600078fdaff */
[----:B------:R-:W-:Y:S01]  /*6f00*/  VIADD R23, R6, 0x40 ;  /* 0x0000004006177836 */ /* 0x000fe20000000000 */
[----:B------:R-:W-:Y:S01]  /*6f10*/  LEA R9, R8, UR4, 0x3 ;  /* 0x0000000408097c11 */ /* 0x000fe2000f8e18ff */
[C---:B------:R-:W-:Y:S01]  /*6f20*/  VIADD R25, R6.reuse, 0x60 ;  /* 0x0000006006197836 */ /* 0x040fe20000000000 */
[CC--:B------:R-:W-:Y:S01]  /*6f30*/  LEA.HI.SX32 R7, R6.reuse, R6.reuse, 0x1b ;  /* 0x0000000606077211 */ /* 0x0c0fe200078fdaff */
[----:B------:R-:W-:Y:S01]  /*6f40*/  VIADD R27, R6, 0x80 ;  /* 0x00000080061b7836 */ /* 0x000fe20000000000 */
[-C--:B------:R-:W-:Y:S01]  /*6f50*/  LEA.HI.SX32 R23, R23, R6.reuse, 0x1b ;  /* 0x0000000617177211 */ /* 0x080fe200078fdaff */
[----:B------:R0:W-:Y:S01]  /*6f60*/  STS.64 [R9+0x8], R10 ;  /* 0x0000080a09007388 */ /* 0x0001e20000000a00 */
[-C--:B------:R-:W-:Y:S02]  /*6f70*/  LEA.HI.SX32 R25, R25, R6.reuse, 0x1b ;  /* 0x0000000619197211 */ /* 0x080fe400078fdaff */
[----:B------:R-:W-:Y:S01]  /*6f80*/  LEA.HI.SX32 R27, R27, R6, 0x1b ;  /* 0x000000061b1b7211 */ /* 0x000fe200078fdaff */
[----:B------:R1:W-:Y:S01]  /*6f90*/  STS.64 [R9+0x10], R12 ;  /* 0x0000100c09007388 */ /* 0x0003e20000000a00 */
[----:B------:R-:W-:-:S03]  /*6fa0*/  LEA R7, R7, UR4, 0x3 ;  /* 0x0000000407077c11 */ /* 0x000fc6000f8e18ff */
[----:B------:R2:W-:Y:S01]  /*6fb0*/  STS.64 [R9+0x18], R14 ;  /* 0x0000180e09007388 */ /* 0x0005e20000000a00 */
[----:B0-----:R-:W-:-:S03]  /*6fc0*/  VIADD R11, R6, 0xa0 ;  /* 0x000000a0060b7836 */ /* 0x001fc60000000000 */
[----:B------:R0:W-:Y:S01]  /*6fd0*/  STS.64 [R9+0x20], R16 ;  /* 0x0000201009007388 */ /* 0x0001e20000000a00 */
[----:B------:R-:W-:Y:S01]  /*6fe0*/  LEA R10, R23, UR4, 0x3 ;  /* 0x00000004170a7c11 */ /* 0x000fe2000f8e18ff */
[C---:B-1----:R-:W-:Y:S01]  /*6ff0*/  VIADD R13, R6.reuse, 0xc0 ;  /* 0x000000c0060d7836 */ /* 0x042fe20000000000 */
[-C--:B------:R-:W-:Y:S01]  /*7000*/  LEA.HI.SX32 R11, R11, R6.reuse, 0x1b ;  /* 0x000000060b0b7211 */ /* 0x080fe200078fdaff */
[----:B------:R1:W-:Y:S01]  /*7010*/  STS.64 [R9+0x28], R18 ;  /* 0x0000281209007388 */ /* 0x0003e20000000a00 */
[----:B------:R-:W-:Y:S01]  /*7020*/  LEA R12, R25, UR4, 0x3 ;  /* 0x00000004190c7c11 */ /* 0x000fe2000f8e18ff */
[----:B--2---:R-:W-:Y:S01]  /*7030*/  VIADD R15, R6, 0xe0 ;  /* 0x000000e0060f7836 */ /* 0x004fe20000000000 */
[-C--:B------:R-:W-:Y:S01]  /*7040*/  LEA.HI.SX32 R13, R13, R6.reuse, 0x1b ;  /* 0x000000060d0d7211 */ /* 0x080fe200078fdaff */
[----:B------:R2:W-:Y:S01]  /*7050*/  STS.64 [R9+0x30], R4 ;  /* 0x0000300409007388 */ /* 0x0005e20000000a00 */
[----:B------:R-:W-:Y:S02]  /*7060*/  LEA R14, R27, UR4, 0x3 ;  /* 0x000000041b0e7c11 */ /* 0x000fe4000f8e18ff */
[----:B------:R-:W-:Y:S01]  /*7070*/  LEA.HI.SX32 R15, R15, R6, 0x1b ;  /* 0x000000060f0f7211 */ /* 0x000fe200078fdaff */
[----:B------:R-:W-:Y:S01]  /*7080*/  STS.64 [R9+0x38], R28 ;  /* 0x0000381c09007388 */ /* 0x000fe20000000a00 */
[----:B0-----:R-:W-:-:S02]  /*7090*/  LEA R16, R11, UR4, 0x3 ;  /* 0x000000040b107c11 */ /* 0x001fc4000f8e18ff */
[----:B-1----:R-:W-:Y:S02]  /*70a0*/  LEA R18, R13, UR4, 0x3 ;  /* 0x000000040d127c11 */ /* 0x002fe4000f8e18ff */
[----:B--2---:R-:W-:Y:S01]  /*70b0*/  LEA R4, R15, UR4, 0x3 ;  /* 0x000000040f047c11 */ /* 0x004fe2000f8e18ff */
[----:B----4-:R0:W-:Y:S01]  /*70c0*/  STS.64 [R9], R20 ;  /* 0x0000001409007388 */ /* 0x0101e20000000a00 */
[----:B------:R-:W-:-:S03]  /*70d0*/  NOP ;  /* 0x0000000000007918 */ /* 0x000fc60000000000 */
[----:B------:R-:W-:Y:S04]  /*70e0*/  LDS.64 R10, [R10+0x200] ;  /* 0x000200000a0a7984 */ /* 0x000fe80000000a00 */
[----:B------:R-:W-:Y:S01]  /*70f0*/  LDS.64 R12, [R12+0x300] ;  /* 0x000300000c0c7984 */ /* 0x000fe20000000a00 */
[----:B0-----:R-:W-:Y:S02]  /*7100*/  VIADD R21, R6, 0x20 ;  /* 0x0000002006157836 */ /* 0x001fe40000000000 */
[----:B------:R-:W-:Y:S01]  /*7110*/  IMAD.IADD R20, R3, 0x1, R0 ;  /* 0x0000000103147824 */ /* 0x000fe200078e0200 */
[----:B------:R-:W-:Y:S02]  /*7120*/  LDS.64 R14, [R14+0x400] ;  /* 0x000400000e0e7984 */ /* 0x000fe40000000a00 */
[----:B------:R-:W-:Y:S01]  /*7130*/  LEA.HI.SX32 R21, R21, R6, 0x1b ;  /* 0x0000000615157211 */ /* 0x000fe200078fdaff */
[C---:B------:R-:W-:Y:S01]  /*7140*/  VIADD R0, R20.reuse, 0x20 ;  /* 0x0000002014007836 */ /* 0x040fe20000000000 */
[----:B------:R-:W-:Y:S01]  /*7150*/  LDS.64 R6, [R7] ;  /* 0x0000000007067984 */ /* 0x000fe20000000a00 */
[----:B------:R-:W-:Y:S01]  /*7160*/  VIADD R26, R20, 0x40 ;  /* 0x00000040141a7836 */ /* 0x000fe20000000000 */
[----:B------:R-:W-:Y:S01]  /*7170*/  LEA R8, R21, UR4, 0x3 ;  /* 0x0000000415087c11 */ /* 0x000fe2000f8e18ff */
[----:B------:R-:W-:Y:S01]  /*7180*/  IMAD.MOV.U32 R21, RZ, RZ, RZ ;  /* 0x000000ffff157224 */ /* 0x000fe200078e00ff */
[----:B------:R-:W-:Y:S01]  /*7190*/  LDS.64 R16, [R16+0x500] ;  /* 0x0005000010107984 */ /* 0x000fe20000000a00 */
[----:B---3--:R-:W-:-:S03]  /*71a0*/  IMAD.WIDE.U32 R24, R2, 0x800, R20 ;  /* 0x0000080002187825 */ /* 0x008fc600078e0014 */
[----:B------:R-:W-:Y:S04]  /*71b0*/  LDS.64 R8, [R8+0x100] ;  /* 0x0001000008087984 */ /* 0x000fe80000000a00 */
[----:B------:R-:W-:Y:S04]  /*71c0*/  LDS.64 R18, [R18+0x600] ;  /* 0x0006000012127984 */ /* 0x000fe80000000a00 */
[----:B------:R-:W-:Y:S04]  /*71d0*/  LDS.64 R4, [R4+0x700] ;  /* 0x0007000004047984 */ /* 0x000fe80000000a00 */
[----:B------:R0:W-:Y:S01]  /*71e0*/  @!P0 STS [UR4+0x4200], R22 ;  /* 0x00420016ff008988 */ /* 0x0001e20008000804 */
[----:B------:R-:W-:Y:S01]  /*71f0*/  BAR.SYNC.DEFER_BLOCKING 0x0 ;  /* 0x0000000000007b1d */ /* 0x000fe20000010000 */
[----:B0-----:R-:W-:-:S05]  /*7200*/  VIADD R22, R20, 0x80 ;  /* 0x0000008014167836 */ /* 0x001fca0000000000 */
[----:B------:R-:W0:Y:S01]  /*7210*/  LDS R23, [UR4+0x4200] ;  /* 0x00420004ff177984 */ /* 0x000e220008000800 */
[----:B------:R-:W1:Y:S02]  /*7220*/  LDCU.64 UR4, c[0x0][0x3a0] ;  /* 0x00007400ff0477ac */ /* 0x000e640008000a00 */
[----:B-1----:R-:W-:-:S04]  /*7230*/  LEA R2, P0, R24, UR4, 0x3 ;  /* 0x0000000418027c11 */ /* 0x002fc8000f8018ff */
[----:B------:R-:W-:Y:S01]  /*7240*/  LEA.HI.X R3, R24, UR5, R25, 0x3, P0 ;  /* 0x0000000518037c11 */ /* 0x000fe200080f1c19 */
[C---:B------:R-:W-:Y:S01]  /*7250*/  VIADD R24, R20.reuse, 0xa0 ;  /* 0x000000a014187836 */ /* 0x040fe20000000000 */
[-C--:B0-----:R-:W-:Y:S02]  /*7260*/  ISETP.GE.AND P0, PT, R20, R23.reuse, PT ;  /* 0x000000171400720c */ /* 0x081fe40003f06270 */
[-C--:B------:R-:W-:Y:S01]  /*7270*/  ISETP.GE.AND P1, PT, R0, R23.reuse, PT ;  /* 0x000000170000720c */ /* 0x080fe20003f26270 */
[----:B------:R-:W-:Y:S01]  /*7280*/  VIADD R0, R20, 0x60 ;  /* 0x0000006014007836 */ /* 0x000fe20000000000 */
[-C--:B------:R-:W-:Y:S01]  /*7290*/  ISETP.GE.AND P2, PT, R26, R23.reuse, PT ;  /* 0x000000171a00720c */ /* 0x080fe20003f46270 */
[----:B------:R-:W-:Y:S01]  /*72a0*/  VIADD R26, R20, 0xc0 ;  /* 0x000000c0141a7836 */ /* 0x000fe20000000000 */
[-C--:B------:R-:W-:Y:S01]  /*72b0*/  ISETP.GE.AND P4, PT, R22, R23.reuse, PT ;  /* 0x000000171600720c */ /* 0x080fe20003f86270 */
[----:B------:R-:W-:Y:S01]  /*72c0*/  VIADD R20, R20, 0xe0 ;  /* 0x000000e014147836 */ /* 0x000fe20000000000 */
[----:B------:R-:W-:-:S02]  /*72d0*/  ISETP.GE.AND P3, PT, R0, R23, PT ;  /* 0x000000170000720c */ /* 0x000fc40003f66270 */
[-C--:B------:R-:W-:Y:S02]  /*72e0*/  ISETP.GE.AND P5, PT, R24, R23.reuse, PT ;  /* 0x000000171800720c */ /* 0x080fe40003fa6270 */
[-C--:B------:R-:W-:Y:S01]  /*72f0*/  ISETP.GE.AND P6, PT, R26, R23.reuse, PT ;  /* 0x000000171a00720c */ /* 0x080fe20003fc6270 */
[----:B------:R0:W-:Y:S01]  /*7300*/  @!P0 STG.E.64 desc[UR12][R2.64], R6 ;  /* 0x0000000602008986 */ /* 0x0001e2000c101b0c */
[----:B------:R-:W-:-:S03]  /*7310*/  ISETP.GE.AND P0, PT, R20, R23, PT ;  /* 0x000000171400720c */ /* 0x000fc60003f06270 */
[----:B------:R0:W-:Y:S04]  /*7320*/  @!P1 STG.E.64 desc[UR12][R2.64+0x100], R8 ;  /* 0x0001000802009986 */ /* 0x0001e8000c101b0c */
[----:B------:R0:W-:Y:S04]  /*7330*/  @!P2 STG.E.64 desc[UR12][R2.64+0x200], R10 ;  /* 0x0002000a0200a986 */ /* 0x0001e8000c101b0c */
[----:B------:R0:W-:Y:S04]  /*7340*/  @!P3 STG.E.64 desc[UR12][R2.64+0x300], R12 ;  /* 0x0003000c0200b986 */ /* 0x0001e8000c101b0c */
[----:B------:R0:W-:Y:S04]  /*7350*/  @!P4 STG.E.64 desc[UR12][R2.64+0x400], R14 ;  /* 0x0004000e0200c986 */ /* 0x0001e8000c101b0c */
[----:B------:R0:W-:Y:S04]  /*7360*/  @!P5 STG.E.64 desc[UR12][R2.64+0x500], R16 ;  /* 0x000500100200d986 */ /* 0x0001e8000c101b0c */
[----:B------:R0:W-:Y:S01]  /*7370*/  @!P6 STG.E.64 desc[UR12][R2.64+0x600], R18 ;  /* 0x000600120200e986 */ /* 0x0001e2000c101b0c */
[----:B------:R-:W-:Y:S05]  /*7380*/  @P0 EXIT ;  /* 0x000000000000094d */ /* 0x000fea0003800000 */
[----:B------:R-:W-:Y:S01]  /*7390*/  STG.E.64 desc[UR12][R2.64+0x700], R4 ;  /* 0x0007000402007986 */ /* 0x000fe2000c101b0c */
[----:B------:R-:W-:Y:S05]  /*73a0*/  EXIT ;  /* 0x000000000000794d */ /* 0x000fea0003800000 */
.L_x_99:
[----:B------:R-:W4:Y:S01]  /*73b0*/  LDL.LU.64 R20, [R1] ;  /* 0x0000000001147983 */ /* 0x000f220000300a00 */
[----:B------:R-:W0:Y:S01]  /*73c0*/  S2UR UR5, SR_CgaCtaId ;  /* 0x00000000000579c3 */ /* 0x000e220000008800 */
[----:B------:R-:W-:Y:S01]  /*73d0*/  LOP3.LUT R3, R3, 0x1f00, RZ, 0xc0, !PT ;  /* 0x00001f0003037812 */ /* 0x000fe200078ec0ff */
[----:B------:R-:W-:Y:S01]  /*73e0*/  UMOV UR4, 0x400 ;  /* 0x0000040000047882 */ /* 0x000fe20000000000 */
[----:B------:R-:W1:Y:S01]  /*73f0*/  S2R R6, SR_LANEID ;  /* 0x0000000000067919 */ /* 0x000e620000000000 */
[C---:B------:R-:W-:Y:S02]  /*7400*/  ISETP.NE.AND P0, PT, R0.reuse, RZ, PT ;  /* 0x000000ff0000720c */ /* 0x040fe40003f05270 */
[----:B------:R-:W-:-:S05]  /*7410*/  LOP3.LUT R22, R0, 0x1f, RZ, 0xc0, !PT ;  /* 0x0000001f00167812 */ /* 0x000fca00078ec0ff */
[----:B------:R-:W-:-:S04]  /*7420*/  IMAD.IADD R0, R3, 0x1, R22 ;  /* 0x0000000103007824 */ /* 0x000fc800078e0216 */
[----:B------:R-:W-:Y:S01]  /*7430*/  VIADD R26, R0, 0xc0 ;  /* 0x000000c0001a7836 */ /* 0x000fe20000000000 */
        /* <DEDUP_REMOVED lines=8> */
[C---:B------:R-:W-:Y:S01]  /*74c0*/  VIADD R27, R6.reuse, 0x80 ;  /* 0x00000080061b7836 */ /* 0x040fe20000000000 */
[-C--:B------:R-:W-:Y:S01]  /*74d0*/  LEA.HI.SX32 R23, R23, R6.reuse, 0x1b ;  /* 0x0000000617177211 */ /* 0x080fe200078fdaff */
[----:B------:R0:W-:Y:S01]  /*74e0*/  STS.64 [R9+0x8], R10 ;  /* 0x0000080a09007388 */ /* 0x0001e20000000a00 */
[-C--:B------:R-:W-:Y:S02]  /*74f0*/  LEA.HI.SX32 R25, R25, R6.reuse, 0x1b ;  /* 0x0000000619197211 */ /* 0x080fe400078fdaff */
[----:B------:R-:W-:Y:S01]  /*7500*/  LEA.HI.SX32 R27, R27, R6, 0x1b ;  /* 0x000000061b1b7211 */ /* 0x000fe200078fdaff */
[----:B------:R1:W-:Y:S04]  /*7510*/  STS.64 [R9+0x10], R12 ;  /* 0x0000100c09007388 */ /* 0x0003e80000000a00 */
[----:B------:R2:W-:Y:S01]  /*7520*/  STS.64 [R9+0x18], R14 ;  /* 0x0000180e09007388 */ /* 0x0005e20000000a00 */
[----:B0-----:R-:W-:-:S03]  /*7530*/  VIADD R11, R6, 0xa0 ;  /* 0x000000a0060b7836 */ /* 0x001fc60000000000 */
[----:B------:R-:W-:Y:S01]  /*7540*/  STS.64 [R9+0x20], R16 ;  /* 0x0000201009007388 */ /* 0x000fe20000000a00 */
        /* <DEDUP_REMOVED lines=8> */
[----:B------:R-:W-:Y:S01]  /*75d0*/  LEA R14, R23, UR4, 0x3 ;  /* 0x00000004170e7c11 */ /* 0x000fe2000f8e18ff */
[----:B------:R-:W-:Y:S01]  /*75e0*/  IMAD.MOV.U32 R23, RZ, RZ, RZ ;  /* 0x000000ffff177224 */ /* 0x000fe200078e00ff */
[----:B------:R-:W-:Y:S01]  /*75f0*/  LEA.HI.SX32 R15, R15, R6, 0x1b ;  /* 0x000000060f0f7211 */ /* 0x000fe200078fdaff */
[----:B------:R-:W-:Y:S01]  /*7600*/  STS.64 [R9+0x38], R28 ;  /* 0x0000381c09007388 */ /* 0x000fe20000000a00 */
[----:B------:R-:W-:Y:S01]  /*7610*/  LEA R8, R11, UR4, 0x3 ;  /* 0x000000040b087c11 */ /* 0x000fe2000f8e18ff */
[----:B---3--:R-:W-:Y:S01]  /*7620*/  IMAD.WIDE.U32 R24, R2, 0x800, R22 ;  /* 0x0000080002187825 */ /* 0x008fe200078e0016 */
[----:B0-----:R-:W-:-:S03]  /*7630*/  LEA R18, R7, UR4, 0x3 ;  /* 0x0000000407127c11 */ /* 0x001fc6000f8e18ff */
[----:B------:R-:W-:Y:S01]  /*7640*/  VIADD R22, R0, 0x40 ;  /* 0x0000004000167836 */ /* 0x000fe20000000000 */
[----:B-1----:R-:W-:Y:S01]  /*7650*/  LEA R4, R15, UR4, 0x3 ;  /* 0x000000040f047c11 */ /* 0x002fe2000f8e18ff */
[----:B----4-:R0:W-:Y:S01]  /*7660*/  STS.64 [R9], R20 ;  /* 0x0000001409007388 */ /* 0x0101e20000000a00 */
[----:B------:R-:W-:-:S03]  /*7670*/  NOP ;  /* 0x0000000000007918 */ /* 0x000fc60000000000 */
[----:B------:R-:W-:Y:S04]  /*7680*/  LDS.64 R18, [R18] ;  /* 0x0000000012127984 */ /* 0x000fe80000000a00 */
[----:B------:R-:W-:Y:S01]  /*7690*/  LDS.64 R14, [R14+0x200] ;  /* 0x000200000e0e7984 */ /* 0x000fe20000000a00 */
[----:B0-----:R-:W-:Y:S02]  /*76a0*/  VIADD R21, R6, 0x20 ;  /* 0x0000002006157836 */ /* 0x001fe40000000000 */
[----:B------:R-:W-:Y:S01]  /*76b0*/  IMAD.U32 R20, RZ, RZ, UR8 ;  /* 0x00000008ff147e24 */ /* 0x000fe2000f8e00ff */
[----:B------:R-:W-:Y:S02]  /*76c0*/  LDS.64 R10, [R10+0x400] ;  /* 0x000400000a0a7984 */ /* 0x000fe40000000a00 */
[----:B------:R-:W-:-:S02]  /*76d0*/  LEA.HI.SX32 R21, R21, R6, 0x1b ;  /* 0x0000000615157211 */ /* 0x000fc400078fdaff */
[----:B------:R-:W-:Y:S01]  /*76e0*/  LEA R6, R13, UR4, 0x3 ;  /* 0x000000040d067c11 */ /* 0x000fe2000f8e18ff */
[----:B------:R-:W-:Y:S01]  /*76f0*/  LDS.64 R8, [R8+0x500] ;  /* 0x0005000008087984 */ /* 0x000fe20000000a00 */
[----:B------:R-:W-:-:S03]  /*7700*/  LEA R16, R21, UR4, 0x3 ;  /* 0x0000000415107c11 */ /* 0x000fc6000f8e18ff */
[----:B------:R-:W-:Y:S04]  /*7710*/  LDS.64 R12, [R12+0x300] ;  /* 0x000300000c0c7984 */ /* 0x000fe80000000a00 */
[----:B------:R-:W-:Y:S04]  /*7720*/  LDS.64 R16, [R16+0x100] ;  /* 0x0001000010107984 */ /* 0x000fe80000000a00 */
[----:B------:R-:W-:Y:S04]  /*7730*/  LDS.64 R6, [R6+0x600] ;  /* 0x0006000006067984 */ /* 0x000fe80000000a00 */
[----:B------:R-:W-:Y:S04]  /*7740*/  LDS.64 R4, [R4+0x700] ;  /* 0x0007000004047984 */ /* 0x000fe80000000a00 */
[----:B------:R0:W-:Y:S01]  /*7750*/  @!P0 STS [UR4+0x4200], R20 ;  /* 0x00420014ff008988 */ /* 0x0001e20008000804 */
[----:B------:R-:W-:Y:S01]  /*7760*/  BAR.SYNC.DEFER_BLOCKING 0x0 ;  /* 0x0000000000007b1d */ /* 0x000fe20000010000 */
[----:B------:R-:W-:Y:S01]  /*7770*/  IADD3 R23, P0, PT, R3, R24, RZ ;  /* 0x0000001803177210 */ /* 0x000fe20007f1e0ff */
[----:B0-----:R-:W-:-:S04]  /*7780*/  VIADD R20, R0, 0x20 ;  /* 0x0000002000147836 */ /* 0x001fc80000000000 */
[----:B------:R-:W-:Y:S01]  /*7790*/  IMAD.X R24, RZ, RZ, R25, P0 ;  /* 0x000000ffff187224 */ /* 0x000fe200000e0619 */
        /* <DEDUP_REMOVED lines=26> */
.L_x_100:
[----:B------:R-:W-:-:S00]  /*7940*/  BRA `(.L_x_100) ;  /* 0xfffffffc00fc7947 */ /* 0x000fc0000383ffff */
[----:B------:R-:W-:-:S00]  /*7950*/  NOP ;  /* 0x0000000000007918 */ /* 0x000fc00000000000 */
        /* <DEDUP_REMOVED lines=10> */
.L_x_1029:


//--------------------- .text._ZN3cub18CUB_300001_SM_10006detail10merge_sort30DeviceMergeSortPartitionKernelIN6thrust24THRUST_300001_SM_1000_NS6detail15normal_iteratorINS5_10device_ptrImEEEEm15greater_functorImEmEEvbT_PT2_T0_SG_PSG_T1_SG_i --------------------------
	.section	.text._ZN3cub18CUB_300001_SM_10006detail10merge_sort30DeviceMergeSortPartitionKernelIN6thrust24THRUST_300001_SM_1000_NS6detail15normal_iteratorINS5_10device_ptrImEEEEm15greater_functorImEmEEvbT_PT2_T0_SG_PSG_T1_SG_i,"ax",@progbits
	.align	128
        .global         _ZN3cub18CUB_300001_SM_10006detail10merge_sort30DeviceMergeSortPartitionKernelIN6thrust24THRUST_300001_SM_1000_NS6detail15normal_iteratorINS5_10device_ptrImEEEEm15greater_functorImEmEEvbT_PT2_T0_SG_PSG_T1_SG_i
        .type           _ZN3cub18CUB_300001_SM_10006detail10merge_sort30DeviceMergeSortPartitionKernelIN6thrust24THRUST_300001_SM_1000_NS6detail15normal_iteratorINS5_10device_ptrImEEEEm15greater_functorImEmEEvbT_PT2_T0_SG_PSG_T1_SG_i,@function
        .size           _ZN3cub18CUB_300001_SM_10006detail10merge_sort30DeviceMergeSortPartitionKernelIN6thrust24THRUST_300001_SM_1000_NS6detail15normal_iteratorINS5_10device_ptrImEEEEm15greater_functorImEmEEvbT_PT2_T0_SG_PSG_T1_SG_i,(.L_x_1030 - _ZN3cub18CUB_300001_SM_10006detail10merge_sort30DeviceMergeSortPartitionKernelIN6thrust24THRUST_300001_SM_1000_NS6detail15normal_iteratorINS5_10device_ptrImEEEEm15greater_functorImEmEEvbT_PT2_T0_SG_PSG_T1_SG_i)
        .other          _ZN3cub18CUB_300001_SM_10006detail10merge_sort30DeviceMergeSortPartitionKernelIN6thrust24THRUST_300001_SM_1000_NS6detail15normal_iteratorINS5_10device_ptrImEEEEm15greater_functorImEmEEvbT_PT2_T0_SG_PSG_T1_SG_i,@"STO_CUDA_ENTRY STV_DEFAULT"
_ZN3cub18CUB_300001_SM_10006detail10merge_sort30DeviceMergeSortPartitionKernelIN6thrust24THRUST_300001_SM_1000_NS6detail15normal_iteratorINS5_10device_ptrImEEEEm15greater_functorImEmEEvbT_PT2_T0_SG_PSG_T1_SG_i:
.text._ZN3cub18CUB_300001_SM_10006detail10merge_sort30DeviceMergeSortPartitionKernelIN6thrust24THRUST_300001_SM_1000_NS6detail15normal_iteratorINS5_10device_ptrImEEEEm15greater_functorImEmEEvbT_PT2_T0_SG_PSG_T1_SG_i:
[----:B------:R-:W-:Y:S01]  /*0000*/  LDC R1, c[0x0][0x37c] ;  /* 0x0000df00ff017b82 */ /* 0x000fe20000000800 */
[----:B------:R-:W0:Y:S01]  /*0010*/  S2R R4, SR_CTAID.X ;  /* 0x0000000000047919 */ /* 0x000e220000002500 */
[----:B------:R-:W0:Y:S01]  /*0020*/  LDCU UR4, c[0x0][0x360] ;  /* 0x00006c00ff0477ac */ /* 0x000e220008000800 */
[----:B------:R-:W0:Y:S01]  /*0030*/  S2R R3, SR_TID.X ;  /* 0x0000000000037919 */ /* 0x000e220000002100 */
[----:B------:R-:W1:Y:S01]  /*0040*/  LDCU.64 UR10, c[0x0][0x3a0] ;  /* 0x00007400ff0a77ac */ /* 0x000e620008000a00 */
[----:B0-----:R-:W-:-:S05]  /*0050*/  IMAD R4, R4, UR4, R3 ;  /* 0x0000000404047c24 */ /* 0x001fca000f8e0203 */
[----:B-1----:R-:W-:-:S04]  /*0060*/  ISETP.GE.U32.AND P0, PT, R4, UR10, PT ;  /* 0x0000000a04007c0c */ /* 0x002fc8000bf06070 */
[----:B------:R-:W-:-:S13]  /*0070*/  ISETP.GE.U32.AND.EX P0, PT, RZ, UR11, PT, P0 ;  /* 0x0000000bff007c0c */ /* 0x000fda000bf06100 */
[----:B------:R-:W-:Y:S05]  /*0080*/  @P0 EXIT ;  /* 0x000000000000094d */ /* 0x000fea0003800000 */
[----:B------:R-:W0:Y:S01]  /*0090*/  LDCU.64 UR6, c[0x0][0x3c8] ;  /* 0x00007900ff0677ac */ /* 0x000e220008000a00 */
[----:B------:R-:W1:Y:S01]  /*00a0*/  LDC R0, c[0x0][0x3d0] ;  /* 0x0000f400ff007b82 */ /* 0x000e620000000800 */
[----:B------:R-:W-:Y:S01]  /*00b0*/  ACQBULK ;  /* 0x000000000000782e */ /* 0x000fe20000000000 */
[----:B------:R-:W2:Y:S01]  /*00c0*/  LDCU.64 UR8, c[0x0][0x358] ;  /* 0x00006b00ff0877ac */ /* 0x000ea20008000a00 */
[----:B0-----:R-:W-:Y:S02]  /*00d0*/  UIADD3 UR4, UPT, UPT, -UR6, URZ, URZ ;  /* 0x000000ff06047290 */ /* 0x001fe4000fffe1ff */
[----:B------:R-:W-:-:S04]  /*00e0*/  USHF.R.U32.HI UR5, URZ, 0x1, UR7 ;  /* 0x00000001ff057899 */ /* 0x000fc80008011607 */
[----:B------:R-:W-:Y:S01]  /*00f0*/  LOP3.LUT R5, R4, UR4, RZ, 0xc0, !PT ;  /* 0x0000000404057c12 */ /* 0x000fe2000f8ec0ff */
[----:B------:R-:W-:Y:S01]  /*0100*/  USHF.R.U64 UR4, UR6, 0x1, UR7 ;  /* 0x0000000106047899 */ /* 0x000fe20008001207 */
[----:B-1----:R-:W-:Y:S01]  /*0110*/  SHF.R.S32.HI R9, RZ, 0x1f, R0 ;  /* 0x0000001fff097819 */ /* 0x002fe20000011400 */
[----:B------:R-:W-:Y:S02]  /*0120*/  IMAD R6, R0, UR5, RZ ;  /* 0x0000000500067c24 */ /* 0x000fe4000f8e02ff */
[----:B------:R-:W-:-:S04]  /*0130*/  IMAD.WIDE.U32 R2, R5, R0, RZ ;  /* 0x0000000005027225 */ /* 0x000fc800078e00ff */
[----:B------:R-:W-:-:S04]  /*0140*/  IMAD.WIDE.U32 R12, R0, UR4, RZ ;  /* 0x00000004000c7c25 */ /* 0x000fc8000f8e00ff */
[C---:B------:R-:W-:Y:S01]  /*0150*/  IMAD R7, R9.reuse, UR4, R6 ;  /* 0x0000000409077c24 */ /* 0x040fe2000f8e0206 */
[----:B------:R-:W-:Y:S01]  /*0160*/  IADD3 R6, P2, PT, R4, 0x1, RZ ;  /* 0x0000000104067810 */ /* 0x000fe20007f5e0ff */
[----:B------:R-:W-:Y:S01]  /*0170*/  IMAD R3, R9, R5, R3 ;  /* 0x0000000509037224 */ /* 0x000fe200078e0203 */
[----:B------:R-:W-:Y:S01]  /*0180*/  LOP3.LUT R5, RZ, R2, RZ, 0x33, !PT ;  /* 0x00000002ff057212 */ /* 0x000fe200078e33ff */
[----:B------:R-:W-:Y:S01]  /*0190*/  IMAD.IADD R13, R13, 0x1, R7 ;  /* 0x000000010d0d7824 */ /* 0x000fe200078e0207 */
[----:B------:R-:W0:Y:S01]  /*01a0*/  LDCU.64 UR4, c[0x0][0x398] ;  /* 0x00007300ff0477ac */ /* 0x000e220008000a00 */
[----:B------:R-:W-:Y:S01]  /*01b0*/  ISETP.NE.U32.AND P0, PT, R6, UR10, PT ;  /* 0x0000000a06007c0c */ /* 0x000fe2000bf05070 */
[----:B------:R-:W-:Y:S01]  /*01c0*/  IMAD.X R6, RZ, RZ, RZ, P2 ;  /* 0x000000ffff067224 */ /* 0x000fe200010e06ff */
[----:B------:R-:W-:Y:S02]  /*01d0*/  ISETP.LT.U32.AND P1, PT, R12, R5, PT ;  /* 0x000000050c00720c */ /* 0x000fe40003f21070 */
[----:B------:R-:W-:-:S02]  /*01e0*/  LOP3.LUT R8, RZ, R3, RZ, 0x33, !PT ;  /* 0x00000003ff087212 */ /* 0x000fc400078e33ff */
[----:B------:R-:W-:Y:S02]  /*01f0*/  ISETP.NE.AND.EX P0, PT, R6, UR11, PT, P0 ;  /* 0x0000000b06007c0c */ /* 0x000fe4000bf05300 */
[----:B------:R-:W-:-:S04]  /*0200*/  ISETP.LT.U32.AND.EX P1, PT, R13, R8, PT, P1 ;  /* 0x000000080d00720c */ /* 0x000fc80003f21110 */
[----:B------:R-:W-:Y:S02]  /*0210*/  SEL R5, R12, R5, P1 ;  /* 0x000000050c057207 */ /* 0x000fe40000800000 */
[----:B------:R-:W-:Y:S02]  /*0220*/  SEL R8, R13, R8, P1 ;  /* 0x000000080d087207 */ /* 0x000fe40000800000 */
[----:B------:R-:W-:-:S03]  /*0230*/  IADD3 R6, P1, PT, R5, R2, RZ ;  /* 0x0000000205067210 */ /* 0x000fc60007f3e0ff */
[----:B------:R-:W1:Y:S02]  /*0240*/  @!P0 LDC.64 R10, c[0x0][0x3a8] ;  /* 0x0000ea00ff0a8b82 */ /* 0x000e640000000a00 */
[----:B------:R-:W-:Y:S01]  /*0250*/  IMAD.X R5, R8, 0x1, R3, P1 ;  /* 0x0000000108057824 */ /* 0x000fe200008e0603 */
[----:B0-----:R-:W-:-:S04]  /*0260*/  ISETP.LT.U32.AND P1, PT, R6, UR4, PT ;  /* 0x0000000406007c0c */ /* 0x001fc8000bf21070 */
[----:B------:R-:W-:-:S04]  /*0270*/  ISETP.LT.U32.AND.EX P1, PT, R5, UR5, PT, P1 ;  /* 0x0000000505007c0c */ /* 0x000fc8000bf21110 */
[----:B------:R-:W-:Y:S02]  /*0280*/  SEL R6, R6, UR4, P1 ;  /* 0x0000000406067c07 */ /* 0x000fe40008800000 */
[----:B------:R-:W-:Y:S02]  /*0290*/  SEL R7, R5, UR5, P1 ;  /* 0x0000000505077c07 */ /* 0x000fe40008800000 */
[----:B------:R-:W-:Y:S02]  /*02a0*/  LOP3.LUT R17, RZ, R6, RZ, 0x33, !PT ;  /* 0x00000006ff117212 */ /* 0x000fe400078e33ff */
[----:B------:R-:W-:Y:S02]  /*02b0*/  LOP3.LUT R19, RZ, R7, RZ, 0x33, !PT ;  /* 0x00000007ff137212 */ /* 0x000fe400078e33ff */
[----:B------:R-:W-:-:S04]  /*02c0*/  ISETP.LT.U32.AND P1, PT, R12, R17, PT ;  /* 0x000000110c00720c */ /* 0x000fc80003f21070 */
[C---:B------:R-:W-:Y:S02]  /*02d0*/  ISETP.LT.U32.AND.EX P1, PT, R13.reuse, R19, PT, P1 ;  /* 0x000000130d00720c */ /* 0x040fe40003f21110 */
[----:B-1----:R-:W-:Y:S02]  /*02e0*/  @!P0 LEA R10, P2, R4, R10, 0x3 ;  /* 0x0000000a040a8211 */ /* 0x002fe400078418ff */
[----:B------:R-:W-:Y:S02]  /*02f0*/  SEL R17, R12, R17, P1 ;  /* 0x000000110c117207 */ /* 0x000fe40000800000 */
[----:B------:R-:W-:Y:S02]  /*0300*/  SEL R19, R13, R19, P1 ;  /* 0x000000130d137207 */ /* 0x000fe40000800000 */
[----:B------:R-:W-:Y:S02]  /*0310*/  IADD3 R17, P3, PT, R17, R6, RZ ;  /* 0x0000000611117210 */ /* 0x000fe40007f7e0ff */
[----:B------:R-:W-:-:S02]  /*0320*/  @!P0 LEA.HI.X R11, R4, R11, RZ, 0x3, P2 ;  /* 0x0000000b040b8211 */ /* 0x000fc400010f1cff */
[C---:B------:R-:W-:Y:S01]  /*0330*/  ISETP.LT.U32.AND P1, PT, R2.reuse, UR4, PT ;  /* 0x0000000402007c0c */ /* 0x040fe2000bf21070 */
[----:B------:R-:W-:Y:S01]  /*0340*/  IMAD.X R19, R19, 0x1, R7, P3 ;  /* 0x0000000113137824 */ /* 0x000fe200018e0607 */
[----:B------:R-:W-:Y:S01]  /*0350*/  ISETP.LT.U32.AND P2, PT, R17, UR4, PT ;  /* 0x0000000411007c0c */ /* 0x000fe2000bf41070 */
[----:B--2---:R0:W-:Y:S01]  /*0360*/  @!P0 STG.E.64 desc[UR8][R10.64], R6 ;  /* 0x000000060a008986 */ /* 0x0041e2000c101b08 */
[----:B------:R-:W-:Y:S02]  /*0370*/  ISETP.LT.U32.AND.EX P1, PT, R3, UR5, PT, P1 ;  /* 0x0000000503007c0c */ /* 0x000fe4000bf21110 */
[----:B------:R-:W-:Y:S02]  /*0380*/  ISETP.LT.U32.AND.EX P2, PT, R19, UR5, PT, P2 ;  /* 0x0000000513007c0c */ /* 0x000fe4000bf41120 */
[----:B------:R-:W-:Y:S02]  /*0390*/  SEL R5, R2, UR4, P1 ;  /* 0x0000000402057c07 */ /* 0x000fe40008800000 */
[----:B------:R-:W-:-:S02]  /*03a0*/  SEL R3, R3, UR5, P1 ;  /* 0x0000000503037c07 */ /* 0x000fc40008800000 */
[----:B------:R-:W-:Y:S02]  /*03b0*/  SEL R17, R17, UR4, P2 ;  /* 0x0000000411117c07 */ /* 0x000fe40009000000 */
[----:B------:R-:W-:Y:S01]  /*03c0*/  SEL R19, R19, UR5, P2 ;  /* 0x0000000513137c07 */ /* 0x000fe20009000000 */
[----:B------:R-:W-:Y:S06]  /*03d0*/  @!P0 EXIT ;  /* 0x000000000000894d */ /* 0x000fec0003800000 */
[----:B------:R-:W1:Y:S01]  /*03e0*/  LDCU.U8 UR5, c[0x0][0x380] ;  /* 0x00007000ff0577ac */ /* 0x000e620008000000 */
[----:B------:R-:W-:Y:S01]  /*03f0*/  IADD3 R15, P0, PT, R17, -R5, RZ ;  /* 0x80000005110f7210 */ /* 0x000fe20007f1e0ff */
[----:B------:R-:W-:Y:S01]  /*0400*/  BSSY.RECONVERGENT B0, `(.L_x_101) ;  /* 0x00000c0000007945 */ /* 0x000fe20003800200 */
[----:B------:R-:W-:-:S06]  /*0410*/  UIADD3 UR4, UPT, UPT, UR6, -0x1, URZ ;  /* 0xffffffff06047890 */ /* 0x000fcc000fffe0ff */
[----:B------:R-:W-:-:S05]  /*0420*/  LOP3.LUT R13, R4, UR4, RZ, 0xc0, !PT ;  /* 0x00000004040d7c12 */ /* 0x000fca000f8ec0ff */
[----:B0-----:R-:W-:Y:S01]  /*0430*/  IMAD.WIDE.U32 R10, R13, R0, RZ ;  /* 0x000000000d0a7225 */ /* 0x001fe200078e00ff */
[----:B-1----:R-:W-:-:S03]  /*0440*/  UPRMT UR4, UR5, 0x8880, URZ ;  /* 0x0000888005047896 */ /* 0x002fc600080000ff */
[----:B------:R-:W-:Y:S01]  /*0450*/  IMAD.X R0, R19, 0x1, ~R3, P0 ;  /* 0x0000000113007824 */ /* 0x000fe200000e0e03 */
[----:B------:R-:W-:Y:S01]  /*0460*/  ISETP.LT.U32.AND P0, PT, R10, R15, PT ;  /* 0x0000000f0a00720c */ /* 0x000fe20003f01070 */
[----:B------:R-:W-:Y:S01]  /*0470*/  IMAD R9, R9, R13, R11 ;  /* 0x0000000d09097224 */ /* 0x000fe200078e020b */
[----:B------:R-:W-:-:S04]  /*0480*/  UISETP.NE.AND UP0, UPT, UR4, URZ, UPT ;  /* 0x000000ff0400728c */ /* 0x000fc8000bf05270 */
[----:B------:R-:W-:-:S04]  /*0490*/  ISETP.LT.U32.AND.EX P0, PT, R9, R0, PT, P0 ;  /* 0x000000000900720c */ /* 0x000fc80003f01100 */
[----:B------:R-:W-:Y:S02]  /*04a0*/  SEL R14, R10, R15, P0 ;  /* 0x0000000f0a0e7207 */ /* 0x000fe40000000000 */
[----:B------:R-:W-:Y:S01]  /*04b0*/  SEL R9, R9, R0, P0 ;  /* 0x0000000009097207 */ /* 0x000fe20000000000 */
[----:B------:R-:W-:Y:S06]  /*04c0*/  BRA.U !UP0, `(.L_x_102) ;  /* 0x00000005086c7547 */ /* 0x000fec000b800000 */
[----:B------:R-:W-:Y:S01]  /*04d0*/  IADD3 R11, P0, PT, R17, -R6, RZ ;  /* 0x80000006110b7210 */ /* 0x000fe20007f1e0ff */
[----:B------:R-:W-:Y:S01]  /*04e0*/  BSSY.RECONVERGENT B1, `(.L_x_103) ;  /* 0x0000058000017945 */ /* 0x000fe20003800200 */
[----:B------:R-:W-:-:S03]  /*04f0*/  IADD3 R17, P2, PT, R6, -R5, RZ ;  /* 0x8000000506117210 */ /* 0x000fc60007f5e0ff */
[----:B------:R-:W-:Y:S01]  /*0500*/  IMAD.X R8, R19, 0x1, ~R7, P0 ;  /* 0x0000000113087824 */ /* 0x000fe200000e0e07 */
[----:B------:R-:W-:Y:S01]  /*0510*/  ISETP.GT.U32.AND P0, PT, R14, R11, PT ;  /* 0x0000000b0e00720c */ /* 0x000fe20003f04070 */
[----:B------:R-:W-:Y:S01]  /*0520*/  IMAD.X R10, R7, 0x1, ~R3, P2 ;  /* 0x00000001070a7824 */ /* 0x000fe200010e0e03 */
[----:B------:R-:W-:Y:S02]  /*0530*/  ISETP.LT.U32.AND P1, PT, R17, R14, PT ;  /* 0x0000000e1100720c */ /* 0x000fe40003f21070 */
[CC--:B------:R-:W-:Y:S02]  /*0540*/  ISETP.GT.U32.AND.EX P0, PT, R9.reuse, R8.reuse, PT, P0 ;  /* 0x000000080900720c */ /* 0x0c0fe40003f04100 */
[----:B------:R-:W-:Y:S02]  /*0550*/  ISETP.LT.U32.AND.EX P1, PT, R10, R9, PT, P1 ;  /* 0x000000090a00720c */ /* 0x000fe40003f21110 */
[----:B------:R-:W-:Y:S02]  /*0560*/  SEL R2, R14, R11, P0 ;  /* 0x0000000b0e027207 */ /* 0x000fe40000000000 */
[----:B------:R-:W-:-:S02]  /*0570*/  SEL R0, R9, R8, P0 ;  /* 0x0000000809007207 */ /* 0x000fc40000000000 */
[----:B------:R-:W-:Y:S02]  /*0580*/  IADD3 R2, P0, PT, R2, -R11, RZ ;  /* 0x8000000b02027210 */ /* 0x000fe40007f1e0ff */
[----:B------:R-:W-:Y:S02]  /*0590*/  SEL R17, R17, R14, P1 ;  /* 0x0000000e11117207 */ /* 0x000fe40000800000 */
[----:B------:R-:W-:Y:S01]  /*05a0*/  SEL R15, R10, R9, P1 ;  /* 0x000000090a0f7207 */ /* 0x000fe20000800000 */
[----:B------:R-:W-:Y:S01]  /*05b0*/  IMAD.X R0, R0, 0x1, ~R8, P0 ;  /* 0x0000000100007824 */ /* 0x000fe200000e0e08 */
[----:B------:R-:W-:-:S04]  /*05c0*/  ISETP.GE.U32.AND P0, PT, R2, R17, PT ;  /* 0x000000110200720c */ /* 0x000fc80003f06070 */
[----:B------:R-:W-:-:S13]  /*05d0*/  ISETP.GE.U32.AND.EX P0, PT, R0, R15, PT, P0 ;  /* 0x0000000f0000720c */ /* 0x000fda0003f06100 */
[----:B------:R-:W-:Y:S05]  /*05e0*/  @P0 BRA `(.L_x_104) ;  /* 0x00000004001c0947 */ /* 0x000fea0003800000 */
[----:B------:R-:W-:-:S05]  /*05f0*/  IADD3 R14, P0, PT, R14, R6, RZ ;  /* 0x000000060e0e7210 */ /* 0x000fca0007f1e0ff */
[----:B------:R-:W-:-:S08]  /*0600*/  IMAD.X R16, R9, 0x1, R7, P0 ;  /* 0x0000000109107824 */ /* 0x000fd000000e0607 */
.L_x_109:
[----:B------:R-:W-:Y:S01]  /*0610*/  IADD3 R7, P0, PT, -R2, R17, RZ ;  /* 0x0000001102077210 */ /* 0x000fe20007f1e1ff */
[----:B------:R-:W0:Y:S04]  /*0620*/  LDCU.64 UR4, c[0x0][0x388] ;  /* 0x00007100ff0477ac */ /* 0x000e280008000a00 */
[----:B------:R-:W-:Y:S01]  /*0630*/  IMAD.X R6, R15, 0x1, ~R0, P0 ;  /* 0x000000010f067824 */ /* 0x000fe200000e0e00 */
[----:B------:R-:W1:Y:S04]  /*0640*/  LDCU.64 UR6, c[0x0][0x3b0] ;  /* 0x00007600ff0677ac */ /* 0x000e680008000a00 */
[----:B------:R-:W-:-:S02]  /*0650*/  SHF.R.U64 R7, R7, 0x1, R6 ;  /* 0x0000000107077819 */ /* 0x000fc40000001206 */
[----:B------:R-:W-:Y:S02]  /*0660*/  SHF.R.U32.HI R9, RZ, 0x1, R6 ;  /* 0x00000001ff097819 */ /* 0x000fe40000011606 */
[----:B------:R-:W-:-:S04]  /*0670*/  IADD3 R18, P0, PT, R2, R7, RZ ;  /* 0x0000000702127210 */ /* 0x000fc80007f1e0ff */
[----:B------:R-:W-:Y:S01]  /*0680*/  LOP3.LUT R7, RZ, R18, RZ, 0x33, !PT ;  /* 0x00000012ff077212 */ /* 0x000fe200078e33ff */
[----:B------:R-:W-:-:S03]  /*0690*/  IMAD.X R20, R0, 0x1, R9, P0 ;  /* 0x0000000100147824 */ /* 0x000fc600000e0609 */
[----:B------:R-:W-:Y:S02]  /*06a0*/  IADD3 R6, P0, PT, R7, R14, RZ ;  /* 0x0000000e07067210 */ /* 0x000fe40007f1e0ff */
[----:B------:R-:W-:-:S05]  /*06b0*/  LOP3.LUT R7, RZ, R20, RZ, 0x33, !PT ;  /* 0x00000014ff077212 */ /* 0x000fca00078e33ff */
[----:B------:R-:W-:Y:S01]  /*06c0*/  IMAD.X R7, R7, 0x1, R16, P0 ;  /* 0x0000000107077824 */ /* 0x000fe200000e0610 */
[----:B0-----:R-:W-:-:S04]  /*06d0*/  LEA R10, P0, R6, UR4, 0x3 ;  /* 0x00000004060a7c11 */ /* 0x001fc8000f8018ff */
[----:B------:R-:W-:-:S06]  /*06e0*/  LEA.HI.X R11, R6, UR5, R7, 0x3, P0 ;  /* 0x00000005060b7c11 */ /* 0x000fcc00080f1c07 */
[----:B------:R-:W1:Y:S02]  /*06f0*/  LDG.E.64 R10, desc[UR8][R10.64] ;  /* 0x000000080a0a7981 */ /* 0x000e64000c1e1b00 */
[----:B-1----:R-:W-:-:S04]  /*0700*/  LEA R12, P0, R10, UR6, 0x3 ;  /* 0x000000060a0c7c11 */ /* 0x002fc8000f8018ff */
[----:B------:R-:W-:-:S06]  /*0710*/  LEA.HI.X R13, R10, UR7, R11, 0x3, P0 ;  /* 0x000000070a0d7c11 */ /* 0x000fcc00080f1c0b */
[----:B------:R-:W2:Y:S01]  /*0720*/  LDG.E.64 R12, desc[UR8][R12.64] ;  /* 0x000000080c0c7981 */ /* 0x000ea2000c1e1b00 */
[----:B------:R-:W-:Y:S01]  /*0730*/  IADD3 R7, P2, PT, R18, R5, RZ ;  /* 0x0000000512077210 */ /* 0x000fe20007f5e0ff */
[----:B------:R-:W-:Y:S01]  /*0740*/  BSSY.RECONVERGENT B2, `(.L_x_105) ;  /* 0x0000028000027945 */ /* 0x000fe20003800200 */
[----:B------:R-:W-:Y:S02]  /*0750*/  PLOP3.LUT P0, PT, PT, PT, PT, 0x8, 0x80 ;  /* 0x000000000080781c */ /* 0x000fe40003f0e170 */
[----:B------:R-:W-:Y:S01]  /*0760*/  LEA R6, P3, R7, UR4, 0x3 ;  /* 0x0000000407067c11 */ /* 0x000fe2000f8618ff */
[----:B------:R-:W-:-:S05]  /*0770*/  IMAD.X R8, R20, 0x1, R3, P2 ;  /* 0x0000000114087824 */ /* 0x000fca00010e0603 */
[----:B------:R-:W-:Y:S02]  /*0780*/  LEA.HI.X R7, R7, UR5, R8, 0x3, P3 ;  /* 0x0000000507077c11 */ /* 0x000fe400098f1c08 */
[----:B--2---:R-:W-:-:S04]  /*0790*/  ISETP.NE.U32.AND P1, PT, R12, RZ, PT ;  /* 0x000000ff0c00720c */ /* 0x004fc80003f25070 */
[----:B------:R-:W-:-:S13]  /*07a0*/  ISETP.NE.AND.EX P1, PT, R13, RZ, PT, P1 ;  /* 0x000000ff0d00720c */ /* 0x000fda0003f25310 */
[----:B------:R-:W-:Y:S05]  /*07b0*/  @!P1 BRA `(.L_x_106) ;  /* 0x0000000000809947 */ /* 0x000fea0003800000 */
[----:B------:R-:W5:Y:S01]  /*07c0*/  LDG.E.64 R6, desc[UR8][R6.64] ;  /* 0x0000000806067981 */ /* 0x000f62000c1e1b00 */
[----:B------:R-:W0:Y:S01]  /*07d0*/  LDC.64 R8, c[0x0][0x3b0] ;  /* 0x0000ec00ff087b82 */ /* 0x000e220000000a00 */
[----:B------:R-:W-:Y:S02]  /*07e0*/  IMAD.MOV.U32 R19, RZ, RZ, R10 ;  /* 0x000000ffff137224 */ /* 0x000fe400078e000a */
[----:B------:R-:W-:Y:S02]  /*07f0*/  IMAD.MOV.U32 R22, RZ, RZ, R11 ;  /* 0x000000ffff167224 */ /* 0x000fe400078e000b */
[----:B------:R-:W-:Y:S02]  /*0800*/  IMAD.MOV.U32 R10, RZ, RZ, R12 ;  /* 0x000000ffff0a7224 */ /* 0x000fe400078e000c */
[----:B------:R-:W-:-:S07]  /*0810*/  IMAD.MOV.U32 R11, RZ, RZ, R13 ;  /* 0x000000ffff0b7224 */ /* 0x000fce00078e000d */
.L_x_108:
[----:B0----5:R-:W-:-:S04]  /*0820*/  LEA R12, P0, R6, R8, 0x3 ;  /* 0x00000008060c7211 */ /* 0x021fc800078018ff */
        /* <DEDUP_REMOVED lines=23> */
.L_x_107:
[----:B------:R-:W-:-:S04]  /*09a0*/  ISETP.GE.U32.AND P0, PT, R10, R12, PT ;  /* 0x0000000c0a00720c */ /* 0x000fc80003f06070 */
[----:B------:R-:W-:-:S13]  /*09b0*/  ISETP.GE.U32.AND.EX P0, PT, R11, R13, PT, P0 ;  /* 0x0000000d0b00720c */ /* 0x000fda0003f06100 */
.L_x_106:
[----:B------:R-:W-:Y:S05]  /*09c0*/  BSYNC.RECONVERGENT B2 ;  /* 0x0000000000027941 */ /* 0x000fea0003800200 */
.L_x_105:
[----:B------:R-:W-:Y:S02]  /*09d0*/  IADD3 R7, P1, PT, R18, 0x1, RZ ;  /* 0x0000000112077810 */ /* 0x000fe40007f3e0ff */
[----:B------:R-:W-:Y:S02]  /*09e0*/  SEL R17, R17, R18, P0 ;  /* 0x0000001211117207 */ /* 0x000fe40000000000 */
[----:B------:R-:W-:Y:S01]  /*09f0*/  SEL R2, R7, R2, P0 ;  /* 0x0000000207027207 */ /* 0x000fe20000000000 */
[----:B------:R-:W-:Y:S01]  /*0a00*/  IMAD.X R9, RZ, RZ, R20, P1 ;  /* 0x000000ffff097224 */ /* 0x000fe200008e0614 */
[----:B------:R-:W-:-:S04]  /*0a10*/  SEL R15, R15, R20, P0 ;  /* 0x000000140f0f7207 */ /* 0x000fc80000000000 */
[----:B------:R-:W-:Y:S02]  /*0a20*/  SEL R0, R9, R0, P0 ;  /* 0x0000000009007207 */ /* 0x000fe40000000000 */
[----:B------:R-:W-:-:S04]  /*0a30*/  ISETP.GE.U32.AND P0, PT, R2, R17, PT ;  /* 0x000000110200720c */ /* 0x000fc80003f06070 */
[----:B------:R-:W-:-:S13]  /*0a40*/  ISETP.GE.U32.AND.EX P0, PT, R0, R15, PT, P0 ;  /* 0x0000000f0000720c */ /* 0x000fda0003f06100 */
[----:B------:R-:W-:Y:S05]  /*0a50*/  @!P0 BRA `(.L_x_109) ;  /* 0xfffffff800ec8947 */ /* 0x000fea000383ffff */
.L_x_104:
[----:B------:R-:W-:Y:S05]  /*0a60*/  BSYNC.RECONVERGENT B1 ;  /* 0x0000000000017941 */ /* 0x000fea0003800200 */
.L_x_103:
[----:B------:R-:W-:Y:S05]  /*0a70*/  BRA `(.L_x_110) ;  /* 0x0000000400607947 */ /* 0x000fea0003800000 */
.L_x_102:
[----:B------:R-:W-:Y:S02]  /*0a80*/  IADD3 R17, P0, PT, R17, -R6, RZ ;  /* 0x8000000611117210 */ /* 0x000fe40007f1e0ff */
        /* <DEDUP_REMOVED lines=18> */
.L_x_115:
        /* <DEDUP_REMOVED lines=33> */
.L_x_114:
        /* <DEDUP_REMOVED lines=24> */
.L_x_113:
[----:B------:R-:W-:-:S04]  /*0f40*/  ISETP.GE.U32.AND P0, PT, R10, R12, PT ;  /* 0x0000000c0a00720c */ /* 0x000fc80003f06070 */
[----:B------:R-:W-:-:S13]  /*0f50*/  ISETP.GE.U32.AND.EX P0, PT, R11, R13, PT, P0 ;  /* 0x0000000d0b00720c */ /* 0x000fda0003f06100 */
.L_x_112:
[----:B------:R-:W-:Y:S05]  /*0f60*/  BSYNC.RECONVERGENT B1 ;  /* 0x0000000000017941 */ /* 0x000fea0003800200 */
.L_x_111:
        /* <DEDUP_REMOVED lines=9> */
.L_x_110:
[----:B------:R-:W-:Y:S05]  /*1000*/  BSYNC.RECONVERGENT B0 ;  /* 0x0000000000007941 */ /* 0x000fea0003800200 */
.L_x_101:
[----:B------:R-:W0:Y:S01]  /*1010*/  LDCU.64 UR4, c[0x0][0x3a8] ;  /* 0x00007500ff0477ac */ /* 0x000e220008000a00 */
[----:B------:R-:W-:-:S05]  /*1020*/  IADD3 R2, P0, PT, R5, R2, RZ ;  /* 0x0000000205027210 */ /* 0x000fca0007f1e0ff */
[----:B------:R-:W-:Y:S01]  /*1030*/  IMAD.X R3, R3, 0x1, R0, P0 ;  /* 0x0000000103037824 */ /* 0x000fe200000e0600 */
[----:B0-----:R-:W-:-:S04]  /*1040*/  LEA R6, P1, R4, UR4, 0x3 ;  /* 0x0000000404067c11 */ /* 0x001fc8000f8218ff */
[----:B------:R-:W-:-:S05]  /*1050*/  LEA.HI.X R7, R4, UR5, RZ, 0x3, P1 ;  /* 0x0000000504077c11 */ /* 0x000fca00088f1cff */
[----:B------:R-:W-:Y:S01]  /*1060*/  STG.E.64 desc[UR8][R6.64], R2 ;  /* 0x0000000206007986 */ /* 0x000fe2000c101b08 */
[----:B------:R-:W-:Y:S05]  /*1070*/  EXIT ;  /* 0x000000000000794d */ /* 0x000fea0003800000 */
.L_x_116:
        /* <DEDUP_REMOVED lines=16> */
.L_x_1030:


//--------------------- .text._ZN3cub18CUB_300001_SM_10006detail10merge_sort30DeviceMergeSortBlockSortKernelINS2_10policy_hubIN6thrust24THRUST_300001_SM_1000_NS6detail15normal_iteratorINS6_10device_ptrImEEEEE9Policy600ESB_PNS0_8NullTypeESB_SF_m15greater_functorImEmSE_EEvbT0_T1_T2_T3_T4_PT6_PT7_T5_NS1_7vsmem_tE --------------------------
	.section	.text._ZN3cub18CUB_300001_SM_10006detail10merge_sort30DeviceMergeSortBlockSortKernelINS2_10policy_hubIN6thrust24THRUST_300001_SM_1000_NS6detail15normal_iteratorINS6_10device_ptrImEEEEE9Policy600ESB_PNS0_8NullTypeESB_SF_m15greater_functorImEmSE_EEvbT0_T1_T2_T3_T4_PT6_PT7_T5_NS1_7vsmem_tE,"ax",@progbits
	.align	128
        .global         _ZN3cub18CUB_300001_SM_10006detail10merge_sort30DeviceMergeSortBlockSortKernelINS2_10policy_hubIN6thrust24THRUST_300001_SM_1000_NS6detail15normal_iteratorINS6_10device_ptrImEEEEE9Policy600ESB_PNS0_8NullTypeESB_SF_m15greater_functorImEmSE_EEvbT0_T1_T2_T3_T4_PT6_PT7_T5_NS1_7vsmem_tE
        .type           _ZN3cub18CUB_300001_SM_10006detail10merge_sort30DeviceMergeSortBlockSortKernelINS2_10policy_hubIN6thrust24THRUST_300001_SM_1000_NS6detail15normal_iteratorINS6_10device_ptrImEEEEE9Policy600ESB_PNS0_8NullTypeESB_SF_m15greater_functorImEmSE_EEvbT0_T1_T2_T3_T4_PT6_PT7_T5_NS1_7vsmem_tE,@function
        .size           _ZN3cub18CUB_300001_SM_10006detail10merge_sort30DeviceMergeSortBlockSortKernelINS2_10policy_hubIN6thrust24THRUST_300001_SM_1000_NS6detail15normal_iteratorINS6_10device_ptrImEEEEE9Policy600ESB_PNS0_8NullTypeESB_SF_m15greater_functorImEmSE_EEvbT0_T1_T2_T3_T4_PT6_PT7_T5_NS1_7vsmem_tE,(.L_x_1031 - _ZN3cub18CUB_300001_SM_10006detail10merge_sort30DeviceMergeSortBlockSortKernelINS2_10policy_hubIN6thrust24THRUST_300001_SM_1000_NS6detail15normal_iteratorINS6_10device_ptrImEEEEE9Policy600ESB_PNS0_8NullTypeESB_SF_m15greater_functorImEmSE_EEvbT0_T1_T2_T3_T4_PT6_PT7_T5_NS1_7vsmem_tE)
        .other          _ZN3cub18CUB_300001_SM_10006detail10merge_sort30DeviceMergeSortBlockSortKernelINS2_10policy_hubIN6thrust24THRUST_300001_SM_1000_NS6detail15normal_iteratorINS6_10device_ptrImEEEEE9Policy600ESB_PNS0_8NullTypeESB_SF_m15greater_functorImEmSE_EEvbT0_T1_T2_T3_T4_PT6_PT7_T5_NS1_7vsmem_tE,@"STO_CUDA_ENTRY STV_DEFAULT"
_ZN3cub18CUB_300001_SM_10006detail10merge_sort30DeviceMergeSortBlockSortKernelINS2_10policy_hubIN6thrust24THRUST_300001_SM_1000_NS6detail15normal_iteratorINS6_10device_ptrImEEEEE9Policy600ESB_PNS0_8NullTypeESB_SF_m15greater_functorImEmSE_EEvbT0_T1_T2_T3_T4_PT6_PT7_T5_NS1_7vsmem_tE:
.text._ZN3cub18CUB_300001_SM_10006detail10merge_sort30DeviceMergeSortBlockSortKernelINS2_10policy_hubIN6thrust24THRUST_300001_SM_1000_NS6detail15normal_iteratorINS6_10device_ptrImEEEEE9Policy600ESB_PNS0_8NullTypeESB_SF_m15greater_functorImEmSE_EEvbT0_T1_T2_T3_T4_PT6_PT7_T5_NS1_7vsmem_tE:
[----:B------:R-:W0:Y:S01]  /*0000*/  LDC R1, c[0x0][0x37c] ;  /* 0x0000df00ff017b82 */ /* 0x000e220000000800 */
[----:B------:R-:W1:Y:S01]  /*0010*/  S2R R3, SR_CTAID.X ;  /* 0x0000000000037919 */ /* 0x000e620000002500 */
[----:B------:R-:W2:Y:S01]  /*0020*/  LDCU UR4, c[0x0][0x370] ;  /* 0x00006e00ff0477ac */ /* 0x000ea20008000800 */
[----:B0-----:R-:W-:Y:S01]  /*0030*/  VIADD R1, R1, 0xffffffe8 ;  /* 0xffffffe801017836 */ /* 0x001fe20000000000 */
[----:B------:R-:W0:Y:S01]  /*0040*/  LDCU.64 UR6, c[0x0][0x358] ;  /* 0x00006b00ff0677ac */ /* 0x000e220008000a00 */
[----:B--2---:R-:W-:-:S04]  /*0050*/  UIADD3 UR4, UP0, UPT, UR4, -0x1, URZ ;  /* 0xffffffff04047890 */ /* 0x004fc8000ff1e0ff */
[----:B------:R-:W-:-:S06]  /*0060*/  UIADD3.X UR5, UPT, UPT, URZ, -0x1, URZ, UP0, !UPT ;  /* 0xffffffffff057890 */ /* 0x000fcc00087fe4ff */
[----:B------:R-:W-:Y:S01]  /*0070*/  IMAD.U32 R0, RZ, RZ, UR5 ;  /* 0x00000005ff007e24 */ /* 0x000fe2000f8e00ff */
[C---:B-1----:R-:W-:Y:S01]  /*0080*/  ISETP.LT.U32.AND P0, PT, R3.reuse, UR4, PT ;  /* 0x0000000403007c0c */ /* 0x042fe2000bf01070 */
[----:B------:R-:W-:-:S03]  /*0090*/  IMAD.WIDE.U32 R4, R3, 0x800, RZ ;  /* 0x0000080003047825 */ /* 0x000fc600078e00ff */
[----:B------:R-:W-:-:S13]  /*00a0*/  ISETP.GT.U32.AND.EX P0, PT, R0, RZ, PT, P0 ;  /* 0x000000ff0000720c */ /* 0x000fda0003f04100 */
[----:B0-----:R-:W-:Y:S05]  /*00b0*/  @!P0 BRA `(.L_x_117) ;  /* 0x0000008000908947 */ /* 0x001fea0003800000 */
[----:B------:R-:W0:Y:S01]  /*00c0*/  S2R R2, SR_TID.X ;  /* 0x0000000000027919 */ /* 0x000e220000002100 */
[----:B------:R-:W1:Y:S01]  /*00d0*/  LDCU.64 UR4, c[0x0][0x388] ;  /* 0x00007100ff0477ac */ /* 0x000e620008000a00 */
[----:B------:R-:W-:Y:S01]  /*00e0*/  ACQBULK ;  /* 0x000000000000782e */ /* 0x000fe20000000000 */
[----:B0-----:R-:W-:-:S05]  /*00f0*/  IMAD.SHL.U32 R0, R2, 0x8, RZ ;  /* 0x0000000802007824 */ /* 0x001fca00078e00ff */
[----:B------:R-:W-:-:S04]  /*0100*/  LOP3.LUT R0, R0, 0x1f00, RZ, 0xc0, !PT ;  /* 0x00001f0000007812 */ /* 0x000fc800078ec0ff */
[----:B------:R-:W-:-:S04]  /*0110*/  LOP3.LUT R3, R0, 0x1f, R2, 0xf8, !PT ;  /* 0x0000001f00037812 */ /* 0x000fc800078ef802 */
[----:B------:R-:W-:-:S05]  /*0120*/  IADD3 R3, P0, PT, R4, R3, RZ ;  /* 0x0000000304037210 */ /* 0x000fca0007f1e0ff */
[----:B------:R-:W-:Y:S02]  /*0130*/  IMAD.X R4, RZ, RZ, R5, P0 ;  /* 0x000000ffff047224 */ /* 0x000fe400000e0605 */
[----:B------:R-:W-:-:S03]  /*0140*/  IMAD.SHL.U32 R6, R3, 0x8, RZ ;  /* 0x0000000803067824 */ /* 0x000fc600078e00ff */
[----:B------:R-:W-:Y:S02]  /*0150*/  SHF.L.U64.HI R2, R3, 0x3, R4 ;  /* 0x0000000303027819 */ /* 0x000fe40000010204 */
[----:B-1----:R-:W-:Y:S01]  /*0160*/  IADD3 R18, P0, PT, R6, UR4, RZ ;  /* 0x0000000406127c10 */ /* 0x002fe2000ff1e0ff */
[----:B------:R-:W-:Y:S03]  /*0170*/  STL [R1+0x14], R6 ;  /* 0x0000140601007387 */ /* 0x000fe60000100800 */
[----:B------:R-:W-:Y:S01]  /*0180*/  IADD3.X R19, PT, PT, R2, UR5, RZ, P0, !PT ;  /* 0x0000000502137c10 */ /* 0x000fe200087fe4ff */
[----:B------:R0:W-:Y:S04]  /*0190*/  STL [R1+0x10], R2 ;  /* 0x0000100201007387 */ /* 0x0001e80000100800 */
[----:B------:R-:W2:Y:S04]  /*01a0*/  LDG.E.64 R16, desc[UR6][R18.64] ;  /* 0x0000000612107981 */ /* 0x000ea8000c1e1b00 */
[----:B------:R-:W3:Y:S04]  /*01b0*/  LDG.E.64 R12, desc[UR6][R18.64+0x100] ;  /* 0x00010006120c7981 */ /* 0x000ee8000c1e1b00 */
[----:B------:R-:W4:Y:S04]  /*01c0*/  LDG.E.64 R8, desc[UR6][R18.64+0x200] ;  /* 0x0002000612087981 */ /* 0x000f28000c1e1b00 */
[----:B------:R-:W5:Y:S04]  /*01d0*/  LDG.E.64 R14, desc[UR6][R18.64+0x300] ;  /* 0x00030006120e7981 */ /* 0x000f68000c1e1b00 */
[----:B------:R-:W5:Y:S04]  /*01e0*/  LDG.E.64 R10, desc[UR6][R18.64+0x400] ;  /* 0x00040006120a7981 */ /* 0x000f68000c1e1b00 */
[----:B------:R-:W5:Y:S04]  /*01f0*/  LDG.E.64 R4, desc[UR6][R18.64+0x500] ;  /* 0x0005000612047981 */ /* 0x000f68000c1e1b00 */
[----:B0-----:R-:W5:Y:S04]  /*0200*/  LDG.E.64 R2, desc[UR6][R18.64+0x600] ;  /* 0x0006000612027981 */ /* 0x001f68000c1e1b00 */
[----:B------:R0:W5:Y:S01]  /*0210*/  LDG.E.64 R6, desc[UR6][R18.64+0x700] ;  /* 0x0007000612067981 */ /* 0x000162000c1e1b00 */
[----:B------:R-:W1:Y:S01]  /*0220*/  S2UR UR5, SR_CgaCtaId ;  /* 0x00000000000579c3 */ /* 0x000e620000008800 */
[----:B------:R-:W-:Y:S01]  /*0230*/  UMOV UR4, 0x400 ;  /* 0x0000040000047882 */ /* 0x000fe20000000000 */
[----:B------:R-:W0:Y:S01]  /*0240*/  S2R R21, SR_LANEID ;  /* 0x0000000000157919 */ /* 0x000e220000000000 */
[----:B-1----:R-:W-:Y:S01]  /*0250*/  ULEA UR4, UR5, UR4, 0x18 ;  /* 0x0000000405047291 */ /* 0x002fe2000f8ec0ff */
[----:B0-----:R-:W-:-:S04]  /*0260*/  IMAD.IADD R20, R0, 0x1, R21 ;  /* 0x0000000100147824 */ /* 0x001fc800078e0215 */
[C---:B------:R-:W-:Y:S02]  /*0270*/  VIADD R23, R20.reuse, 0x20 ;  /* 0x0000002014177836 */ /* 0x040fe40000000000 */
[----:B------:R-:W-:Y:S01]  /*0280*/  IMAD R0, R21, 0x7, R20 ;  /* 0x0000000715007824 */ /* 0x000fe200078e0214 */
[CC--:B------:R-:W-:Y:S01]  /*0290*/  LEA.HI.SX32 R21, R20.reuse, R20.reuse, 0x1b ;  /* 0x0000001414157211 */ /* 0x0c0fe200078fdaff */
[C---:B------:R-:W-:Y:S01]  /*02a0*/  VIADD R25, R20.reuse, 0x40 ;  /* 0x0000004014197836 */ /* 0x040fe20000000000 */
[-C--:B------:R-:W-:Y:S01]  /*02b0*/  LEA.HI.SX32 R23, R23, R20.reuse, 0x1b ;  /* 0x0000001417177211 */ /* 0x080fe200078fdaff */
[C---:B------:R-:W-:Y:S01]  /*02c0*/  VIADD R27, R20.reuse, 0x60 ;  /* 0x00000060141b7836 */ /* 0x040fe20000000000 */
[----:B------:R-:W-:Y:S01]  /*02d0*/  LEA R21, R21, UR4, 0x3 ;  /* 0x0000000415157c11 */ /* 0x000fe2000f8e18ff */
[C---:B------:R-:W-:Y:S01]  /*02e0*/  VIADD R19, R20.reuse, 0x80 ;  /* 0x0000008014137836 */ /* 0x040fe20000000000 */
[-C--:B------:R-:W-:Y:S01]  /*02f0*/  LEA.HI.SX32 R25, R25, R20.reuse, 0x1b ;  /* 0x0000001419197211 */ /* 0x080fe200078fdaff */
[C---:B------:R-:W-:Y:S01]  /*0300*/  VIADD R29, R20.reuse, 0xa0 ;  /* 0x000000a0141d7836 */ /* 0x040fe20000000000 */
[-C--:B------:R-:W-:Y:S01]  /*0310*/  LEA.HI.SX32 R27, R27, R20.reuse, 0x1b ;  /* 0x000000141b1b7211 */ /* 0x080fe200078fdaff */
[C---:B------:R-:W-:Y:S01]  /*0320*/  VIADD R31, R20.reuse, 0xc0 ;  /* 0x000000c0141f7836 */ /* 0x040fe20000000000 */
[----:B------:R-:W-:Y:S01]  /*0330*/  LEA R23, R23, UR4, 0x3 ;  /* 0x0000000417177c11 */ /* 0x000fe2000f8e18ff */
[----:B------:R-:W-:Y:S01]  /*0340*/  VIADD R33, R20, 0xe0 ;  /* 0x000000e014217836 */ /* 0x000fe20000000000 */
[-C--:B------:R-:W-:Y:S01]  /*0350*/  LEA.HI.SX32 R22, R19, R20.reuse, 0x1b ;  /* 0x0000001413167211 */ /* 0x080fe200078fdaff */
[C---:B------:R-:W-:Y:S01]  /*0360*/  VIADD R35, R0.reuse, 0x3 ;  /* 0x0000000300237836 */ /* 0x040fe20000000000 */
[-C--:B------:R-:W-:Y:S01]  /*0370*/  LEA.HI.SX32 R18, R29, R20.reuse, 0x1b ;  /* 0x000000141d127211 */ /* 0x080fe200078fdaff */
[C---:B------:R-:W-:Y:S01]  /*0380*/  VIADD R37, R0.reuse, 0x4 ;  /* 0x0000000400257836 */ /* 0x040fe20000000000 */
[-C--:B------:R-:W-:Y:S01]  /*0390*/  LEA.HI.SX32 R19, R31, R20.reuse, 0x1b ;  /* 0x000000141f137211 */ /* 0x080fe200078fdaff */
[C---:B------:R-:W-:Y:S01]  /*03a0*/  VIADD R31, R0.reuse, 0x1 ;  /* 0x00000001001f7836 */ /* 0x040fe20000000000 */
[----:B------:R-:W-:Y:S01]  /*03b0*/  LEA.HI.SX32 R20, R33, R20, 0x1b ;  /* 0x0000001421147211 */ /* 0x000fe200078fdaff */
[C---:B------:R-:W-:Y:S01]  /*03c0*/  VIADD R33, R0.reuse, 0x2 ;  /* 0x0000000200217836 */ /* 0x040fe20000000000 */
[----:B------:R-:W-:Y:S01]  /*03d0*/  LEA R25, R25, UR4, 0x3 ;  /* 0x0000000419197c11 */ /* 0x000fe2000f8e18ff */
[----:B------:R-:W-:Y:S01]  /*03e0*/  VIADD R24, R0, 0x6 ;  /* 0x0000000600187836 */ /* 0x000fe20000000000 */
[----:B------:R-:W-:-:S02]  /*03f0*/  LEA R27, R27, UR4, 0x3 ;  /* 0x000000041b1b7c11 */ /* 0x000fc4000f8e18ff */
[----:B------:R-:W-:Y:S01]  /*0400*/  LEA R29, R22, UR4, 0x3 ;  /* 0x00000004161d7c11 */ /* 0x000fe2000f8e18ff */
[----:B------:R-:W-:Y:S01]  /*0410*/  VIADD R22, R0, 0x5 ;  /* 0x0000000500167836 */ /* 0x000fe20000000000 */
[----:B------:R-:W-:Y:S02]  /*0420*/  LEA R19, R19, UR4, 0x3 ;  /* 0x0000000413137c11 */ /* 0x000fe4000f8e18ff */
[-C--:B------:R-:W-:Y:S02]  /*0430*/  LEA.HI.SX32 R33, R33, R0.reuse, 0x1b ;  /* 0x0000000021217211 */ /* 0x080fe400078fdaff */
[-C--:B------:R-:W-:Y:S02]  /*0440*/  LEA.HI.SX32 R35, R35, R0.reuse, 0x1b ;  /* 0x0000000023237211 */ /* 0x080fe400078fdaff */
[-C--:B------:R-:W-:Y:S02]  /*0450*/  LEA.HI.SX32 R37, R37, R0.reuse, 0x1b ;  /* 0x0000000025257211 */ /* 0x080fe400078fdaff */
[----:B------:R-:W-:-:S02]  /*0460*/  LEA.HI.SX32 R31, R31, R0, 0x1b ;  /* 0x000000001f1f7211 */ /* 0x000fc400078fdaff */
[-C--:B------:R-:W-:Y:S02]  /*0470*/  LEA.HI.SX32 R22, R22, R0.reuse, 0x1b ;  /* 0x0000000016167211 */ /* 0x080fe400078fdaff */
[-C--:B------:R-:W-:Y:S02]  /*0480*/  LEA.HI.SX32 R24, R24, R0.reuse, 0x1b ;  /* 0x0000000018187211 */ /* 0x080fe400078fdaff */
[----:B------:R-:W-:Y:S02]  /*0490*/  LEA.HI.SX32 R30, R0, R0, 0x1b ;  /* 0x00000000001e7211 */ /* 0x000fe400078fdaff */
[----:B------:R-:W-:Y:S02]  /*04a0*/  LEA R26, R20, UR4, 0x3 ;  /* 0x00000004141a7c11 */ /* 0x000fe4000f8e18ff */
[----:B------:R-:W-:Y:S02]  /*04b0*/  LEA R30, R30, UR4, 0x3 ;  /* 0x000000041e1e7c11 */ /* 0x000fe4000f8e18ff */
[----:B------:R-:W-:Y:S01]  /*04c0*/  LEA R36, R31, UR4, 0x3 ;  /* 0x000000041f247c11 */ /* 0x000fe2000f8e18ff */
[----:B------:R-:W-:Y:S04]  /*04d0*/  STL [R1+0xc], R26 ;  /* 0x00000c1a01007387 */ /* 0x000fe80000100800 */
[----:B--2---:R0:W-:Y:S04]  /*04e0*/  STS.64 [R21], R16 ;  /* 0x0000001015007388 */ /* 0x0041e80000000a00 */
[----:B---3--:R1:W-:Y:S04]  /*04f0*/  STS.64 [R23+0x100], R12 ;  /* 0x0001000c17007388 */ /* 0x0083e80000000a00 */
[----:B----4-:R-:W-:Y:S01]  /*0500*/  STS.64 [R25+0x200], R8 ;  /* 0x0002000819007388 */ /* 0x010fe20000000a00 */
[----:B0-----:R-:W-:-:S03]  /*0510*/  VIADD R17, R0, 0x7 ;  /* 0x0000000700117836 */ /* 0x001fc60000000000 */
[----:B-----5:R-:W-:Y:S01]  /*0520*/  STS.64 [R27+0x300], R14 ;  /* 0x0003000e1b007388 */ /* 0x020fe20000000a00 */
[----:B-1----:R-:W-:-:S03]  /*0530*/  LEA R13, R18, UR4, 0x3 ;  /* 0x00000004120d7c11 */ /* 0x002fc6000f8e18ff */
[----:B------:R-:W-:Y:S01]  /*0540*/  STS.64 [R29+0x400], R10 ;  /* 0x0004000a1d007388 */ /* 0x000fe20000000a00 */
[----:B------:R-:W-:Y:S02]  /*0550*/  LEA.HI.SX32 R17, R17, R0, 0x1b ;  /* 0x0000000011117211 */ /* 0x000fe400078fdaff */
[----:B------:R-:W-:Y:S01]  /*0560*/  LEA R0, R37, UR4, 0x3 ;  /* 0x0000000425007c11 */ /* 0x000fe2000f8e18ff */
[----:B------:R-:W-:Y:S01]  /*0570*/  STS.64 [R13+0x500], R4 ;  /* 0x000500040d007388 */ /* 0x000fe20000000a00 */
[----:B------:R-:W-:Y:S02]  /*0580*/  LEA R37, R22, UR4, 0x3 ;  /* 0x0000000416257c11 */ /* 0x000fe4000f8e18ff */
[----:B------:R-:W-:Y:S01]  /*0590*/  LEA R34, R17, UR4, 0x3 ;  /* 0x0000000411227c11 */ /* 0x000fe2000f8e18ff */
[----:B------:R0:W-:Y:S04]  /*05a0*/  STS.64 [R19+0x600], R2 ;  /* 0x0006000213007388 */ /* 0x0001e80000000a00 */
[----:B------:R-:W-:Y:S01]  /*05b0*/  STS.64 [R26+0x700], R6 ;  /* 0x000700061a007388 */ /* 0x000fe20000000a00 */
[----:B------:R-:W-:-:S03]  /*05c0*/  NOP ;  /* 0x0000000000007918 */ /* 0x000fc60000000000 */
[----:B------:R-:W-:Y:S01]  /*05d0*/  LDS.64 R28, [R30] ;  /* 0x000000001e1c7984 */ /* 0x000fe20000000a00 */
[----:B0-----:R-:W-:Y:S02]  /*05e0*/  LEA R3, R33, UR4, 0x3 ;  /* 0x0000000421037c11 */ /* 0x001fe4000f8e18ff */
[----:B------:R-:W-:Y:S01]  /*05f0*/  LEA R2, R35, UR4, 0x3 ;  /* 0x0000000423027c11 */ /* 0x000fe2000f8e18ff */
[----:B------:R-:W0:Y:S01]  /*0600*/  LDS.64 R22, [R36+0x8] ;  /* 0x0000080024167984 */ /* 0x000e220000000a00 */
[----:B------:R-:W-:-:S03]  /*0610*/  LEA R35, R24, UR4, 0x3 ;  /* 0x0000000418237c11 */ /* 0x000fc6000f8e18ff */
[----:B------:R1:W-:Y:S04]  /*0620*/  STL [R1], R3 ;  /* 0x0000000301007387 */ /* 0x0003e80000100800 */
[----:B------:R1:W-:Y:S04]  /*0630*/  STL [R1+0x8], R2 ;  /* 0x0000080201007387 */ /* 0x0003e80000100800 */
[----:B------:R1:W2:Y:S04]  /*0640*/  LDS.64 R18, [R3+0x10] ;  /* 0x0000100003127984 */ /* 0x0002a80000000a00 */
[----:B------:R-:W3:Y:S04]  /*0650*/  LDS.64 R2, [R2+0x18] ;  /* 0x0000180002027984 */ /* 0x000ee80000000a00 */
[----:B------:R1:W4:Y:S04]  /*0660*/  LDS.64 R10, [R0+0x20] ;  /* 0x00002000000a7984 */ /* 0x0003280000000a00 */
[----:B------:R1:W1:Y:S04]  /*0670*/  LDS.64 R20, [R37+0x28] ;  /* 0x0000280025147984 */ /* 0x0002680000000a00 */
[----:B------:R0:W1:Y:S04]  /*0680*/  LDS.64 R16, [R35+0x30] ;  /* 0x0000300023107984 */ /* 0x0000680000000a00 */
[----:B------:R0:W1:Y:S04]  /*0690*/  LDS.64 R14, [R34+0x38] ;  /* 0x00003800220e7984 */ /* 0x0000680000000a00 */
[----:B------:R0:W-:Y:S01]  /*06a0*/  STL [R1+0x4], R0 ;  /* 0x0000040001007387 */ /* 0x0001e20000100800 */
[----:B------:R-:W-:Y:S06]  /*06b0*/  BAR.SYNC.DEFER_BLOCKING 0x0 ;  /* 0x0000000000007b1d */ /* 0x000fec0000010000 */
[----:B------:R-:W5:Y:S02]  /*06c0*/  LDCU.64 UR4, c[0x0][0x3c0] ;  /* 0x00007800ff0477ac */ /* 0x000f640008000a00 */
[----:B------:R-:W-:Y:S01]  /*06d0*/  PREEXIT ;  /* 0x000000000000782d */ /* 0x000fe20000000000 */
[----:B-----5:R-:W-:-:S02]  /*06e0*/  IMAD.U32 R8, RZ, RZ, UR4 ;  /* 0x00000004ff087e24 */ /* 0x020fc4000f8e00ff */
[----:B------:R-:W-:-:S03]  /*06f0*/  IMAD.U32 R4, RZ, RZ, UR5 ;  /* 0x00000005ff047e24 */ /* 0x000fc6000f8e00ff */
[----:B0-----:R-:W-:-:S04]  /*0700*/  LEA R12, P0, R22, R8, 0x3 ;  /* 0x00000008160c7211 */ /* 0x001fc800078018ff */
[----:B------:R-:W-:-:S06]  /*0710*/  LEA.HI.X R13, R22, R4, R23, 0x3, P0 ;  /* 0x00000004160d7211 */ /* 0x000fcc00000f1c17 */
[----:B------:R-:W5:Y:S01]  /*0720*/  LDG.E.64 R12, desc[UR6][R12.64] ;  /* 0x000000060c0c7981 */ /* 0x000f62000c1e1b00 */
[----:B------:R-:W-:Y:S01]  /*0730*/  BSSY.RECONVERGENT B0, `(.L_x_118) ;  /* 0x0000029000007945 */ /* 0x000fe20003800200 */
[----:B-----5:R-:W-:-:S04]  /*0740*/  ISETP.NE.U32.AND P0, PT, R12, RZ, PT ;  /* 0x000000ff0c00720c */ /* 0x020fc80003f05070 */
[----:B------:R-:W-:-:S13]  /*0750*/  ISETP.NE.AND.EX P0, PT, R13, RZ, PT, P0 ;  /* 0x000000ff0d00720c */ /* 0x000fda0003f05300 */
[----:B-1234-:R-:W-:Y:S05]  /*0760*/  @!P0 BRA `(.L_x_119) ;  /* 0x0000000000848947 */ /* 0x01efea0003800000 */
[----:B------:R-:W0:Y:S01]  /*0770*/  LDC.64 R8, c[0x0][0x3c0] ;  /* 0x0000f000ff087b82 */ /* 0x000e220000000a00 */
[----:B------:R-:W-:Y:S02]  /*0780*/  IMAD.MOV.U32 R0, RZ, RZ, R28 ;  /* 0x000000ffff007224 */ /* 0x000fe400078e001c */
[----:B------:R-:W-:Y:S02]  /*0790*/  IMAD.MOV.U32 R7, RZ, RZ, R29 ;  /* 0x000000ffff077224 */ /* 0x000fe400078e001d */
[----:B------:R-:W-:Y:S02]  /*07a0*/  IMAD.MOV.U32 R26, RZ, RZ, R22 ;  /* 0x000000ffff1a7224 */ /* 0x000fe400078e0016 */
[----:B------:R-:W-:-:S07]  /*07b0*/  IMAD.MOV.U32 R27, RZ, RZ, R23 ;  /* 0x000000ffff1b7224 */ /* 0x000fce00078e0017 */
.L_x_122:
[----:B0-----:R-:W-:Y:S01]  /*07c0*/  IMAD.MOV.U32 R4, RZ, RZ, R9 ;  /* 0x000000ffff047224 */ /* 0x001fe200078e0009 */
[----:B------:R-:W-:-:S04]  /*07d0*/  LEA R24, P0, R0, R8, 0x3 ;  /* 0x0000000800187211 */ /* 0x000fc800078018ff */
        /* <DEDUP_REMOVED lines=20> */
[----:B------:R-:W-:Y:S05]  /*0920*/  BRA `(.L_x_119) ;  /* 0x0000000000147947 */ /* 0x000fea0003800000 */
.L_x_121:
[----:B------:R-:W-:Y:S01]  /*0930*/  ISETP.GE.U32.AND P0, PT, R12, R24, PT ;  /* 0x000000180c00720c */ /* 0x000fe20003f06070 */
[----:B------:R-:W-:Y:S02]  /*0940*/  IMAD.MOV.U32 R6, RZ, RZ, R22 ;  /* 0x000000ffff067224 */ /* 0x000fe400078e0016 */
[----:B------:R-:W-:Y:S01]  /*0950*/  IMAD.MOV.U32 R5, RZ, RZ, R23 ;  /* 0x000000ffff057224 */ /* 0x000fe200078e0017 */
[----:B------:R-:W-:-:S13]  /*0960*/  ISETP.GE.U32.AND.EX P0, PT, R13, R25, PT, P0 ;  /* 0x000000190d00720c */ /* 0x000fda0003f06100 */
[----:B------:R-:W-:Y:S05]  /*0970*/  @P0 BRA `(.L_x_120) ;  /* 0x0000000000100947 */ /* 0x000fea0003800000 */
.L_x_119:
[----:B------:R-:W-:Y:S02]  /*0980*/  IMAD.MOV.U32 R6, RZ, RZ, R28 ;  /* 0x000000ffff067224 */ /* 0x000fe400078e001c */
[----:B------:R-:W-:Y:S02]  /*0990*/  IMAD.MOV.U32 R5, RZ, RZ, R29 ;  /* 0x000000ffff057224 */ /* 0x000fe400078e001d */
[----:B------:R-:W-:Y:S02]  /*09a0*/  IMAD.MOV.U32 R28, RZ, RZ, R22 ;  /* 0x000000ffff1c7224 */ /* 0x000fe400078e0016 */
[----:B------:R-:W-:-:S07]  /*09b0*/  IMAD.MOV.U32 R29, RZ, RZ, R23 ;  /* 0x000000ffff1d7224 */ /* 0x000fce00078e0017 */
.L_x_120:
[----:B------:R-:W-:Y:S05]  /*09c0*/  BSYNC.RECONVERGENT B0 ;  /* 0x0000000000007941 */ /* 0x000fea0003800200 */
.L_x_118:
[----:B------:R-:W-:-:S04]  /*09d0*/  LEA R12, P0, R2, R8, 0x3 ;  /* 0x00000008020c7211 */ /* 0x000fc800078018ff */
[----:B------:R-:W-:-:S06]  /*09e0*/  LEA.HI.X R13, R2, R4, R3, 0x3, P0 ;  /* 0x00000004020d7211 */ /* 0x000fcc00000f1c03 */
[----:B------:R-:W2:Y:S01]  /*09f0*/  LDG.E.64 R12, desc[UR6][R12.64] ;  /* 0x000000060c0c7981 */ /* 0x000ea2000c1e1b00 */
[----:B------:R-:W-:Y:S01]  /*0a00*/  BSSY.RECONVERGENT B0, `(.L_x_123) ;  /* 0x0000029000007945 */ /* 0x000fe20003800200 */
        /* <DEDUP_REMOVED lines=8> */
.L_x_127:
        /* <DEDUP_REMOVED lines=23> */
.L_x_126:
[----:B------:R-:W-:Y:S01]  /*0c00*/  ISETP.GE.U32.AND P0, PT, R12, R24, PT ;  /* 0x000000180c00720c */ /* 0x000fe20003f06070 */
[----:B------:R-:W-:Y:S02]  /*0c10*/  IMAD.MOV.U32 R22, RZ, RZ, R2 ;  /* 0x000000ffff167224 */ /* 0x000fe400078e0002 */
[----:B------:R-:W-:Y:S01]  /*0c20*/  IMAD.MOV.U32 R7, RZ, RZ, R3 ;  /* 0x000000ffff077224 */ /* 0x000fe200078e0003 */
[----:B------:R-:W-:-:S13]  /*0c30*/  ISETP.GE.U32.AND.EX P0, PT, R13, R25, PT, P0 ;  /* 0x000000190d00720c */ /* 0x000fda0003f06100 */
[----:B------:R-:W-:Y:S05]  /*0c40*/  @P0 BRA `(.L_x_125) ;  /* 0x0000000000100947 */ /* 0x000fea0003800000 */
.L_x_124:
[----:B------:R-:W-:Y:S02]  /*0c50*/  IMAD.MOV.U32 R22, RZ, RZ, R18 ;  /* 0x000000ffff167224 */ /* 0x000fe400078e0012 */
[----:B------:R-:W-:Y:S02]  /*0c60*/  IMAD.MOV.U32 R7, RZ, RZ, R19 ;  /* 0x000000ffff077224 */ /* 0x000fe400078e0013 */
[----:B------:R-:W-:Y:S02]  /*0c70*/  IMAD.MOV.U32 R18, RZ, RZ, R2 ;  /* 0x000000ffff127224 */ /* 0x000fe400078e0002 */
[----:B------:R-:W-:-:S07]  /*0c80*/  IMAD.MOV.U32 R19, RZ, RZ, R3 ;  /* 0x000000ffff137224 */ /* 0x000fce00078e0003 */
.L_x_125:
[----:B------:R-:W-:Y:S05]  /*0c90*/  BSYNC.RECONVERGENT B0 ;  /* 0x0000000000007941 */ /* 0x000fea0003800200 */
.L_x_123:
        /* <DEDUP_REMOVED lines=12> */
.L_x_132:
        /* <DEDUP_REMOVED lines=23> */
.L_x_131:
[----:B------:R-:W-:Y:S01]  /*0ed0*/  ISETP.GE.U32.AND P0, PT, R24, R26, PT ;  /* 0x0000001a1800720c */ /* 0x000fe20003f06070 */
[----:B------:R-:W-:Y:S02]  /*0ee0*/  IMAD.MOV.U32 R12, RZ, RZ, R20 ;  /* 0x000000ffff0c7224 */ /* 0x000fe400078e0014 */
[----:B------:R-:W-:Y:S01]  /*0ef0*/  IMAD.MOV.U32 R3, RZ, RZ, R21 ;  /* 0x000000ffff037224 */ /* 0x000fe200078e0015 */
[----:B------:R-:W-:-:S13]  /*0f00*/  ISETP.GE.U32.AND.EX P0, PT, R25, R27, PT, P0 ;  /* 0x0000001b1900720c */ /* 0x000fda0003f06100 */
[----:B------:R-:W-:Y:S05]  /*0f10*/  @P0 BRA `(.L_x_130) ;  /* 0x0000000000100947 */ /* 0x000fea0003800000 */
.L_x_129:
[----:B------:R-:W-:Y:S02]  /*0f20*/  IMAD.MOV.U32 R12, RZ, RZ, R10 ;  /* 0x000000ffff0c7224 */ /* 0x000fe400078e000a */
[----:B------:R-:W-:Y:S02]  /*0f30*/  IMAD.MOV.U32 R3, RZ, RZ, R11 ;  /* 0x000000ffff037224 */ /* 0x000fe400078e000b */
[----:B------:R-:W-:Y:S02]  /*0f40*/  IMAD.MOV.U32 R10, RZ, RZ, R20 ;  /* 0x000000ffff0a7224 */ /* 0x000fe400078e0014 */
[----:B------:R-:W-:-:S07]  /*0f50*/  IMAD.MOV.U32 R11, RZ, RZ, R21 ;  /* 0x000000ffff0b7224 */ /* 0x000fce00078e0015 */
.L_x_130:
[----:B------:R-:W-:Y:S05]  /*0f60*/  BSYNC.RECONVERGENT B0 ;  /* 0x0000000000007941 */ /* 0x000fea0003800200 */
.L_x_128:
        /* <DEDUP_REMOVED lines=12> */
.L_x_137:
        /* <DEDUP_REMOVED lines=23> */
.L_x_136:
[----:B------:R-:W-:Y:S01]  /*11a0*/  ISETP.GE.U32.AND P0, PT, R20, R24, PT ;  /* 0x000000181400720c */ /* 0x000fe20003f06070 */
[----:B------:R-:W-:Y:S02]  /*11b0*/  IMAD.MOV.U32 R2, RZ, RZ, R14 ;  /* 0x000000ffff027224 */ /* 0x000fe400078e000e */
[----:B------:R-:W-:Y:S01]  /*11c0*/  IMAD.MOV.U32 R23, RZ, RZ, R15 ;  /* 0x000000ffff177224 */ /* 0x000fe200078e000f */
[----:B------:R-:W-:-:S13]  /*11d0*/  ISETP.GE.U32.AND.EX P0, PT, R21, R25, PT, P0 ;  /* 0x000000191500720c */ /* 0x000fda0003f06100 */
[----:B------:R-:W-:Y:S05]  /*11e0*/  @P0 BRA `(.L_x_135) ;  /* 0x0000000000100947 */ /* 0x000fea0003800000 */
.L_x_134:
[----:B------:R-:W-:Y:S02]  /*11f0*/  IMAD.MOV.U32 R2, RZ, RZ, R16 ;  /* 0x000000ffff027224 */ /* 0x000fe400078e0010 */
[----:B------:R-:W-:Y:S02]  /*1200*/  IMAD.MOV.U32 R23, RZ, RZ, R17 ;  /* 0x000000ffff177224 */ /* 0x000fe400078e0011 */
[----:B------:R-:W-:Y:S02]  /*1210*/  IMAD.MOV.U32 R16, RZ, RZ, R14 ;  /* 0x000000ffff107224 */ /* 0x000fe400078e000e */
[----:B------:R-:W-:-:S07]  /*1220*/  IMAD.MOV.U32 R17, RZ, RZ, R15 ;  /* 0x000000ffff117224 */ /* 0x000fce00078e000f */
.L_x_135:
[----:B------:R-:W-:Y:S05]  /*1230*/  BSYNC.RECONVERGENT B0 ;  /* 0x0000000000007941 */ /* 0x000fea0003800200 */
.L_x_133:
        /* <DEDUP_REMOVED lines=12> */
.L_x_142:
        /* <DEDUP_REMOVED lines=23> */
.L_x_141:
[----:B------:R-:W-:Y:S01]  /*1470*/  ISETP.GE.U32.AND P0, PT, R20, R24, PT ;  /* 0x000000181400720c */ /* 0x000fe20003f06070 */
[----:B------:R-:W-:Y:S02]  /*1480*/  IMAD.MOV.U32 R0, RZ, RZ, R18 ;  /* 0x000000ffff007224 */ /* 0x000fe400078e0012 */
[----:B------:R-:W-:Y:S01]  /*1490*/  IMAD.MOV.U32 R15, RZ, RZ, R19 ;  /* 0x000000ffff0f7224 */ /* 0x000fe200078e0013 */
[----:B------:R-:W-:-:S13]  /*14a0*/  ISETP.GE.U32.AND.EX P0, PT, R21, R25, PT, P0 ;  /* 0x000000191500720c */ /* 0x000fda0003f06100 */
[----:B------:R-:W-:Y:S05]  /*14b0*/  @P0 BRA `(.L_x_140) ;  /* 0x0000000000100947 */ /* 0x000fea0003800000 */
.L_x_139:
[----:B------:R-:W-:Y:S02]  /*14c0*/  IMAD.MOV.U32 R0, RZ, RZ, R6 ;  /* 0x000000ffff007224 */ /* 0x000fe400078e0006 */
[----:B------:R-:W-:Y:S02]  /*14d0*/  IMAD.MOV.U32 R15, RZ, RZ, R5 ;  /* 0x000000ffff0f7224 */ /* 0x000fe400078e0005 */
[----:B------:R-:W-:Y:S02]  /*14e0*/  IMAD.MOV.U32 R6, RZ, RZ, R18 ;  /* 0x000000ffff067224 */ /* 0x000fe400078e0012 */
[----:B------:R-:W-:-:S07]  /*14f0*/  IMAD.MOV.U32 R5, RZ, RZ, R19 ;  /* 0x000000ffff057224 */ /* 0x000fce00078e0013 */
.L_x_140:
[----:B------:R-:W-:Y:S05]  /*1500*/  BSYNC.RECONVERGENT B0 ;  /* 0x0000000000007941 */ /* 0x000fea0003800200 */
.L_x_138:
        /* <DEDUP_REMOVED lines=12> */
.L_x_147:
        /* <DEDUP_REMOVED lines=23> */
.L_x_146:
[----:B------:R-:W-:Y:S01]  /*1740*/  ISETP.GE.U32.AND P0, PT, R18, R20, PT ;  /* 0x000000141200720c */ /* 0x000fe20003f06070 */
[----:B------:R-:W-:Y:S02]  /*1750*/  IMAD.MOV.U32 R13, RZ, RZ, R10 ;  /* 0x000000ffff0d7224 */ /* 0x000fe400078e000a */
[----:B------:R-:W-:Y:S01]  /*1760*/  IMAD.MOV.U32 R14, RZ, RZ, R11 ;  /* 0x000000ffff0e7224 */ /* 0x000fe200078e000b */
[----:B------:R-:W-:-:S13]  /*1770*/  ISETP.GE.U32.AND.EX P0, PT, R19, R21, PT, P0 ;  /* 0x000000151300720c */ /* 0x000fda0003f06100 */
[----:B------:R-:W-:Y:S05]  /*1780*/  @P0 BRA `(.L_x_145) ;  /* 0x0000000000100947 */ /* 0x000fea0003800000 */
.L_x_144:
[----:B------:R-:W-:Y:S02]  /*1790*/  IMAD.MOV.U32 R13, RZ, RZ, R22 ;  /* 0x000000ffff0d7224 */ /* 0x000fe400078e0016 */
[----:B------:R-:W-:Y:S02]  /*17a0*/  IMAD.MOV.U32 R14, RZ, RZ, R7 ;  /* 0x000000ffff0e7224 */ /* 0x000fe400078e0007 */
[----:B------:R-:W-:Y:S02]  /*17b0*/  IMAD.MOV.U32 R22, RZ, RZ, R10 ;  /* 0x000000ffff167224 */ /* 0x000fe400078e000a */
[----:B------:R-:W-:-:S07]  /*17c0*/  IMAD.MOV.U32 R7, RZ, RZ, R11 ;  /* 0x000000ffff077224 */ /* 0x000fce00078e000b */
.L_x_145:
[----:B------:R-:W-:Y:S05]  /*17d0*/  BSYNC.RECONVERGENT B0 ;  /* 0x0000000000007941 */ /* 0x000fea0003800200 */
.L_x_143:
        /* <DEDUP_REMOVED lines=12> */
.L_x_152:
        /* <DEDUP_REMOVED lines=23> */
.L_x_151:
[----:B------:R-:W-:Y:S01]  /*1a10*/  ISETP.GE.U32.AND P0, PT, R18, R20, PT ;  /* 0x000000141200720c */ /* 0x000fe20003f06070 */
[----:B------:R-:W-:Y:S02]  /*1a20*/  IMAD.MOV.U32 R11, RZ, RZ, R16 ;  /* 0x000000ffff0b7224 */ /* 0x000fe400078e0010 */
[----:B------:R-:W-:Y:S01]  /*1a30*/  IMAD.MOV.U32 R25, RZ, RZ, R17 ;  /* 0x000000ffff197224 */ /* 0x000fe200078e0011 */
[----:B------:R-:W-:-:S13]  /*1a40*/  ISETP.GE.U32.AND.EX P0, PT, R19, R21, PT, P0 ;  /* 0x000000151300720c */ /* 0x000fda0003f06100 */
[----:B------:R-:W-:Y:S05]  /*1a50*/  @P0 BRA `(.L_x_150) ;  /* 0x0000000000100947 */ /* 0x000fea0003800000 */
.L_x_149:
[----:B------:R-:W-:Y:S02]  /*1a60*/  IMAD.MOV.U32 R11, RZ, RZ, R12 ;  /* 0x000000ffff0b7224 */ /* 0x000fe400078e000c */
[----:B------:R-:W-:Y:S02]  /*1a70*/  IMAD.MOV.U32 R25, RZ, RZ, R3 ;  /* 0x000000ffff197224 */ /* 0x000fe400078e0003 */
[----:B------:R-:W-:Y:S02]  /*1a80*/  IMAD.MOV.U32 R12, RZ, RZ, R16 ;  /* 0x000000ffff0c7224 */ /* 0x000fe400078e0010 */
[----:B------:R-:W-:-:S07]  /*1a90*/  IMAD.MOV.U32 R3, RZ, RZ, R17 ;  /* 0x000000ffff037224 */ /* 0x000fce00078e0011 */
.L_x_150:
[----:B------:R-:W-:Y:S05]  /*1aa0*/  BSYNC.RECONVERGENT B0 ;  /* 0x0000000000007941 */ /* 0x000fea0003800200 */
.L_x_148:
        /* <DEDUP_REMOVED lines=12> */
.L_x_157:
[----:B0-----:R-:W-:Y:S02]  /*1b70*/  IMAD.MOV.U32 R8, RZ, RZ, R16 ;  /* 0x000000ffff087224 */ /* 0x001fe400078e0010 */
[----:B------:R-:W-:-:S03]  /*1b80*/  IMAD.MOV.U32 R4, RZ, RZ, R17 ;  /* 0x000000ffff047224 */ /* 0x000fc600078e0011 */
        /* <DEDUP_REMOVED lines=22> */
.L_x_156:
[----:B------:R-:W-:Y:S01]  /*1cf0*/  ISETP.GE.U32.AND P0, PT, R18, R20, PT ;  /* 0x000000141200720c */ /* 0x000fe20003f06070 */
[----:B------:R-:W-:Y:S02]  /*1d00*/  IMAD.MOV.U32 R9, RZ, RZ, R6 ;  /* 0x000000ffff097224 */ /* 0x000fe400078e0006 */
[----:B------:R-:W-:Y:S01]  /*1d10*/  IMAD.MOV.U32 R10, RZ, RZ, R5 ;  /* 0x000000ffff0a7224 */ /* 0x000fe200078e0005 */
[----:B------:R-:W-:-:S13]  /*1d20*/  ISETP.GE.U32.AND.EX P0, PT, R19, R21, PT, P0 ;  /* 0x000000151300720c */ /* 0x000fda0003f06100 */
[----:B------:R-:W-:Y:S05]  /*1d30*/  @P0 BRA `(.L_x_155) ;  /* 0x0000000000100947 */ /* 0x000fea0003800000 */
.L_x_154:
[----:B------:R-:W-:Y:S02]  /*1d40*/  IMAD.MOV.U32 R9, RZ, RZ, R28 ;  /* 0x000000ffff097224 */ /* 0x000fe400078e001c */
[----:B------:R-:W-:Y:S02]  /*1d50*/  IMAD.MOV.U32 R10, RZ, RZ, R29 ;  /* 0x000000ffff0a7224 */ /* 0x000fe400078e001d */
[----:B------:R-:W-:Y:S02]  /*1d60*/  IMAD.MOV.U32 R28, RZ, RZ, R6 ;  /* 0x000000ffff1c7224 */ /* 0x000fe400078e0006 */
[----:B------:R-:W-:-:S07]  /*1d70*/  IMAD.MOV.U32 R29, RZ, RZ, R5 ;  /* 0x000000ffff1d7224 */ /* 0x000fce00078e0005 */
.L_x_155:
[----:B------:R-:W-:Y:S05]  /*1d80*/  BSYNC.RECONVERGENT B0 ;  /* 0x0000000000007941 */ /* 0x000fea0003800200 */
.L_x_153:
        /* <DEDUP_REMOVED lines=12> */
.L_x_162:
        /* <DEDUP_REMOVED lines=24> */
.L_x_161:
[----:B------:R-:W-:Y:S01]  /*1fd0*/  ISETP.GE.U32.AND P0, PT, R18, R20, PT ;  /* 0x000000141200720c */ /* 0x000fe20003f06070 */
[----:B------:R-:W-:Y:S02]  /*1fe0*/  IMAD.MOV.U32 R5, RZ, RZ, R22 ;  /* 0x000000ffff057224 */ /* 0x000fe400078e0016 */
[----:B------:R-:W-:Y:S01]  /*1ff0*/  IMAD.MOV.U32 R6, RZ, RZ, R7 ;  /* 0x000000ffff067224 */ /* 0x000fe200078e0007 */
[----:B------:R-:W-:-:S13]  /*2000*/  ISETP.GE.U32.AND.EX P0, PT, R19, R21, PT, P0 ;  /* 0x000000151300720c */ /* 0x000fda0003f06100 */
[----:B------:R-:W-:Y:S05]  /*2010*/  @P0 BRA `(.L_x_160) ;  /* 0x0000000000100947 */ /* 0x000fea0003800000 */
.L_x_159:
[----:B------:R-:W-:Y:S02]  /*2020*/  IMAD.MOV.U32 R5, RZ, RZ, R0 ;  /* 0x000000ffff057224 */ /* 0x000fe400078e0000 */
[----:B------:R-:W-:Y:S02]  /*2030*/  IMAD.MOV.U32 R6, RZ, RZ, R15 ;  /* 0x000000ffff067224 */ /* 0x000fe400078e000f */
[----:B------:R-:W-:Y:S02]  /*2040*/  IMAD.MOV.U32 R0, RZ, RZ, R22 ;  /* 0x000000ffff007224 */ /* 0x000fe400078e0016 */
[----:B------:R-:W-:-:S07]  /*2050*/  IMAD.MOV.U32 R15, RZ, RZ, R7 ;  /* 0x000000ffff0f7224 */ /* 0x000fce00078e0007 */
.L_x_160:
[----:B------:R-:W-:Y:S05]  /*2060*/  BSYNC.RECONVERGENT B0 ;  /* 0x0000000000007941 */ /* 0x000fea0003800200 */
.L_x_158:
        /* <DEDUP_REMOVED lines=12> */
.L_x_167:
        /* <DEDUP_REMOVED lines=24> */
.L_x_166:
[----:B------:R-:W-:Y:S01]  /*22b0*/  ISETP.GE.U32.AND P0, PT, R18, R20, PT ;  /* 0x000000141200720c */ /* 0x000fe20003f06070 */
[----:B------:R-:W-:Y:S02]  /*22c0*/  IMAD.MOV.U32 R7, RZ, RZ, R12 ;  /* 0x000000ffff077224 */ /* 0x000fe400078e000c */
[----:B------:R-:W-:Y:S01]  /*22d0*/  IMAD.MOV.U32 R24, RZ, RZ, R3 ;  /* 0x000000ffff187224 */ /* 0x000fe200078e0003 */
[----:B------:R-:W-:-:S13]  /*22e0*/  ISETP.GE.U32.AND.EX P0, PT, R19, R21, PT, P0 ;  /* 0x000000151300720c */ /* 0x000fda0003f06100 */
[----:B------:R-:W-:Y:S05]  /*22f0*/  @P0 BRA `(.L_x_165) ;  /* 0x0000000000100947 */ /* 0x000fea0003800000 */
.L_x_164:
[----:B------:R-:W-:Y:S02]  /*2300*/  IMAD.MOV.U32 R7, RZ, RZ, R13 ;  /* 0x000000ffff077224 */ /* 0x000fe400078e000d */
[----:B------:R-:W-:Y:S02]  /*2310*/  IMAD.MOV.U32 R24, RZ, RZ, R14 ;  /* 0x000000ffff187224 */ /* 0x000fe400078e000e */
[----:B------:R-:W-:Y:S02]  /*2320*/  IMAD.MOV.U32 R13, RZ, RZ, R12 ;  /* 0x000000ffff0d7224 */ /* 0x000fe400078e000c */
[----:B------:R-:W-:-:S07]  /*2330*/  IMAD.MOV.U32 R14, RZ, RZ, R3 ;  /* 0x000000ffff0e7224 */ /* 0x000fce00078e0003 */
.L_x_165:
[----:B------:R-:W-:Y:S05]  /*2340*/  BSYNC.RECONVERGENT B0 ;  /* 0x0000000000007941 */ /* 0x000fea0003800200 */
.L_x_163:
        /* <DEDUP_REMOVED lines=12> */
.L_x_172:
        /* <DEDUP_REMOVED lines=24> */
.L_x_171:
[----:B------:R-:W-:Y:S01]  /*2590*/  ISETP.GE.U32.AND P0, PT, R18, R20, PT ;  /* 0x000000141200720c */ /* 0x000fe20003f06070 */
[----:B------:R-:W-:Y:S02]  /*25a0*/  IMAD.MOV.U32 R12, RZ, RZ, R2 ;  /* 0x000000ffff0c7224 */ /* 0x000fe400078e0002 */
[----:B------:R-:W-:Y:S01]  /*25b0*/  IMAD.MOV.U32 R26, RZ, RZ, R23 ;  /* 0x000000ffff1a7224 */ /* 0x000fe200078e0017 */
[----:B------:R-:W-:-:S13]  /*25c0*/  ISETP.GE.U32.AND.EX P0, PT, R19, R21, PT, P0 ;  /* 0x000000151300720c */ /* 0x000fda0003f06100 */
[----:B------:R-:W-:Y:S05]  /*25d0*/  @P0 BRA `(.L_x_170) ;  /* 0x0000000000100947 */ /* 0x000fea0003800000 */
.L_x_169:
[----:B------:R-:W-:Y:S02]  /*25e0*/  IMAD.MOV.U32 R12, RZ, RZ, R11 ;  /* 0x000000ffff0c7224 */ /* 0x000fe400078e000b */
[----:B------:R-:W-:Y:S02]  /*25f0*/  IMAD.MOV.U32 R26, RZ, RZ, R25 ;  /* 0x000000ffff1a7224 */ /* 0x000fe400078e0019 */
[----:B------:R-:W-:Y:S02]  /*2600*/  IMAD.MOV.U32 R11, RZ, RZ, R2 ;  /* 0x000000ffff0b7224 */ /* 0x000fe400078e0002 */
[----:B------:R-:W-:-:S07]  /*2610*/  IMAD.MOV.U32 R25, RZ, RZ, R23 ;  /* 0x000000ffff197224 */ /* 0x000fce00078e0017 */
.L_x_170:
[----:B------:R-:W-:Y:S05]  /*2620*/  BSYNC.RECONVERGENT B0 ;  /* 0x0000000000007941 */ /* 0x000fea0003800200 */
.L_x_168:
        /* <DEDUP_REMOVED lines=12> */
.L_x_177:
        /* <DEDUP_REMOVED lines=24> */
.L_x_176:
[----:B------:R-:W-:Y:S01]  /*2870*/  ISETP.GE.U32.AND P0, PT, R18, R20, PT ;  /* 0x000000141200720c */ /* 0x000fe20003f06070 */
[----:B------:R-:W-:Y:S02]  /*2880*/  IMAD.MOV.U32 R2, RZ, RZ, R0 ;  /* 0x000000ffff027224 */ /* 0x000fe400078e0000 */
[----:B------:R-:W-:Y:S01]  /*2890*/  IMAD.MOV.U32 R3, RZ, RZ, R15 ;  /* 0x000000ffff037224 */ /* 0x000fe200078e000f */
[----:B------:R-:W-:-:S13]  /*28a0*/  ISETP.GE.U32.AND.EX P0, PT, R19, R21, PT, P0 ;  /* 0x000000151300720c */ /* 0x000fda0003f06100 */
[----:B------:R-:W-:Y:S05]  /*28b0*/  @P0 BRA `(.L_x_175) ;  /* 0x0000000000100947 */ /* 0x000fea0003800000 */
.L_x_174:
[----:B------:R-:W-:Y:S02]  /*28c0*/  IMAD.MOV.U32 R2, RZ, RZ, R9 ;  /* 0x000000ffff027224 */ /* 0x000fe400078e0009 */
[----:B------:R-:W-:Y:S02]  /*28d0*/  IMAD.MOV.U32 R3, RZ, RZ, R10 ;  /* 0x000000ffff037224 */ /* 0x000fe400078e000a */
[----:B------:R-:W-:Y:S02]  /*28e0*/  IMAD.MOV.U32 R9, RZ, RZ, R0 ;  /* 0x000000ffff097224 */ /* 0x000fe400078e0000 */
[----:B------:R-:W-:-:S07]  /*28f0*/  IMAD.MOV.U32 R10, RZ, RZ, R15 ;  /* 0x000000ffff0a7224 */ /* 0x000fce00078e000f */
.L_x_175:
[----:B------:R-:W-:Y:S05]  /*2900*/  BSYNC.RECONVERGENT B0 ;  /* 0x0000000000007941 */ /* 0x000fea0003800200 */
.L_x_173:
        /* <DEDUP_REMOVED lines=12> */
.L_x_182:
        /* <DEDUP_REMOVED lines=24> */
.L_x_181:
[----:B------:R-:W-:Y:S01]  /*2b50*/  ISETP.GE.U32.AND P0, PT, R18, R20, PT ;  /* 0x000000141200720c */ /* 0x000fe20003f06070 */
[----:B------:R-:W-:Y:S02]  /*2b60*/  IMAD.MOV.U32 R0, RZ, RZ, R13 ;  /* 0x000000ffff007224 */ /* 0x000fe400078e000d */
[----:B------:R-:W-:Y:S01]  /*2b70*/  IMAD.MOV.U32 R22, RZ, RZ, R14 ;  /* 0x000000ffff167224 */ /* 0x000fe200078e000e */
[----:B------:R-:W-:-:S13]  /*2b80*/  ISETP.GE.U32.AND.EX P0, PT, R19, R21, PT, P0 ;  /* 0x000000151300720c */ /* 0x000fda0003f06100 */
[----:B------:R-:W-:Y:S05]  /*2b90*/  @P0 BRA `(.L_x_180) ;  /* 0x0000000000100947 */ /* 0x000fea0003800000 */
.L_x_179:
[----:B------:R-:W-:Y:S02]  /*2ba0*/  IMAD.MOV.U32 R0, RZ, RZ, R5 ;  /* 0x000000ffff007224 */ /* 0x000fe400078e0005 */
[----:B------:R-:W-:Y:S02]  /*2bb0*/  IMAD.MOV.U32 R22, RZ, RZ, R6 ;  /* 0x000000ffff167224 */ /* 0x000fe400078e0006 */
[----:B------:R-:W-:Y:S02]  /*2bc0*/  IMAD.MOV.U32 R5, RZ, RZ, R13 ;  /* 0x000000ffff057224 */ /* 0x000fe400078e000d */
[----:B------:R-:W-:-:S07]  /*2bd0*/  IMAD.MOV.U32 R6, RZ, RZ, R14 ;  /* 0x000000ffff067224 */ /* 0x000fce00078e000e */
.L_x_180:
[----:B------:R-:W-:Y:S05]  /*2be0*/  BSYNC.RECONVERGENT B0 ;  /* 0x0000000000007941 */ /* 0x000fea0003800200 */
.L_x_178:
        /* <DEDUP_REMOVED lines=12> */
.L_x_187:
        /* <DEDUP_REMOVED lines=24> */
.L_x_186:
[----:B------:R-:W-:Y:S01]  /*2e30*/  ISETP.GE.U32.AND P0, PT, R18, R20, PT ;  /* 0x000000141200720c */ /* 0x000fe20003f06070 */
[----:B------:R-:W-:Y:S02]  /*2e40*/  IMAD.MOV.U32 R15, RZ, RZ, R11 ;  /* 0x000000ffff0f7224 */ /* 0x000fe400078e000b */
[----:B------:R-:W-:Y:S01]  /*2e50*/  IMAD.MOV.U32 R14, RZ, RZ, R25 ;  /* 0x000000ffff0e7224 */ /* 0x000fe200078e0019 */
[----:B------:R-:W-:-:S13]  /*2e60*/  ISETP.GE.U32.AND.EX P0, PT, R19, R21, PT, P0 ;  /* 0x000000151300720c */ /* 0x000fda0003f06100 */
[----:B------:R-:W-:Y:S05]  /*2e70*/  @P0 BRA `(.L_x_185) ;  /* 0x0000000000100947 */ /* 0x000fea0003800000 */
.L_x_184:
[----:B------:R-:W-:Y:S02]  /*2e80*/  IMAD.MOV.U32 R15, RZ, RZ, R7 ;  /* 0x000000ffff0f7224 */ /* 0x000fe400078e0007 */
[----:B------:R-:W-:Y:S02]  /*2e90*/  IMAD.MOV.U32 R14, RZ, RZ, R24 ;  /* 0x000000ffff0e7224 */ /* 0x000fe400078e0018 */
[----:B------:R-:W-:Y:S02]  /*2ea0*/  IMAD.MOV.U32 R7, RZ, RZ, R11 ;  /* 0x000000ffff077224 */ /* 0x000fe400078e000b */
[----:B------:R-:W-:-:S07]  /*2eb0*/  IMAD.MOV.U32 R24, RZ, RZ, R25 ;  /* 0x000000ffff187224 */ /* 0x000fce00078e0019 */
.L_x_185:
[----:B------:R-:W-:Y:S05]  /*2ec0*/  BSYNC.RECONVERGENT B0 ;  /* 0x0000000000007941 */ /* 0x000fea0003800200 */
.L_x_183:
        /* <DEDUP_REMOVED lines=12> */
.L_x_192:
        /* <DEDUP_REMOVED lines=24> */
.L_x_191:
[----:B------:R-:W-:Y:S01]  /*3110*/  ISETP.GE.U32.AND P0, PT, R18, R20, PT ;  /* 0x000000141200720c */ /* 0x000fe20003f06070 */
[----:B------:R-:W-:Y:S02]  /*3120*/  IMAD.MOV.U32 R13, RZ, RZ, R9 ;  /* 0x000000ffff0d7224 */ /* 0x000fe400078e0009 */
[----:B------:R-:W-:Y:S01]  /*3130*/  IMAD.MOV.U32 R11, RZ, RZ, R10 ;  /* 0x000000ffff0b7224 */ /* 0x000fe200078e000a */
[----:B------:R-:W-:-:S13]  /*3140*/  ISETP.GE.U32.AND.EX P0, PT, R19, R21, PT, P0 ;  /* 0x000000151300720c */ /* 0x000fda0003f06100 */
[----:B------:R-:W-:Y:S05]  /*3150*/  @P0 BRA `(.L_x_190) ;  /* 0x0000000000100947 */ /* 0x000fea0003800000 */
.L_x_189:
[----:B------:R-:W-:Y:S02]  /*3160*/  IMAD.MOV.U32 R13, RZ, RZ, R28 ;  /* 0x000000ffff0d7224 */ /* 0x000fe400078e001c */
[----:B------:R-:W-:Y:S02]  /*3170*/  IMAD.MOV.U32 R11, RZ, RZ, R29 ;  /* 0x000000ffff0b7224 */ /* 0x000fe400078e001d */
[----:B------:R-:W-:Y:S02]  /*3180*/  IMAD.MOV.U32 R28, RZ, RZ, R9 ;  /* 0x000000ffff1c7224 */ /* 0x000fe400078e0009 */
[----:B------:R-:W-:-:S07]  /*3190*/  IMAD.MOV.U32 R29, RZ, RZ, R10 ;  /* 0x000000ffff1d7224 */ /* 0x000fce00078e000a */
.L_x_190:
[----:B------:R-:W-:Y:S05]  /*31a0*/  BSYNC.RECONVERGENT B0 ;  /* 0x0000000000007941 */ /* 0x000fea0003800200 */
.L_x_188:
        /* <DEDUP_REMOVED lines=12> */
.L_x_197:
        /* <DEDUP_REMOVED lines=24> */
.L_x_196:
[----:B------:R-:W-:Y:S01]  /*33f0*/  ISETP.GE.U32.AND P0, PT, R18, R20, PT ;  /* 0x000000141200720c */ /* 0x000fe20003f06070 */
[----:B------:R-:W-:Y:S02]  /*3400*/  IMAD.MOV.U32 R10, RZ, RZ, R5 ;  /* 0x000000ffff0a7224 */ /* 0x000fe400078e0005 */
[----:B------:R-:W-:Y:S01]  /*3410*/  IMAD.MOV.U32 R9, RZ, RZ, R6 ;  /* 0x000000ffff097224 */ /* 0x000fe200078e0006 */
[----:B------:R-:W-:-:S13]  /*3420*/  ISETP.GE.U32.AND.EX P0, PT, R19, R21, PT, P0 ;  /* 0x000000151300720c */ /* 0x000fda0003f06100 */
[----:B------:R-:W-:Y:S05]  /*3430*/  @P0 BRA `(.L_x_195) ;  /* 0x0000000000100947 */ /* 0x000fea0003800000 */
.L_x_194:
[----:B------:R-:W-:Y:S02]  /*3440*/  IMAD.MOV.U32 R10, RZ, RZ, R2 ;  /* 0x000000ffff0a7224 */ /* 0x000fe400078e0002 */
[----:B------:R-:W-:Y:S02]  /*3450*/  IMAD.MOV.U32 R9, RZ, RZ, R3 ;  /* 0x000000ffff097224 */ /* 0x000fe400078e0003 */
[----:B------:R-:W-:Y:S02]  /*3460*/  IMAD.MOV.U32 R2, RZ, RZ, R5 ;  /* 0x000000ffff027224 */ /* 0x000fe400078e0005 */
[----:B------:R-:W-:-:S07]  /*3470*/  IMAD.MOV.U32 R3, RZ, RZ, R6 ;  /* 0x000000ffff037224 */ /* 0x000fce00078e0006 */
.L_x_195:
[----:B------:R-:W-:Y:S05]  /*3480*/  BSYNC.RECONVERGENT B0 ;  /* 0x0000000000007941 */ /* 0x000fea0003800200 */
.L_x_193:
        /* <DEDUP_REMOVED lines=12> */
.L_x_202:
        /* <DEDUP_REMOVED lines=24> */
.L_x_201:
[----:B------:R-:W-:Y:S01]  /*36d0*/  ISETP.GE.U32.AND P0, PT, R18, R20, PT ;  /* 0x000000141200720c */ /* 0x000fe20003f06070 */
[----:B------:R-:W-:Y:S02]  /*36e0*/  IMAD.MOV.U32 R5, RZ, RZ, R7 ;  /* 0x000000ffff057224 */ /* 0x000fe400078e0007 */
[----:B------:R-:W-:Y:S01]  /*36f0*/  IMAD.MOV.U32 R6, RZ, RZ, R24 ;  /* 0x000000ffff067224 */ /* 0x000fe200078e0018 */
[----:B------:R-:W-:-:S13]  /*3700*/  ISETP.GE.U32.AND.EX P0, PT, R19, R21, PT, P0 ;  /* 0x000000151300720c */ /* 0x000fda0003f06100 */
[----:B------:R-:W-:Y:S05]  /*3710*/  @P0 BRA `(.L_x_200) ;  /* 0x0000000000100947 */ /* 0x000fea0003800000 */
.L_x_199:
[----:B------:R-:W-:Y:S02]  /*3720*/  IMAD.MOV.U32 R5, RZ, RZ, R0 ;  /* 0x000000ffff057224 */ /* 0x000fe400078e0000 */
[----:B------:R-:W-:Y:S02]  /*3730*/  IMAD.MOV.U32 R6, RZ, RZ, R22 ;  /* 0x000000ffff067224 */ /* 0x000fe400078e0016 */
[----:B------:R-:W-:Y:S02]  /*3740*/  IMAD.MOV.U32 R0, RZ, RZ, R7 ;  /* 0x000000ffff007224 */ /* 0x000fe400078e0007 */
[----:B------:R-:W-:-:S07]  /*3750*/  IMAD.MOV.U32 R22, RZ, RZ, R24 ;  /* 0x000000ffff167224 */ /* 0x000fce00078e0018 */
.L_x_200:
[----:B------:R-:W-:Y:S05]  /*3760*/  BSYNC.RECONVERGENT B0 ;  /* 0x0000000000007941 */ /* 0x000fea0003800200 */
.L_x_198:
        /* <DEDUP_REMOVED lines=12> */
.L_x_207:
        /* <DEDUP_REMOVED lines=24> */
.L_x_206:
[----:B------:R-:W-:Y:S01]  /*39b0*/  ISETP.GE.U32.AND P0, PT, R18, R20, PT ;  /* 0x000000141200720c */ /* 0x000fe20003f06070 */
[----:B------:R-:W-:Y:S02]  /*39c0*/  IMAD.MOV.U32 R23, RZ, RZ, R12 ;  /* 0x000000ffff177224 */ /* 0x000fe400078e000c */
[----:B------:R-:W-:Y:S01]  /*39d0*/  IMAD.MOV.U32 R27, RZ, RZ, R26 ;  /* 0x000000ffff1b7224 */ /* 0x000fe200078e001a */
[----:B------:R-:W-:-:S13]  /*39e0*/  ISETP.GE.U32.AND.EX P0, PT, R19, R21, PT, P0 ;  /* 0x000000151300720c */ /* 0x000fda0003f06100 */
[----:B------:R-:W-:Y:S05]  /*39f0*/  @P0 BRA `(.L_x_205) ;  /* 0x0000000000100947 */ /* 0x000fea0003800000 */
.L_x_204:
[----:B------:R-:W-:Y:S02]  /*3a00*/  IMAD.MOV.U32 R23, RZ, RZ, R15 ;  /* 0x000000ffff177224 */ /* 0x000fe400078e000f */
[----:B------:R-:W-:Y:S02]  /*3a10*/  IMAD.MOV.U32 R27, RZ, RZ, R14 ;  /* 0x000000ffff1b7224 */ /* 0x000fe400078e000e */
[----:B------:R-:W-:Y:S02]  /*3a20*/  IMAD.MOV.U32 R15, RZ, RZ, R12 ;  /* 0x000000ffff0f7224 */ /* 0x000fe400078e000c */
[----:B------:R-:W-:-:S07]  /*3a30*/  IMAD.MOV.U32 R14, RZ, RZ, R26 ;  /* 0x000000ffff0e7224 */ /* 0x000fce00078e001a */
.L_x_205:
[----:B------:R-:W-:Y:S05]  /*3a40*/  BSYNC.RECONVERGENT B0 ;  /* 0x0000000000007941 */ /* 0x000fea0003800200 */
.L_x_203:
        /* <DEDUP_REMOVED lines=12> */
.L_x_212:
        /* <DEDUP_REMOVED lines=24> */
.L_x_211:
[----:B------:R-:W-:Y:S01]  /*3c90*/  ISETP.GE.U32.AND P0, PT, R18, R20, PT ;  /* 0x000000141200720c */ /* 0x000fe20003f06070 */
[----:B------:R-:W-:Y:S02]  /*3ca0*/  IMAD.MOV.U32 R12, RZ, RZ, R2 ;  /* 0x000000ffff0c7224 */ /* 0x000fe400078e0002 */
[----:B------:R-:W-:Y:S01]  /*3cb0*/  IMAD.MOV.U32 R7, RZ, RZ, R3 ;  /* 0x000000ffff077224 */ /* 0x000fe200078e0003 */
[----:B------:R-:W-:-:S13]  /*3cc0*/  ISETP.GE.U32.AND.EX P0, PT, R19, R21, PT, P0 ;  /* 0x000000151300720c */ /* 0x000fda0003f06100 */
[----:B------:R-:W-:Y:S05]  /*3cd0*/  @P0 BRA `(.L_x_210) ;  /* 0x0000000000100947 */ /* 0x000fea0003800000 */
.L_x_209:
[----:B------:R-:W-:Y:S02]  /*3ce0*/  IMAD.MOV.U32 R12, RZ, RZ, R13 ;  /* 0x000000ffff0c7224 */ /* 0x000fe400078e000d */
[----:B------:R-:W-:Y:S02]  /*3cf0*/  IMAD.MOV.U32 R7, RZ, RZ, R11 ;  /* 0x000000ffff077224 */ /* 0x000fe400078e000b */
[----:B------:R-:W-:Y:S02]  /*3d00*/  IMAD.MOV.U32 R13, RZ, RZ, R2 ;  /* 0x000000ffff0d7224 */ /* 0x000fe400078e0002 */
[----:B------:R-:W-:-:S07]  /*3d10*/  IMAD.MOV.U32 R11, RZ, RZ, R3 ;  /* 0x000000ffff0b7224 */ /* 0x000fce00078e0003 */
.L_x_210:
[----:B------:R-:W-:Y:S05]  /*3d20*/  BSYNC.RECONVERGENT B0 ;  /* 0x0000000000007941 */ /* 0x000fea0003800200 */
.L_x_208:
        /* <DEDUP_REMOVED lines=12> */
.L_x_217:
        /* <DEDUP_REMOVED lines=24> */
.L_x_216:
[----:B------:R-:W-:Y:S01]  /*3f70*/  ISETP.GE.U32.AND P0, PT, R18, R20, PT ;  /* 0x000000141200720c */ /* 0x000fe20003f06070 */
[----:B------:R-:W-:Y:S02]  /*3f80*/  IMAD.MOV.U32 R2, RZ, RZ, R0 ;  /* 0x000000ffff027224 */ /* 0x000fe400078e0000 */
[----:B------:R-:W-:Y:S01]  /*3f90*/  IMAD.MOV.U32 R3, RZ, RZ, R22 ;  /* 0x000000ffff037224 */ /* 0x000fe200078e0016 */
[----:B------:R-:W-:-:S13]  /*3fa0*/  ISETP.GE.U32.AND.EX P0, PT, R19, R21, PT, P0 ;  /* 0x000000151300720c */ /* 0x000fda0003f06100 */
[----:B------:R-:W-:Y:S05]  /*3fb0*/  @P0 BRA `(.L_x_215) ;  /* 0x0000000000100947 */ /* 0x000fea0003800000 */
.L_x_214:
[----:B------:R-:W-:Y:S02]  /*3fc0*/  IMAD.MOV.U32 R2, RZ, RZ, R10 ;  /* 0x000000ffff027224 */ /* 0x000fe400078e000a */
[----:B------:R-:W-:Y:S02]  /*3fd0*/  IMAD.MOV.U32 R3, RZ, RZ, R9 ;  /* 0x000000ffff037224 */ /* 0x000fe400078e0009 */
[----:B------:R-:W-:Y:S02]  /*3fe0*/  IMAD.MOV.U32 R10, RZ, RZ, R0 ;  /* 0x000000ffff0a7224 */ /* 0x000fe400078e0000 */
[----:B------:R-:W-:-:S07]  /*3ff0*/  IMAD.MOV.U32 R9, RZ, RZ, R22 ;  /* 0x000000ffff097224 */ /* 0x000fce00078e0016 */
.L_x_215:
[----:B------:R-:W-:Y:S05]  /*4000*/  BSYNC.RECONVERGENT B0 ;  /* 0x0000000000007941 */ /* 0x000fea0003800200 */
.L_x_213:
        /* <DEDUP_REMOVED lines=12> */
.L_x_222:
        /* <DEDUP_REMOVED lines=24> */
.L_x_221:
[----:B------:R-:W-:Y:S01]  /*4250*/  ISETP.GE.U32.AND P0, PT, R18, R16, PT ;  /* 0x000000101200720c */ /* 0x000fe20003f06070 */
[----:B------:R-:W-:Y:S02]  /*4260*/  IMAD.MOV.U32 R0, RZ, RZ, R15 ;  /* 0x000000ffff007224 */ /* 0x000fe400078e000f */
[----:B------:R-:W-:Y:S01]  /*4270*/  IMAD.MOV.U32 R22, RZ, RZ, R14 ;  /* 0x000000ffff167224 */ /* 0x000fe200078e000e */
[----:B------:R-:W-:-:S13]  /*4280*/  ISETP.GE.U32.AND.EX P0, PT, R19, R17, PT, P0 ;  /* 0x000000111300720c */ /* 0x000fda0003f06100 */
[----:B------:R-:W-:Y:S05]  /*4290*/  @P0 BRA `(.L_x_220) ;  /* 0x0000000000100947 */ /* 0x000fea0003800000 */
.L_x_219:
[----:B------:R-:W-:Y:S02]  /*42a0*/  IMAD.MOV.U32 R0, RZ, RZ, R5 ;  /* 0x000000ffff007224 */ /* 0x000fe400078e0005 */
[----:B------:R-:W-:Y:S02]  /*42b0*/  IMAD.MOV.U32 R22, RZ, RZ, R6 ;  /* 0x000000ffff167224 */ /* 0x000fe400078e0006 */
[----:B------:R-:W-:Y:S02]  /*42c0*/  IMAD.MOV.U32 R5, RZ, RZ, R15 ;  /* 0x000000ffff057224 */ /* 0x000fe400078e000f */
[----:B------:R-:W-:-:S07]  /*42d0*/  IMAD.MOV.U32 R6, RZ, RZ, R14 ;  /* 0x000000ffff067224 */ /* 0x000fce00078e000e */
.L_x_220:
[----:B------:R-:W-:Y:S05]  /*42e0*/  BSYNC.RECONVERGENT B0 ;  /* 0x0000000000007941 */ /* 0x000fea0003800200 */
.L_x_218:
        /* <DEDUP_REMOVED lines=12> */
.L_x_227:
        /* <DEDUP_REMOVED lines=24> */
.L_x_226:
[----:B------:R-:W-:Y:S01]  /*4530*/  ISETP.GE.U32.AND P0, PT, R16, R18, PT ;  /* 0x000000121000720c */ /* 0x000fe20003f06070 */
[----:B------:R-:W-:Y:S02]  /*4540*/  IMAD.MOV.U32 R26, RZ, RZ, R13 ;  /* 0x000000ffff1a7224 */ /* 0x000fe400078e000d */
[----:B------:R-:W-:Y:S01]  /*4550*/  IMAD.MOV.U32 R25, RZ, RZ, R11 ;  /* 0x000000ffff197224 */ /* 0x000fe200078e000b */
[----:B------:R-:W-:-:S13]  /*4560*/  ISETP.GE.U32.AND.EX P0, PT, R17, R19, PT, P0 ;  /* 0x000000131100720c */ /* 0x000fda0003f06100 */
[----:B------:R-:W-:Y:S05]  /*4570*/  @P0 BRA `(.L_x_225) ;  /* 0x0000000000100947 */ /* 0x000fea0003800000 */
.L_x_224:
[----:B------:R-:W-:Y:S02]  /*4580*/  IMAD.MOV.U32 R26, RZ, RZ, R28 ;  /* 0x000000ffff1a7224 */ /* 0x000fe400078e001c */
[----:B------:R-:W-:Y:S02]  /*4590*/  IMAD.MOV.U32 R25, RZ, RZ, R29 ;  /* 0x000000ffff197224 */ /* 0x000fe400078e001d */
[----:B------:R-:W-:Y:S02]  /*45a0*/  IMAD.MOV.U32 R28, RZ, RZ, R13 ;  /* 0x000000ffff1c7224 */ /* 0x000fe400078e000d */
[----:B------:R-:W-:-:S07]  /*45b0*/  IMAD.MOV.U32 R29, RZ, RZ, R11 ;  /* 0x000000ffff1d7224 */ /* 0x000fce00078e000b */
.L_x_225:
[----:B------:R-:W-:Y:S05]  /*45c0*/  BSYNC.RECONVERGENT B0 ;  /* 0x0000000000007941 */ /* 0x000fea0003800200 */
.L_x_223:
        /* <DEDUP_REMOVED lines=12> */
.L_x_232:
        /* <DEDUP_REMOVED lines=24> */
.L_x_231:
[----:B------:R-:W-:Y:S01]  /*4810*/  ISETP.GE.U32.AND P0, PT, R18, R20, PT ;  /* 0x000000141200720c */ /* 0x000fe20003f06070 */
[----:B------:R-:W-:Y:S02]  /*4820*/  IMAD.MOV.U32 R24, RZ, RZ, R10 ;  /* 0x000000ffff187224 */ /* 0x000fe400078e000a */
[----:B------:R-:W-:Y:S01]  /*4830*/  IMAD.MOV.U32 R17, RZ, RZ, R9 ;  /* 0x000000ffff117224 */ /* 0x000fe200078e0009 */
[----:B------:R-:W-:-:S13]  /*4840*/  ISETP.GE.U32.AND.EX P0, PT, R19, R21, PT, P0 ;  /* 0x000000151300720c */ /* 0x000fda0003f06100 */
[----:B------:R-:W-:Y:S05]  /*4850*/  @P0 BRA `(.L_x_230) ;  /* 0x0000000000100947 */ /* 0x000fea0003800000 */
.L_x_229:
[----:B------:R-:W-:Y:S02]  /*4860*/  IMAD.MOV.U32 R24, RZ, RZ, R12 ;  /* 0x000000ffff187224 */ /* 0x000fe400078e000c */
[----:B------:R-:W-:Y:S02]  /*4870*/  IMAD.MOV.U32 R17, RZ, RZ, R7 ;  /* 0x000000ffff117224 */ /* 0x000fe400078e0007 */
[----:B------:R-:W-:Y:S02]  /*4880*/  IMAD.MOV.U32 R12, RZ, RZ, R10 ;  /* 0x000000ffff0c7224 */ /* 0x000fe400078e000a */
[----:B------:R-:W-:-:S07]  /*4890*/  IMAD.MOV.U32 R7, RZ, RZ, R9 ;  /* 0x000000ffff077224 */ /* 0x000fce00078e0009 */
.L_x_230:
[----:B------:R-:W-:Y:S05]  /*48a0*/  BSYNC.RECONVERGENT B0 ;  /* 0x0000000000007941 */ /* 0x000fea0003800200 */
.L_x_228:
        /* <DEDUP_REMOVED lines=12> */
.L_x_237:
        /* <DEDUP_REMOVED lines=23> */
.L_x_236:
[----:B------:R-:W-:Y:S01]  /*4ae0*/  ISETP.GE.U32.AND P0, PT, R10, R18, PT ;  /* 0x000000120a00720c */ /* 0x000fe20003f06070 */
[----:B------:R-:W-:Y:S02]  /*4af0*/  IMAD.MOV.U32 R13, RZ, RZ, R5 ;  /* 0x000000ffff0d7224 */ /* 0x000fe400078e0005 */
[----:B------:R-:W-:Y:S01]  /*4b00*/  IMAD.MOV.U32 R14, RZ, RZ, R6 ;  /* 0x000000ffff0e7224 */ /* 0x000fe200078e0006 */
[----:B------:R-:W-:-:S13]  /*4b10*/  ISETP.GE.U32.AND.EX P0, PT, R11, R19, PT, P0 ;  /* 0x000000130b00720c */ /* 0x000fda0003f06100 */
[----:B------:R-:W-:Y:S05]  /*4b20*/  @P0 BRA `(.L_x_235) ;  /* 0x0000000000100947 */ /* 0x000fea0003800000 */
.L_x_234:
[----:B------:R-:W-:Y:S02]  /*4b30*/  IMAD.MOV.U32 R13, RZ, RZ, R2 ;  /* 0x000000ffff0d7224 */ /* 0x000fe400078e0002 */
[----:B------:R-:W-:Y:S02]  /*4b40*/  IMAD.MOV.U32 R14, RZ, RZ, R3 ;  /* 0x000000ffff0e7224 */ /* 0x000fe400078e0003 */
[----:B------:R-:W-:Y:S02]  /*4b50*/  IMAD.MOV.U32 R2, RZ, RZ, R5 ;  /* 0x000000ffff027224 */ /* 0x000fe400078e0005 */
[----:B------:R-:W-:-:S07]  /*4b60*/  IMAD.MOV.U32 R3, RZ, RZ, R6 ;  /* 0x000000ffff037224 */ /* 0x000fce00078e0006 */
.L_x_235:
[----:B------:R-:W-:Y:S05]  /*4b70*/  BSYNC.RECONVERGENT B0 ;  /* 0x0000000000007941 */ /* 0x000fea0003800200 */
.L_x_233:
        /* <DEDUP_REMOVED lines=12> */
.L_x_242:
        /* <DEDUP_REMOVED lines=23> */
.L_x_241:
[----:B------:R-:W-:Y:S01]  /*4db0*/  ISETP.GE.U32.AND P0, PT, R10, R18, PT ;  /* 0x000000120a00720c */ /* 0x000fe20003f06070 */
[----:B------:R-:W-:Y:S02]  /*4dc0*/  IMAD.MOV.U32 R6, RZ, RZ, R23 ;  /* 0x000000ffff067224 */ /* 0x000fe400078e0017 */
[----:B------:R-:W-:Y:S01]  /*4dd0*/  IMAD.MOV.U32 R5, RZ, RZ, R27 ;  /* 0x000000ffff057224 */ /* 0x000fe200078e001b */
[----:B------:R-:W-:-:S13]  /*4de0*/  ISETP.GE.U32.AND.EX P0, PT, R11, R19, PT, P0 ;  /* 0x000000130b00720c */ /* 0x000fda0003f06100 */
[----:B------:R-:W-:Y:S05]  /*4df0*/  @P0 BRA `(.L_x_240) ;  /* 0x0000000000100947 */ /* 0x000fea0003800000 */
.L_x_239:
[----:B------:R-:W-:Y:S02]  /*4e00*/  IMAD.MOV.U32 R6, RZ, RZ, R0 ;  /* 0x000000ffff067224 */ /* 0x000fe400078e0000 */
[----:B------:R-:W-:Y:S02]  /*4e10*/  IMAD.MOV.U32 R5, RZ, RZ, R22 ;  /* 0x000000ffff057224 */ /* 0x000fe400078e0016 */
[----:B------:R-:W-:Y:S02]  /*4e20*/  IMAD.MOV.U32 R0, RZ, RZ, R23 ;  /* 0x000000ffff007224 */ /* 0x000fe400078e0017 */
[----:B------:R-:W-:-:S07]  /*4e30*/  IMAD.MOV.U32 R22, RZ, RZ, R27 ;  /* 0x000000ffff167224 */ /* 0x000fce00078e001b */
.L_x_240:
[----:B------:R-:W-:Y:S05]  /*4e40*/  BSYNC.RECONVERGENT B0 ;  /* 0x0000000000007941 */ /* 0x000fea0003800200 */
.L_x_238:
        /* <DEDUP_REMOVED lines=12> */
.L_x_247:
        /* <DEDUP_REMOVED lines=23> */
.L_x_246:
[----:B------:R-:W-:Y:S01]  /*5080*/  ISETP.GE.U32.AND P0, PT, R10, R18, PT ;  /* 0x000000120a00720c */ /* 0x000fe20003f06070 */
[----:B------:R-:W-:Y:S02]  /*5090*/  IMAD.MOV.U32 R15, RZ, RZ, R12 ;  /* 0x000000ffff0f7224 */ /* 0x000fe400078e000c */
[----:B------:R-:W-:Y:S01]  /*50a0*/  IMAD.MOV.U32 R16, RZ, RZ, R7 ;  /* 0x000000ffff107224 */ /* 0x000fe200078e0007 */
[----:B------:R-:W-:-:S13]  /*50b0*/  ISETP.GE.U32.AND.EX P0, PT, R11, R19, PT, P0 ;  /* 0x000000130b00720c */ /* 0x000fda0003f06100 */
[----:B------:R-:W-:Y:S05]  /*50c0*/  @P0 BRA `(.L_x_245) ;  /* 0x0000000000100947 */ /* 0x000fea0003800000 */
.L_x_244:
[----:B------:R-:W-:Y:S02]  /*50d0*/  IMAD.MOV.U32 R15, RZ, RZ, R26 ;  /* 0x000000ffff0f7224 */ /* 0x000fe400078e001a */
[----:B------:R-:W-:Y:S02]  /*50e0*/  IMAD.MOV.U32 R16, RZ, RZ, R25 ;  /* 0x000000ffff107224 */ /* 0x000fe400078e0019 */
[----:B------:R-:W-:Y:S02]  /*50f0*/  IMAD.MOV.U32 R26, RZ, RZ, R12 ;  /* 0x000000ffff1a7224 */ /* 0x000fe400078e000c */
[----:B------:R-:W-:-:S07]  /*5100*/  IMAD.MOV.U32 R25, RZ, RZ, R7 ;  /* 0x000000ffff197224 */ /* 0x000fce00078e0007 */
.L_x_245:
[----:B------:R-:W-:Y:S05]  /*5110*/  BSYNC.RECONVERGENT B0 ;  /* 0x0000000000007941 */ /* 0x000fea0003800200 */
.L_x_243:
        /* <DEDUP_REMOVED lines=12> */
.L_x_252:
        /* <DEDUP_REMOVED lines=23> */
.L_x_251:
[----:B------:R-:W-:Y:S01]  /*5350*/  ISETP.GE.U32.AND P0, PT, R10, R18, PT ;  /* 0x000000120a00720c */ /* 0x000fe20003f06070 */
[----:B------:R-:W-:Y:S02]  /*5360*/  IMAD.MOV.U32 R7, RZ, RZ, R2 ;  /* 0x000000ffff077224 */ /* 0x000fe400078e0002 */
[----:B------:R-:W-:Y:S01]  /*5370*/  IMAD.MOV.U32 R12, RZ, RZ, R3 ;  /* 0x000000ffff0c7224 */ /* 0x000fe200078e0003 */
[----:B------:R-:W-:-:S13]  /*5380*/  ISETP.GE.U32.AND.EX P0, PT, R11, R19, PT, P0 ;  /* 0x000000130b00720c */ /* 0x000fda0003f06100 */
[----:B------:R-:W-:Y:S05]  /*5390*/  @P0 BRA `(.L_x_250) ;  /* 0x0000000000100947 */ /* 0x000fea0003800000 */
.L_x_249:
[----:B------:R-:W-:Y:S02]  /*53a0*/  IMAD.MOV.U32 R7, RZ, RZ, R24 ;  /* 0x000000ffff077224 */ /* 0x000fe400078e0018 */
[----:B------:R-:W-:Y:S02]  /*53b0*/  IMAD.MOV.U32 R12, RZ, RZ, R17 ;  /* 0x000000ffff0c7224 */ /* 0x000fe400078e0011 */
[----:B------:R-:W-:Y:S02]  /*53c0*/  IMAD.MOV.U32 R24, RZ, RZ, R2 ;  /* 0x000000ffff187224 */ /* 0x000fe400078e0002 */
[----:B------:R-:W-:-:S07]  /*53d0*/  IMAD.MOV.U32 R17, RZ, RZ, R3 ;  /* 0x000000ffff117224 */ /* 0x000fce00078e0003 */
.L_x_250:
[----:B------:R-:W-:Y:S05]  /*53e0*/  BSYNC.RECONVERGENT B0 ;  /* 0x0000000000007941 */ /* 0x000fea0003800200 */
.L_x_248:
[----:B------:R-:W-:-:S04]  /*53f0*/  LEA R8, P0, R0, R8, 0x3 ;  /* 0x0000000800087211 */ /* 0x000fc800078018ff */
[----:B------:R-:W-:-:S06]  /*5400*/  LEA.HI.X R9, R0, R4, R22, 0x3, P0 ;  /* 0x0000000400097211 */ /* 0x000fcc00000f1c16 */
[----:B------:R-:W2:Y:S01]  /*5410*/  LDG.E.64 R8, desc[UR6][R8.64] ;  /* 0x0000000608087981 */ /* 0x000ea2000c1e1b00 */
[----:B------:R-:W-:Y:S01]  /*5420*/  BSSY.RECONVERGENT B0, `(.L_x_253) ;  /* 0x0000028000007945 */ /* 0x000fe20003800200 */
[----:B--2---:R-:W-:-:S04]  /*5430*/  ISETP.NE.U32.AND P0, PT, R8, RZ, PT ;  /* 0x000000ff0800720c */ /* 0x004fc80003f05070 */
[----:B------:R-:W-:-:S13]  /*5440*/  ISETP.NE.AND.EX P0, PT, R9, RZ, PT, P0 ;  /* 0x000000ff0900720c */ /* 0x000fda0003f05300 */
[----:B------:R-:W-:Y:S05]  /*5450*/  @!P0 BRA `(.L_x_254) ;  /* 0x0000000000808947 */ /* 0x000fea0003800000 */
[----:B------:R-:W-:Y:S02]  /*5460*/  IMAD.MOV.U32 R2, RZ, RZ, R13 ;  /* 0x000000ffff027224 */ /* 0x000fe400078e000d */
[----:B------:R-:W-:Y:S02]  /*5470*/  IMAD.MOV.U32 R20, RZ, RZ, R14 ;  /* 0x000000ffff147224 */ /* 0x000fe400078e000e */
[----:B------:R-:W-:Y:S02]  /*5480*/  IMAD.MOV.U32 R21, RZ, RZ, R0 ;  /* 0x000000ffff157224 */ /* 0x000fe400078e0000 */
[----:B------:R-:W-:-:S07]  /*5490*/  IMAD.MOV.U32 R23, RZ, RZ, R22 ;  /* 0x000000ffff177224 */ /* 0x000fce00078e0016 */
.L_x_257:
[----:B------:R-:W0:Y:S02]  /*54a0*/  LDC.64 R10, c[0x0][0x3c0] ;  /* 0x0000f000ff0a7b82 */ /* 0x000e240000000a00 */
        /* <DEDUP_REMOVED lines=22> */
.L_x_256:
[----:B------:R-:W-:Y:S01]  /*5610*/  ISETP.GE.U32.AND P0, PT, R8, R18, PT ;  /* 0x000000120800720c */ /* 0x000fe20003f06070 */
[----:B------:R-:W-:Y:S02]  /*5620*/  IMAD.MOV.U32 R4, RZ, RZ, R0 ;  /* 0x000000ffff047224 */ /* 0x000fe400078e0000 */
[----:B------:R-:W-:Y:S01]  /*5630*/  IMAD.MOV.U32 R3, RZ, RZ, R22 ;  /* 0x000000ffff037224 */ /* 0x000fe200078e0016 */
[----:B------:R-:W-:-:S13]  /*5640*/  ISETP.GE.U32.AND.EX P0, PT, R9, R19, PT, P0 ;  /* 0x000000130900720c */ /* 0x000fda0003f06100 */
[----:B------:R-:W-:Y:S05]  /*5650*/  @P0 BRA `(.L_x_255) ;  /* 0x0000000000100947 */ /* 0x000fea0003800000 */
.L_x_254:
[----:B------:R-:W-:Y:S02]  /*5660*/  IMAD.MOV.U32 R4, RZ, RZ, R13 ;  /* 0x000000ffff047224 */ /* 0x000fe400078e000d */
[----:B------:R-:W-:Y:S02]  /*5670*/  IMAD.MOV.U32 R3, RZ, RZ, R14 ;  /* 0x000000ffff037224 */ /* 0x000fe400078e000e */
[----:B------:R-:W-:Y:S02]  /*5680*/  IMAD.MOV.U32 R13, RZ, RZ, R0 ;  /* 0x000000ffff0d7224 */ /* 0x000fe400078e0000 */
[----:B------:R-:W-:-:S07]  /*5690*/  IMAD.MOV.U32 R14, RZ, RZ, R22 ;  /* 0x000000ffff0e7224 */ /* 0x000fce00078e0016 */
.L_x_255:
[----:B------:R-:W-:Y:S05]  /*56a0*/  BSYNC.RECONVERGENT B0 ;  /* 0x0000000000007941 */ /* 0x000fea0003800200 */
.L_x_253:
[----:B------:R-:W0:Y:S01]  /*56b0*/  S2R R0, SR_TID.X ;  /* 0x0000000000007919 */ /* 0x000e220000002100 */
[----:B------:R-:W1:Y:S01]  /*56c0*/  S2UR UR5, SR_CgaCtaId ;  /* 0x00000000000579c3 */ /* 0x000e620000008800 */
[----:B------:R-:W-:Y:S01]  /*56d0*/  UMOV UR4, 0x400 ;  /* 0x0000040000047882 */ /* 0x000fe20000000000 */
[----:B------:R-:W-:Y:S01]  /*56e0*/  IMAD.MOV.U32 R2, RZ, RZ, 0x2 ;  /* 0x00000002ff027424 */ /* 0x000fe200078e00ff */
[----:B-1----:R-:W-:-:S06]  /*56f0*/  ULEA UR4, UR5, UR4, 0x18 ;  /* 0x0000000405047291 */ /* 0x002fcc000f8ec0ff */
[----:B0-----:R-:W-:-:S07]  /*5700*/  LEA R0, R0, UR4, 0x6 ;  /* 0x0000000400007c11 */ /* 0x001fce000f8e30ff */
.L_x_297:
[----:B------:R-:W0:Y:S01]  /*5710*/  S2R R21, SR_TID.X ;  /* 0x0000000000157919 */ /* 0x000e220000002100 */
[----:B------:R-:W-:Y:S01]  /*5720*/  IMAD.MOV R8, RZ, RZ, -R2 ;  /* 0x000000ffff087224 */ /* 0x000fe200078e0a02 */
[----:B------:R-:W-:Y:S01]  /*5730*/  BSSY.RECONVERGENT B0, `(.L_x_258) ;  /* 0x0000061000007945 */ /* 0x000fe20003800200 */
[----:B------:R-:W-:Y:S01]  /*5740*/  IMAD.MOV.U32 R9, RZ, RZ, R29 ;  /* 0x000000ffff097224 */ /* 0x000fe200078e001d */
[----:B------:R-:W-:Y:S01]  /*5750*/  BAR.SYNC.DEFER_BLOCKING 0x0 ;  /* 0x0000000000007b1d */ /* 0x000fe20000010000 */
[----:B--2---:R-:W-:Y:S02]  /*5760*/  IMAD.MOV.U32 R10, RZ, RZ, R26 ;  /* 0x000000ffff0a7224 */ /* 0x004fe400078e001a */
[----:B------:R-:W-:Y:S02]  /*5770*/  IMAD.MOV.U32 R11, RZ, RZ, R25 ;  /* 0x000000ffff0b7224 */ /* 0x000fe400078e0019 */
[----:B------:R-:W-:Y:S01]  /*5780*/  VIADD R19, R2, 0xffffffff ;  /* 0xffffffff02137836 */ /* 0x000fe20000000000 */
[----:B0-----:R-:W-:-:S04]  /*5790*/  LOP3.LUT R8, R21, R8, RZ, 0xc0, !PT ;  /* 0x0000000815087212 */ /* 0x001fc800078ec0ff */
[----:B------:R-:W-:Y:S01]  /*57a0*/  LOP3.LUT R19, R19, R21, RZ, 0xc0, !PT ;  /* 0x0000001513137212 */ /* 0x000fe200078ec0ff */
[----:B------:R-:W-:Y:S02]  /*57b0*/  IMAD.SHL.U32 R20, R8, 0x8, RZ ;  /* 0x0000000808147824 */ /* 0x000fe400078e00ff */
[----:B------:R-:W-:-:S03]  /*57c0*/  IMAD.MOV.U32 R8, RZ, RZ, R28 ;  /* 0x000000ffff087224 */ /* 0x000fc600078e001c */
[----:B------:R-:W-:Y:S02]  /*57d0*/  VIMNMX.U32 R20, PT, PT, R20, 0x800, PT ;  /* 0x0000080014147848 */ /* 0x000fe40003fe0000 */
[----:B------:R0:W-:Y:S03]  /*57e0*/  STS.128 [R0], R8 ;  /* 0x0000000800007388 */ /* 0x0001e60000000c00 */
[----:B------:R-:W-:-:S05]  /*57f0*/  IMAD R18, R2, 0x4, R20 ;  /* 0x0000000402127824 */ /* 0x000fca00078e0214 */
[----:B------:R-:W-:Y:S01]  /*5800*/  VIMNMX.U32 R18, PT, PT, R18, 0x800, PT ;  /* 0x0000080012127848 */ /* 0x000fe20003fe0000 */
[----:B0-----:R-:W-:Y:S02]  /*5810*/  IMAD.MOV.U32 R10, RZ, RZ, R24 ;  /* 0x000000ffff0a7224 */ /* 0x001fe400078e0018 */
[----:B------:R-:W-:Y:S02]  /*5820*/  IMAD.MOV.U32 R11, RZ, RZ, R17 ;  /* 0x000000ffff0b7224 */ /* 0x000fe400078e0011 */
[----:B------:R-:W-:Y:S02]  /*5830*/  IMAD.MOV.U32 R8, RZ, RZ, R15 ;  /* 0x000000ffff087224 */ /* 0x000fe400078e000f */
[----:B------:R-:W-:-:S05]  /*5840*/  IMAD.MOV.U32 R9, RZ, RZ, R16 ;  /* 0x000000ffff097224 */ /* 0x000fca00078e0010 */
[----:B------:R0:W-:Y:S02]  /*5850*/  STS.128 [R0+0x10], R8 ;  /* 0x0000100800007388 */ /* 0x0001e40000000c00 */
[----:B0-----:R-:W-:Y:S02]  /*5860*/  IMAD.MOV.U32 R10, RZ, RZ, R13 ;  /* 0x000000ffff0a7224 */ /* 0x001fe400078e000d */
[----:B------:R-:W-:Y:S02]  /*5870*/  IMAD R13, R2, 0x4, R18 ;  /* 0x00000004020d7824 */ /* 0x000fe400078e0212 */
[----:B------:R-:W-:Y:S02]  /*5880*/  IMAD.MOV.U32 R9, RZ, RZ, R12 ;  /* 0x000000ffff097224 */ /* 0x000fe400078e000c */
[----:B------:R-:W-:Y:S01]  /*5890*/  IMAD.SHL.U32 R12, R19, 0x8, RZ ;  /* 0x00000008130c7824 */ /* 0x000fe200078e00ff */
[----:B------:R-:W-:Y:S01]  /*58a0*/  VIMNMX.U32 R19, PT, PT, R13, 0x800, PT ;  /* 0x000008000d137848 */ /* 0x000fe20003fe0000 */
[----:B------:R-:W-:-:S02]  /*58b0*/  IMAD.MOV.U32 R8, RZ, RZ, R7 ;  /* 0x000000ffff087224 */ /* 0x000fc400078e0007 */
[----:B------:R-:W-:Y:S02]  /*58c0*/  IMAD.MOV.U32 R7, RZ, RZ, R5 ;  /* 0x000000ffff077224 */ /* 0x000fe400078e0005 */
[----:B------:R-:W-:Y:S01]  /*58d0*/  IMAD.MOV.U32 R5, RZ, RZ, R3 ;  /* 0x000000ffff057224 */ /* 0x000fe200078e0003 */
[----:B------:R-:W-:Y:S01]  /*58e0*/  VIMNMX.U32 R3, PT, PT, R12, 0x800, PT ;  /* 0x000008000c037848 */ /* 0x000fe20003fe0000 */
[----:B------:R-:W-:Y:S02]  /*58f0*/  IMAD.IADD R12, R19, 0x1, -R18 ;  /* 0x00000001130c7824 */ /* 0x000fe400078e0a12 */
[----:B------:R-:W-:Y:S01]  /*5900*/  IMAD.MOV.U32 R11, RZ, RZ, R14 ;  /* 0x000000ffff0b7224 */ /* 0x000fe200078e000e */
[----:B------:R-:W-:Y:S02]  /*5910*/  STS.128 [R0+0x30], R4 ;  /* 0x0000300400007388 */ /* 0x000fe40000000c00 */
[C---:B------:R-:W-:Y:S01]  /*5920*/  ISETP.GE.AND P0, PT, R3.reuse, R12, PT ;  /* 0x0000000c0300720c */ /* 0x040fe20003f06270 */
[----:B------:R-:W-:Y:S01]  /*5930*/  IMAD.IADD R12, R3, 0x1, -R12 ;  /* 0x00000001030c7824 */ /* 0x000fe200078e0a0c */
[----:B------:R0:W-:Y:S04]  /*5940*/  STS.128 [R0+0x20], R8 ;  /* 0x0000200800007388 */ /* 0x0001e80000000c00 */
[----:B------:R-:W-:-:S02]  /*5950*/  SEL R12, R12, RZ, P0 ;  /* 0x000000ff0c0c7207 */ /* 0x000fc40000000000 */
[----:B0-----:R-:W-:Y:S01]  /*5960*/  VIADDMNMX R10, R18, -R20, R3, PT ;  /* 0x80000014120a7246 */ /* 0x001fe20003800103 */
[----:B------:R-:W-:Y:S03]  /*5970*/  BAR.SYNC.DEFER_BLOCKING 0x0 ;  /* 0x0000000000007b1d */ /* 0x000fe60000010000 */
[----:B------:R-:W-:-:S13]  /*5980*/  ISETP.GE.AND P0, PT, R12, R10, PT ;  /* 0x0000000a0c00720c */ /* 0x000fda0003f06270 */
[----:B------:R-:W-:Y:S05]  /*5990*/  @P0 BRA `(.L_x_259) ;  /* 0x0000000000e80947 */ /* 0x000fea0003800000 */
[----:B------:R-:W-:-:S07]  /*59a0*/  IMAD.IADD R11, R3, 0x1, R18 ;  /* 0x00000001030b7824 */ /* 0x000fce00078e0212 */
.L_x_264:
[----:B------:R-:W0:Y:S01]  /*59b0*/  S2R R6, SR_CgaCtaId ;  /* 0x0000000000067919 */ /* 0x000e220000008800 */
[----:B------:R-:W-:Y:S01]  /*59c0*/  IMAD.IADD R4, R10, 0x1, -R12 ;  /* 0x000000010a047824 */ /* 0x000fe200078e0a0c */
[----:B------:R-:W-:-:S04]  /*59d0*/  MOV R5, 0x400 ;  /* 0x0000040000057802 */ /* 0x000fc80000000f00 */
[----:B------:R-:W-:-:S04]  /*59e0*/  LEA.HI R13, R4, R4, RZ, 0x1 ;  /* 0x00000004040d7211 */ /* 0x000fc800078f08ff */
[----:B------:R-:W-:-:S04]  /*59f0*/  LEA.HI.SX32 R13, R13, R12, 0x1f ;  /* 0x0000000c0d0d7211 */ /* 0x000fc800078ffaff */
[----:B------:R-:W-:-:S05]  /*5a00*/  LOP3.LUT R4, RZ, R13, RZ, 0x33, !PT ;  /* 0x0000000dff047212 */ /* 0x000fca00078e33ff */
[----:B------:R-:W-:Y:S01]  /*5a10*/  IMAD.IADD R4, R11, 0x1, R4 ;  /* 0x000000010b047824 */ /* 0x000fe200078e0204 */
[----:B0-----:R-:W-:-:S05]  /*5a20*/  LEA R9, R6, R5, 0x18 ;  /* 0x0000000506097211 */ /* 0x001fca00078ec0ff */
[----:B------:R-:W-:Y:S02]  /*5a30*/  IMAD R8, R4, 0x8, R9 ;  /* 0x0000000804087824 */ /* 0x000fe400078e0209 */
[----:B------:R-:W0:Y:S03]  /*5a40*/  LDC.64 R4, c[0x0][0x3c0] ;  /* 0x0000f000ff047b82 */ /* 0x000e260000000a00 */
[----:B------:R-:W1:Y:S02]  /*5a50*/  LDS.64 R6, [R8] ;  /* 0x0000000008067984 */ /* 0x000e640000000a00 */
[C---:B-1----:R-:W-:Y:S01]  /*5a60*/  IMAD.SHL.U32 R15, R6.reuse, 0x8, RZ ;  /* 0x00000008060f7824 */ /* 0x042fe200078e00ff */
[----:B------:R-:W-:-:S04]  /*5a70*/  SHF.L.U64.HI R16, R6, 0x3, R7 ;  /* 0x0000000306107819 */ /* 0x000fc80000010207 */
[----:B0-----:R-:W-:-:S05]  /*5a80*/  IADD3 R6, P0, PT, R15, R4, RZ ;  /* 0x000000040f067210 */ /* 0x001fca0007f1e0ff */
[----:B------:R-:W-:-:S06]  /*5a90*/  IMAD.X R7, R16, 0x1, R5, P0 ;  /* 0x0000000110077824 */ /* 0x000fcc00000e0605 */
[----:B------:R-:W2:Y:S01]  /*5aa0*/  LDG.E.64 R6, desc[UR6][R6.64] ;  /* 0x0000000606067981 */ /* 0x000ea2000c1e1b00 */
[----:B------:R-:W-:Y:S01]  /*5ab0*/  BSSY.RECONVERGENT B1, `(.L_x_260) ;  /* 0x0000024000017945 */ /* 0x000fe20003800200 */
[----:B------:R-:W-:Y:S02]  /*5ac0*/  PLOP3.LUT P0, PT, PT, PT, PT, 0x8, 0x80 ;  /* 0x000000000080781c */ /* 0x000fe40003f0e170 */
[----:B--2---:R-:W-:-:S04]  /*5ad0*/  ISETP.NE.U32.AND P1, PT, R6, RZ, PT ;  /* 0x000000ff0600720c */ /* 0x004fc80003f25070 */
[----:B------:R-:W-:-:S13]  /*5ae0*/  ISETP.NE.AND.EX P1, PT, R7, RZ, PT, P1 ;  /* 0x000000ff0700720c */ /* 0x000fda0003f25310 */
[----:B------:R-:W-:Y:S05]  /*5af0*/  @!P1 BRA `(.L_x_261) ;  /* 0x00000000007c9947 */ /* 0x000fea0003800000 */
[----:B------:R-:W-:Y:S01]  /*5b00*/  IMAD.IADD R8, R20, 0x1, R13 ;  /* 0x0000000114087824 */ /* 0x000fe200078e020d */
[----:B------:R-:W-:-:S03]  /*5b10*/  IADD3 R14, P1, P2, R15, 0x8, R4 ;  /* 0x000000080f0e7810 */ /* 0x000fc60007a3e004 */
[----:B------:R-:W-:Y:S01]  /*5b20*/  IMAD R8, R8, 0x8, R9 ;  /* 0x0000000808087824 */ /* 0x000fe200078e0209 */
[----:B------:R-:W-:-:S05]  /*5b30*/  IADD3.X R17, PT, PT, R16, R5, RZ, P1, P2 ;  /* 0x0000000510117210 */ /* 0x000fca0000fe44ff */
[----:B------:R-:W0:Y:S02]  /*5b40*/  LDS.64 R8, [R8] ;  /* 0x0000000008087984 */ /* 0x000e240000000a00 */
[----:B0-----:R-:W-:-:S04]  /*5b50*/  LEA R15, P0, R8, R4, 0x3 ;  /* 0x00000004080f7211 */ /* 0x001fc800078018ff */
[----:B------:R-:W-:-:S09]  /*5b60*/  LEA.HI.X R16, R8, R5, R9, 0x3, P0 ;  /* 0x0000000508107211 */ /* 0x000fd200000f1c09 */
.L_x_263:
[----:B------:R-:W-:Y:S02]  /*5b70*/  IMAD.MOV.U32 R4, RZ, RZ, R15 ;  /* 0x000000ffff047224 */ /* 0x000fe400078e000f */
[----:B------:R-:W-:-:S06]  /*5b80*/  IMAD.MOV.U32 R5, RZ, RZ, R16 ;  /* 0x000000ffff057224 */ /* 0x000fcc00078e0010 */
        /* <DEDUP_REMOVED lines=8> */
[----:B------:R-:W-:Y:S02]  /*5c10*/  IMAD.MOV.U32 R4, RZ, RZ, R14 ;  /* 0x000000ffff047224 */ /* 0x000fe400078e000e */
[----:B------:R-:W-:-:S05]  /*5c20*/  IMAD.MOV.U32 R5, RZ, RZ, R17 ;  /* 0x000000ffff057224 */ /* 0x000fca00078e0011 */
        /* <DEDUP_REMOVED lines=10> */
.L_x_262:
[----:B------:R-:W-:-:S04]  /*5cd0*/  ISETP.GE.U32.AND P0, PT, R6, R4, PT ;  /* 0x000000040600720c */ /* 0x000fc80003f06070 */
[----:B------:R-:W-:-:S13]  /*5ce0*/  ISETP.GE.U32.AND.EX P0, PT, R7, R5, PT, P0 ;  /* 0x000000050700720c */ /* 0x000fda0003f06100 */
.L_x_261:
[----:B------:R-:W-:Y:S05]  /*5cf0*/  BSYNC.RECONVERGENT B1 ;  /* 0x0000000000017941 */ /* 0x000fea0003800200 */
.L_x_260:
[----:B------:R-:W-:Y:S01]  /*5d00*/  @P0 VIADD R12, R13, 0x1 ;  /* 0x000000010d0c0836 */ /* 0x000fe20000000000 */
[----:B------:R-:W-:-:S04]  /*5d10*/  SEL R10, R10, R13, P0 ;  /* 0x0000000d0a0a7207 */ /* 0x000fc80000000000 */
[----:B------:R-:W-:-:S13]  /*5d20*/  ISETP.GE.AND P0, PT, R12, R10, PT ;  /* 0x0000000a0c00720c */ /* 0x000fda0003f06270 */
[----:B------:R-:W-:Y:S05]  /*5d30*/  @!P0 BRA `(.L_x_264) ;  /* 0xfffffffc001c8947 */ /* 0x000fea000383ffff */
.L_x_259:
[----:B------:R-:W-:Y:S05]  /*5d40*/  BSYNC.RECONVERGENT B0 ;  /* 0x0000000000007941 */ /* 0x000fea0003800200 */
.L_x_258:
[----:B------:R-:W0:Y:S01]  /*5d50*/  S2UR UR5, SR_CgaCtaId ;  /* 0x00000000000579c3 */ /* 0x000e220000008800 */
[----:B------:R-:W-:Y:S01]  /*5d60*/  UMOV UR4, 0x400 ;  /* 0x0000040000047882 */ /* 0x000fe20000000000 */
[----:B------:R-:W-:Y:S01]  /*5d70*/  IMAD.IADD R20, R20, 0x1, R12 ;  /* 0x0000000114147824 */ /* 0x000fe200078e020c */
[----:B------:R-:W-:Y:S01]  /*5d80*/  IADD3 R3, PT, PT, -R12, R18, R3 ;  /* 0x000000120c037210 */ /* 0x000fe20007ffe103 */
[----:B------:R-:W-:Y:S01]  /*5d90*/  BSSY.RECONVERGENT B0, `(.L_x_265) ;  /* 0x0000031000007945 */ /* 0x000fe20003800200 */
[----:B------:R-:W-:Y:S02]  /*5da0*/  PLOP3.LUT P0, PT, PT, PT, PT, 0x8, 0x80 ;  /* 0x000000000080781c */ /* 0x000fe40003f0e170 */
[----:B------:R-:W-:Y:S01]  /*5db0*/  ISETP.GE.AND P1, PT, R3, R19, PT ;  /* 0x000000130300720c */ /* 0x000fe20003f26270 */
[----:B0-----:R-:W-:-:S06]  /*5dc0*/  ULEA UR4, UR5, UR4, 0x18 ;  /* 0x0000000405047291 */ /* 0x001fcc000f8ec0ff */
[----:B------:R-:W-:Y:S02]  /*5dd0*/  LEA R14, R20, UR4, 0x3 ;  /* 0x00000004140e7c11 */ /* 0x000fe4000f8e18ff */
[----:B------:R-:W-:-:S03]  /*5de0*/  LEA R15, R3, UR4, 0x3 ;  /* 0x00000004030f7c11 */ /* 0x000fc6000f8e18ff */
[----:B------:R0:W1:Y:S04]  /*5df0*/  LDS.64 R8, [R14] ;  /* 0x000000000e087984 */ /* 0x0000680000000a00 */
[----:B------:R0:W2:Y:S01]  /*5e00*/  LDS.64 R10, [R15] ;  /* 0x000000000f0a7984 */ /* 0x0000a20000000a00 */
[----:B------:R-:W-:Y:S05]  /*5e10*/  @P1 BRA `(.L_x_266) ;  /* 0x0000000000a01947 */ /* 0x000fea0003800000 */
[----:B------:R-:W-:Y:S02]  /*5e20*/  ISETP.GE.AND P1, PT, R20, R18, PT ;  /* 0x000000121400720c */ /* 0x000fe40003f26270 */
[----:B------:R-:W-:-:S11]  /*5e30*/  PLOP3.LUT P0, PT, PT, PT, PT, 0x80, 0x8 ;  /* 0x000000000008781c */ /* 0x000fd60003f0f070 */
[----:B------:R-:W-:Y:S05]  /*5e40*/  @P1 BRA `(.L_x_266) ;  /* 0x0000000000941947 */ /* 0x000fea0003800000 */
[----:B------:R-:W2:Y:S02]  /*5e50*/  LDCU.64 UR4, c[0x0][0x3c0] ;  /* 0x00007800ff0477ac */ /* 0x000ea40008000a00 */
[----:B--2---:R-:W-:-:S04]  /*5e60*/  LEA R4, P1, R10, UR4, 0x3 ;  /* 0x000000040a047c11 */ /* 0x004fc8000f8218ff */
[----:B------:R-:W-:-:S06]  /*5e70*/  LEA.HI.X R5, R10, UR5, R11, 0x3, P1 ;  /* 0x000000050a057c11 */ /* 0x000fcc00088f1c0b */
[----:B------:R-:W2:Y:S02]  /*5e80*/  LDG.E.64 R4, desc[UR6][R4.64] ;  /* 0x0000000604047981 */ /* 0x000ea4000c1e1b00 */
[----:B--2---:R-:W-:-:S04]  /*5e90*/  ISETP.NE.U32.AND P1, PT, R4, RZ, PT ;  /* 0x000000ff0400720c */ /* 0x004fc80003f25070 */
[----:B------:R-:W-:-:S13]  /*5ea0*/  ISETP.NE.AND.EX P1, PT, R5, RZ, PT, P1 ;  /* 0x000000ff0500720c */ /* 0x000fda0003f25310 */
[----:B------:R-:W-:Y:S05]  /*5eb0*/  @!P1 BRA `(.L_x_266) ;  /* 0x0000000000789947 */ /* 0x000fea0003800000 */
[----:B-1----:R-:W-:Y:S02]  /*5ec0*/  IMAD.MOV.U32 R16, RZ, RZ, R8 ;  /* 0x000000ffff107224 */ /* 0x002fe400078e0008 */
[----:B------:R-:W-:Y:S02]  /*5ed0*/  IMAD.MOV.U32 R17, RZ, RZ, R9 ;  /* 0x000000ffff117224 */ /* 0x000fe400078e0009 */
[----:B------:R-:W-:Y:S02]  /*5ee0*/  IMAD.MOV.U32 R21, RZ, RZ, R10 ;  /* 0x000000ffff157224 */ /* 0x000fe400078e000a */
[----:B------:R-:W-:-:S07]  /*5ef0*/  IMAD.MOV.U32 R22, RZ, RZ, R11 ;  /* 0x000000ffff167224 */ /* 0x000fce00078e000b */
.L_x_268:
[----:B------:R-:W1:Y:S02]  /*5f00*/  LDC.64 R6, c[0x0][0x3c0] ;  /* 0x0000f000ff067b82 */ /* 0x000e640000000a00 */
[----:B-1----:R-:W-:-:S04]  /*5f10*/  LEA R12, P0, R16, R6, 0x3 ;  /* 0x00000006100c7211 */ /* 0x002fc800078018ff */
        /* <DEDUP_REMOVED lines=21> */
.L_x_267:
[----:B------:R-:W-:-:S04]  /*6070*/  ISETP.GE.U32.AND P0, PT, R4, R12, PT ;  /* 0x0000000c0400720c */ /* 0x000fc80003f06070 */
[----:B------:R-:W-:-:S04]  /*6080*/  ISETP.GE.U32.AND.EX P0, PT, R5, R13, PT, P0 ;  /* 0x0000000d0500720c */ /* 0x000fc80003f06100 */
[----:B------:R-:W-:-:S13]  /*6090*/  PLOP3.LUT P0, PT, P0, PT, PT, 0x8, 0x80 ;  /* 0x000000000080781c */ /* 0x000fda000070e170 */
.L_x_266:
[----:B------:R-:W-:Y:S05]  /*60a0*/  BSYNC.RECONVERGENT B0 ;  /* 0x0000000000007941 */ /* 0x000fea0003800200 */
.L_x_265:
[----:B-12---:R-:W-:Y:S01]  /*60b0*/  SEL R28, R10, R8, P0 ;  /* 0x000000080a1c7207 */ /* 0x006fe20000000000 */
[----:B------:R-:W-:Y:S01]  /*60c0*/  BSSY.RECONVERGENT B0, `(.L_x_269) ;  /* 0x0000033000007945 */ /* 0x000fe20003800200 */
[----:B------:R-:W-:Y:S01]  /*60d0*/  SEL R29, R11, R9, P0 ;  /* 0x000000090b1d7207 */ /* 0x000fe20000000000 */
[----:B------:R-:W-:Y:S01]  /*60e0*/  VIADD R16, R20, 0x1 ;  /* 0x0000000114107836 */ /* 0x000fe20000000000 */
[----:B------:R-:W1:Y:S01]  /*60f0*/  @P0 LDS.64 R10, [R15+0x8] ;  /* 0x000008000f0a0984 */ /* 0x000e620000000a00 */
[----:B------:R-:W-:Y:S01]  /*6100*/  PLOP3.LUT P1, PT, PT, PT, PT, 0x8, 0x80 ;  /* 0x000000000080781c */ /* 0x000fe20003f2e170 */
[----:B------:R-:W-:Y:S02]  /*6110*/  @P0 IMAD.MOV R16, RZ, RZ, R20 ;  /* 0x000000ffff100224 */ /* 0x000fe400078e0214 */
[----:B------:R0:W2:Y:S02]  /*6120*/  @!P0 LDS.64 R8, [R14+0x8] ;  /* 0x000008000e088984 */ /* 0x0000a40000000a00 */
[----:B0-----:R-:W-:-:S02]  /*6130*/  VIADD R14, R3, 0x1 ;  /* 0x00000001030e7836 */ /* 0x001fc40000000000 */
[----:B------:R-:W-:-:S05]  /*6140*/  @!P0 IMAD.MOV R14, RZ, RZ, R3 ;  /* 0x000000ffff0e8224 */ /* 0x000fca00078e0203 */
[----:B------:R-:W-:-:S13]  /*6150*/  ISETP.GE.AND P2, PT, R14, R19, PT ;  /* 0x000000130e00720c */ /* 0x000fda0003f46270 */
[----:B------:R-:W-:Y:S05]  /*6160*/  @P2 BRA `(.L_x_270) ;  /* 0x0000000000a02947 */ /* 0x000fea0003800000 */
[----:B------:R-:W-:Y:S02]  /*6170*/  ISETP.GE.AND P0, PT, R16, R18, PT ;  /* 0x000000121000720c */ /* 0x000fe40003f06270 */
[----:B------:R-:W-:-:S11]  /*6180*/  PLOP3.LUT P1, PT, PT, PT, PT, 0x80, 0x8 ;  /* 0x000000000008781c */ /* 0x000fd60003f2f070 */
[----:B------:R-:W-:Y:S05]  /*6190*/  @P0 BRA `(.L_x_270) ;  /* 0x0000000000940947 */ /* 0x000fea0003800000 */
[----:B------:R-:W1:Y:S02]  /*61a0*/  LDCU.64 UR4, c[0x0][0x3c0] ;  /* 0x00007800ff0477ac */ /* 0x000e640008000a00 */
[----:B-1----:R-:W-:-:S04]  /*61b0*/  LEA R4, P0, R10, UR4, 0x3 ;  /* 0x000000040a047c11 */ /* 0x002fc8000f8018ff */
[----:B------:R-:W-:-:S06]  /*61c0*/  LEA.HI.X R5, R10, UR5, R11, 0x3, P0 ;  /* 0x000000050a057c11 */ /* 0x000fcc00080f1c0b */
[----:B------:R-:W3:Y:S02]  /*61d0*/  LDG.E.64 R4, desc[UR6][R4.64] ;  /* 0x0000000604047981 */ /* 0x000ee4000c1e1b00 */
[----:B---3--:R-:W-:-:S04]  /*61e0*/  ISETP.NE.U32.AND P0, PT, R4, RZ, PT ;  /* 0x000000ff0400720c */ /* 0x008fc80003f05070 */
[----:B------:R-:W-:-:S13]  /*61f0*/  ISETP.NE.AND.EX P0, PT, R5, RZ, PT, P0 ;  /* 0x000000ff0500720c */ /* 0x000fda0003f05300 */
[----:B------:R-:W-:Y:S05]  /*6200*/  @!P0 BRA `(.L_x_270) ;  /* 0x0000000000788947 */ /* 0x000fea0003800000 */
[----:B--2---:R-:W-:Y:S02]  /*6210*/  IMAD.MOV.U32 R3, RZ, RZ, R8 ;  /* 0x000000ffff037224 */ /* 0x004fe400078e0008 */
[----:B------:R-:W-:Y:S02]  /*6220*/  IMAD.MOV.U32 R15, RZ, RZ, R9 ;  /* 0x000000ffff0f7224 */ /* 0x000fe400078e0009 */
[----:B------:R-:W-:Y:S02]  /*6230*/  IMAD.MOV.U32 R17, RZ, RZ, R10 ;  /* 0x000000ffff117224 */ /* 0x000fe400078e000a */
[----:B------:R-:W-:-:S07]  /*6240*/  IMAD.MOV.U32 R20, RZ, RZ, R11 ;  /* 0x000000ffff147224 */ /* 0x000fce00078e000b */
.L_x_272:
        /* <DEDUP_REMOVED lines=23> */
.L_x_271:
[----:B------:R-:W-:-:S04]  /*63c0*/  ISETP.GE.U32.AND P1, PT, R4, R12, PT ;  /* 0x0000000c0400720c */ /* 0x000fc80003f26070 */
[----:B------:R-:W-:-:S04]  /*63d0*/  ISETP.GE.U32.AND.EX P1, PT, R5, R13, PT, P1 ;  /* 0x0000000d0500720c */ /* 0x000fc80003f26110 */
[----:B------:R-:W-:-:S13]  /*63e0*/  PLOP3.LUT P1, PT, P1, PT, PT, 0x8, 0x80 ;  /* 0x000000000080781c */ /* 0x000fda0000f2e170 */
.L_x_270:
[----:B------:R-:W-:Y:S05]  /*63f0*/  BSYNC.RECONVERGENT B0 ;  /* 0x0000000000007941 */ /* 0x000fea0003800200 */
.L_x_269:
[----:B------:R-:W0:Y:S01]  /*6400*/  S2UR UR5, SR_CgaCtaId ;  /* 0x00000000000579c3 */ /* 0x000e220000008800 */
[----:B------:R-:W-:Y:S01]  /*6410*/  UMOV UR4, 0x400 ;  /* 0x0000040000047882 */ /* 0x000fe20000000000 */
[----:B------:R-:W-:Y:S01]  /*6420*/  VIADD R3, R16, 0x1 ;  /* 0x0000000110037836 */ /* 0x000fe20000000000 */
[----:B-12---:R-:W-:Y:S01]  /*6430*/  SEL R26, R10, R8, P1 ;  /* 0x000000080a1a7207 */ /* 0x006fe20000800000 */
[----:B------:R-:W-:Y:S01]  /*6440*/  VIADD R15, R14, 0x1 ;  /* 0x000000010e0f7836 */ /* 0x000fe20000000000 */
[----:B------:R-:W-:Y:S01]  /*6450*/  SEL R25, R11, R9, P1 ;  /* 0x000000090b197207 */ /* 0x000fe20000800000 */
[----:B------:R-:W-:Y:S01]  /*6460*/  @P1 IMAD.MOV R3, RZ, RZ, R16 ;  /* 0x000000ffff031224 */ /* 0x000fe200078e0210 */
[----:B------:R-:W-:Y:S01]  /*6470*/  BSSY.RECONVERGENT B0, `(.L_x_273) ;  /* 0x0000032000007945 */ /* 0x000fe20003800200 */
[----:B------:R-:W-:Y:S01]  /*6480*/  @!P1 IMAD.MOV R15, RZ, RZ, R14 ;  /* 0x000000ffff0f9224 */ /* 0x000fe200078e020e */
[----:B------:R-:W-:Y:S01]  /*6490*/  PLOP3.LUT P0, PT, PT, PT, PT, 0x8, 0x80 ;  /* 0x000000000080781c */ /* 0x000fe20003f0e170 */
[----:B0-----:R-:W-:-:S06]  /*64a0*/  ULEA UR4, UR5, UR4, 0x18 ;  /* 0x0000000405047291 */ /* 0x001fcc000f8ec0ff */
[----:B------:R-:W-:Y:S02]  /*64b0*/  @!P1 LEA R4, R3, UR4, 0x3 ;  /* 0x0000000403049c11 */ /* 0x000fe4000f8e18ff */
[----:B------:R-:W-:-:S03]  /*64c0*/  @P1 LEA R5, R15, UR4, 0x3 ;  /* 0x000000040f051c11 */ /* 0x000fc6000f8e18ff */
[----:B------:R0:W1:Y:S04]  /*64d0*/  @!P1 LDS.64 R8, [R4] ;  /* 0x0000000004089984 */ /* 0x0000680000000a00 */
[----:B------:R0:W2:Y:S01]  /*64e0*/  @P1 LDS.64 R10, [R5] ;  /* 0x00000000050a1984 */ /* 0x0000a20000000a00 */
[----:B------:R-:W-:-:S13]  /*64f0*/  ISETP.GE.AND P1, PT, R15, R19, PT ;  /* 0x000000130f00720c */ /* 0x000fda0003f26270 */
[----:B0-----:R-:W-:Y:S05]  /*6500*/  @P1 BRA `(.L_x_274) ;  /* 0x0000000000a01947 */ /* 0x001fea0003800000 */
        /* <DEDUP_REMOVED lines=14> */
.L_x_276:
        /* <DEDUP_REMOVED lines=23> */
.L_x_275:
[----:B------:R-:W-:-:S04]  /*6760*/  ISETP.GE.U32.AND P0, PT, R4, R12, PT ;  /* 0x0000000c0400720c */ /* 0x000fc80003f06070 */
[----:B------:R-:W-:-:S04]  /*6770*/  ISETP.GE.U32.AND.EX P0, PT, R5, R13, PT, P0 ;  /* 0x0000000d0500720c */ /* 0x000fc80003f06100 */
[----:B------:R-:W-:-:S13]  /*6780*/  PLOP3.LUT P0, PT, P0, PT, PT, 0x8, 0x80 ;  /* 0x000000000080781c */ /* 0x000fda000070e170 */
.L_x_274:
[----:B------:R-:W-:Y:S05]  /*6790*/  BSYNC.RECONVERGENT B0 ;  /* 0x0000000000007941 */ /* 0x000fea0003800200 */
.L_x_273:
[----:B------:R-:W0:Y:S01]  /*67a0*/  S2UR UR5, SR_CgaCtaId ;  /* 0x00000000000579c3 */ /* 0x000e220000008800 */
        /* <DEDUP_REMOVED lines=9> */
[----:B0-----:R-:W-:-:S06]  /*6840*/  ULEA UR4, UR5, UR4, 0x18 ;  /* 0x0000000405047291 */ /* 0x001fcc000f8ec0ff */
[----:B------:R-:W-:Y:S02]  /*6850*/  @!P0 LEA R3, R14, UR4, 0x3 ;  /* 0x000000040e038c11 */ /* 0x000fe4000f8e18ff */
[----:B------:R-:W-:-:S03]  /*6860*/  @P0 LEA R4, R17, UR4, 0x3 ;  /* 0x0000000411040c11 */ /* 0x000fc6000f8e18ff */
[----:B------:R0:W1:Y:S04]  /*6870*/  @!P0 LDS.64 R8, [R3] ;  /* 0x0000000003088984 */ /* 0x0000680000000a00 */
[----:B------:R0:W2:Y:S01]  /*6880*/  @P0 LDS.64 R10, [R4] ;  /* 0x00000000040a0984 */ /* 0x0000a20000000a00 */
[----:B------:R-:W-:Y:S01]  /*6890*/  PLOP3.LUT P0, PT, PT, PT, PT, 0x8, 0x80 ;  /* 0x000000000080781c */ /* 0x000fe20003f0e170 */
[----:B------:R-:W-:-:S12]  /*68a0*/  @P1 BRA `(.L_x_278) ;  /* 0x0000000000a01947 */ /* 0x000fd80003800000 */
[----:B------:R-:W-:Y:S02]  /*68b0*/  ISETP.GE.AND P1, PT, R14, R18, PT ;  /* 0x000000120e00720c */ /* 0x000fe40003f26270 */
[----:B------:R-:W-:-:S11]  /*68c0*/  PLOP3.LUT P0, PT, PT, PT, PT, 0x80, 0x8 ;  /* 0x000000000008781c */ /* 0x000fd60003f0f070 */
[----:B------:R-:W-:Y:S05]  /*68d0*/  @P1 BRA `(.L_x_278) ;  /* 0x0000000000941947 */ /* 0x000fea0003800000 */
[----:B------:R-:W0:Y:S02]  /*68e0*/  LDCU.64 UR4, c[0x0][0x3c0] ;  /* 0x00007800ff0477ac */ /* 0x000e240008000a00 */
[----:B0-2---:R-:W-:-:S04]  /*68f0*/  LEA R4, P1, R10, UR4, 0x3 ;  /* 0x000000040a047c11 */ /* 0x005fc8000f8218ff */
        /* <DEDUP_REMOVED lines=9> */
.L_x_280:
        /* <DEDUP_REMOVED lines=23> */
.L_x_279:
[----:B------:R-:W-:-:S04]  /*6b00*/  ISETP.GE.U32.AND P0, PT, R4, R12, PT ;  /* 0x0000000c0400720c */ /* 0x000fc80003f06070 */
[----:B------:R-:W-:-:S04]  /*6b10*/  ISETP.GE.U32.AND.EX P0, PT, R5, R13, PT, P0 ;  /* 0x0000000d0500720c */ /* 0x000fc80003f06100 */
[----:B------:R-:W-:-:S13]  /*6b20*/  PLOP3.LUT P0, PT, P0, PT, PT, 0x8, 0x80 ;  /* 0x000000000080781c */ /* 0x000fda000070e170 */
.L_x_278:
[----:B------:R-:W-:Y:S05]  /*6b30*/  BSYNC.RECONVERGENT B0 ;  /* 0x0000000000007941 */ /* 0x000fea0003800200 */
.L_x_277:
        /* <DEDUP_REMOVED lines=31> */
.L_x_284:
        /* <DEDUP_REMOVED lines=23> */
.L_x_283:
[----:B------:R-:W-:-:S04]  /*6ea0*/  ISETP.GE.U32.AND P0, PT, R4, R12, PT ;  /* 0x0000000c0400720c */ /* 0x000fc80003f06070 */
[----:B------:R-:W-:-:S04]  /*6eb0*/  ISETP.GE.U32.AND.EX P0, PT, R5, R13, PT, P0 ;  /* 0x0000000d0500720c */ /* 0x000fc80003f06100 */
[----:B------:R-:W-:-:S13]  /*6ec0*/  PLOP3.LUT P0, PT, P0, PT, PT, 0x8, 0x80 ;  /* 0x000000000080781c */ /* 0x000fda000070e170 */
.L_x_282:
[----:B------:R-:W-:Y:S05]  /*6ed0*/  BSYNC.RECONVERGENT B0 ;  /* 0x0000000000007941 */ /* 0x000fea0003800200 */
.L_x_281:
        /* <DEDUP_REMOVED lines=12> */
[----:B0-----:R-:W-:-:S03]  /*6fa0*/  @P0 LEA R4, R14, UR4, 0x3 ;  /* 0x000000040e040c11 */ /* 0x001fc6000f8e18ff */
        /* <DEDUP_REMOVED lines=18> */
.L_x_288:
        /* <DEDUP_REMOVED lines=23> */
.L_x_287:
[----:B------:R-:W-:-:S04]  /*7240*/  ISETP.GE.U32.AND P0, PT, R4, R22, PT ;  /* 0x000000160400720c */ /* 0x000fc80003f06070 */
[----:B------:R-:W-:-:S04]  /*7250*/  ISETP.GE.U32.AND.EX P0, PT, R5, R23, PT, P0 ;  /* 0x000000170500720c */ /* 0x000fc80003f06100 */
[----:B------:R-:W-:-:S13]  /*7260*/  PLOP3.LUT P0, PT, P0, PT, PT, 0x8, 0x80 ;  /* 0x000000000080781c */ /* 0x000fda000070e170 */
.L_x_286:
[----:B------:R-:W-:Y:S05]  /*7270*/  BSYNC.RECONVERGENT B0 ;  /* 0x0000000000007941 */ /* 0x000fea0003800200 */
.L_x_285:
        /* <DEDUP_REMOVED lines=31> */
.L_x_292:
        /* <DEDUP_REMOVED lines=23> */
.L_x_291:
[----:B------:R-:W-:-:S04]  /*75e0*/  ISETP.GE.U32.AND P0, PT, R4, R22, PT ;  /* 0x000000160400720c */ /* 0x000fc80003f06070 */
[----:B------:R-:W-:-:S04]  /*75f0*/  ISETP.GE.U32.AND.EX P0, PT, R5, R23, PT, P0 ;  /* 0x000000170500720c */ /* 0x000fc80003f06100 */
[----:B------:R-:W-:-:S13]  /*7600*/  PLOP3.LUT P0, PT, P0, PT, PT, 0x8, 0x80 ;  /* 0x000000000080781c */ /* 0x000fda000070e170 */
.L_x_290:
[----:B------:R-:W-:Y:S05]  /*7610*/  BSYNC.RECONVERGENT B0 ;  /* 0x0000000000007941 */ /* 0x000fea0003800200 */
.L_x_289:
[----:B------:R-:W3:Y:S01]  /*7620*/  S2UR UR5, SR_CgaCtaId ;  /* 0x00000000000579c3 */ /* 0x000ee20000008800 */
[----:B------:R-:W-:Y:S01]  /*7630*/  UMOV UR4, 0x400 ;  /* 0x0000040000047882 */ /* 0x000fe20000000000 */
[----:B------:R-:W-:Y:S01]  /*7640*/  VIADD R20, R6, 0x1 ;  /* 0x0000000106147836 */ /* 0x000fe20000000000 */
[----:B012---:R-:W-:Y:S01]  /*7650*/  SEL R4, R10, R8, P0 ;  /* 0x000000080a047207 */ /* 0x007fe20000000000 */
[----:B------:R-:W-:Y:S01]  /*7660*/  @P0 IMAD.MOV R20, RZ, RZ, R6 ;  /* 0x000000ffff140224 */ /* 0x000fe200078e0206 */
[----:B------:R-:W-:Y:S01]  /*7670*/  BSSY.RECONVERGENT B0, `(.L_x_293) ;  /* 0x000003b000007945 */ /* 0x000fe20003800200 */
[----:B------:R-:W-:Y:S02]  /*7680*/  VIADD R5, R3, 0x1 ;  /* 0x0000000103057836 */ /* 0x000fe40000000000 */
[----:B------:R-:W-:Y:S01]  /*7690*/  @!P0 IMAD.MOV R5, RZ, RZ, R3 ;  /* 0x000000ffff058224 */ /* 0x000fe200078e0203 */
[----:B------:R-:W-:Y:S01]  /*76a0*/  SEL R3, R11, R9, P0 ;  /* 0x000000090b037207 */ /* 0x000fe20000000000 */
[----:B---3--:R-:W-:-:S06]  /*76b0*/  ULEA UR4, UR5, UR4, 0x18 ;  /* 0x0000000405047291 */ /* 0x008fcc000f8ec0ff */
        /* <DEDUP_REMOVED lines=8> */
[----:B------:R-:W-:Y:S01]  /*7740*/  ISETP.GE.AND P0, PT, R20, R18, PT ;  /* 0x000000121400720c */ /* 0x000fe20003f06270 */
[----:B--2---:R-:W-:Y:S02]  /*7750*/  IMAD.MOV.U32 R6, RZ, RZ, R10 ;  /* 0x000000ffff067224 */ /* 0x004fe400078e000a */
[----:B------:R-:W-:-:S10]  /*7760*/  IMAD.MOV.U32 R5, RZ, RZ, R11 ;  /* 0x000000ffff057224 */ /* 0x000fd400078e000b */
[----:B------:R-:W-:Y:S05]  /*7770*/  @P0 BRA `(.L_x_294) ;  /* 0x0000000000a80947 */ /* 0x000fea0003800000 */
[----:B------:R-:W0:Y:S02]  /*7780*/  LDCU.64 UR4, c[0x0][0x3c0] ;  /* 0x00007800ff0477ac */ /* 0x000e240008000a00 */
[----:B0-----:R-:W-:-:S04]  /*7790*/  LEA R18, P0, R10, UR4, 0x3 ;  /* 0x000000040a127c11 */ /* 0x001fc8000f8018ff */
[----:B------:R-:W-:-:S06]  /*77a0*/  LEA.HI.X R19, R10, UR5, R11, 0x3, P0 ;  /* 0x000000050a137c11 */ /* 0x000fcc00080f1c0b */
[----:B------:R-:W2:Y:S01]  /*77b0*/  LDG.E.64 R18, desc[UR6][R18.64] ;  /* 0x0000000612127981 */ /* 0x000ea2000c1e1b00 */
[----:B------:R-:W-:Y:S02]  /*77c0*/  IMAD.MOV.U32 R6, RZ, RZ, R10 ;  /* 0x000000ffff067224 */ /* 0x000fe400078e000a */
[----:B------:R-:W-:Y:S01]  /*77d0*/  IMAD.MOV.U32 R5, RZ, RZ, R11 ;  /* 0x000000ffff057224 */ /* 0x000fe200078e000b */
[----:B--2---:R-:W-:-:S04]  /*77e0*/  ISETP.NE.U32.AND P0, PT, R18, RZ, PT ;  /* 0x000000ff1200720c */ /* 0x004fc80003f05070 */
[----:B------:R-:W-:-:S13]  /*77f0*/  ISETP.NE.AND.EX P0, PT, R19, RZ, PT, P0 ;  /* 0x000000ff1300720c */ /* 0x000fda0003f05300 */
[----:B------:R-:W-:Y:S05]  /*7800*/  @!P0 BRA `(.L_x_294) ;  /* 0x0000000000848947 */ /* 0x000fea0003800000 */
[----:B------:R-:W-:Y:S02]  /*7810*/  IMAD.MOV.U32 R27, RZ, RZ, R8 ;  /* 0x000000ffff1b7224 */ /* 0x000fe400078e0008 */
[----:B------:R-:W-:Y:S02]  /*7820*/  IMAD.MOV.U32 R31, RZ, RZ, R9 ;  /* 0x000000ffff1f7224 */ /* 0x000fe400078e0009 */
[----:B------:R-:W-:Y:S02]  /*7830*/  IMAD.MOV.U32 R32, RZ, RZ, R10 ;  /* 0x000000ffff207224 */ /* 0x000fe400078e000a */
[----:B------:R-:W-:-:S07]  /*7840*/  IMAD.MOV.U32 R33, RZ, RZ, R11 ;  /* 0x000000ffff217224 */ /* 0x000fce00078e000b */
.L_x_296:
        /* <DEDUP_REMOVED lines=25> */
.L_x_295:
[----:B------:R-:W-:-:S04]  /*79e0*/  ISETP.GE.U32.AND P0, PT, R18, R22, PT ;  /* 0x000000161200720c */ /* 0x000fc80003f06070 */
[----:B------:R-:W-:-:S04]  /*79f0*/  ISETP.GE.U32.AND.EX P0, PT, R19, R23, PT, P0 ;  /* 0x000000171300720c */ /* 0x000fc80003f06100 */
[----:B------:R-:W-:Y:S02]  /*7a00*/  SEL R6, R10, R8, !P0 ;  /* 0x000000080a067207 */ /* 0x000fe40004000000 */
[----:B------:R-:W-:-:S07]  /*7a10*/  SEL R5, R11, R9, !P0 ;  /* 0x000000090b057207 */ /* 0x000fce0004000000 */
.L_x_294:
[----:B------:R-:W-:Y:S05]  /*7a20*/  BSYNC.RECONVERGENT B0 ;  /* 0x0000000000007941 */ /* 0x000fea0003800200 */
.L_x_293:
[C---:B------:R-:W-:Y:S01]  /*7a30*/  ISETP.GE.U32.AND P0, PT, R2.reuse, 0x81, PT ;  /* 0x000000810200780c */ /* 0x040fe20003f06070 */
[----:B------:R-:W-:-:S12]  /*7a40*/  IMAD.SHL.U32 R2, R2, 0x2, RZ ;  /* 0x0000000202027824 */ /* 0x000fd800078e00ff */
[----:B------:R-:W-:Y:S05]  /*7a50*/  @!P0 BRA `(.L_x_297) ;  /* 0xffffffdc002c8947 */ /* 0x000fea000383ffff */
[----:B------:R0:W5:Y:S01]  /*7a60*/  LDL R33, [R1+0xc] ;  /* 0x00000c0001217983 */ /* 0x0001620000100800 */
[----:B------:R-:W1:Y:S01]  /*7a70*/  LDCU.U8 UR4, c[0x0][0x380] ;  /* 0x00007000ff0477ac */ /* 0x000e620008000000 */
[----:B------:R-:W3:Y:S01]  /*7a80*/  S2UR UR8, SR_CgaCtaId ;  /* 0x00000000000879c3 */ /* 0x000ee20000008800 */
[----:B------:R-:W4:Y:S01]  /*7a90*/  S2R R0, SR_TID.X ;  /* 0x0000000000007919 */ /* 0x000f220000002100 */
[----:B------:R-:W-:Y:S01]  /*7aa0*/  UMOV UR5, 0x400 ;  /* 0x0000040000057882 */ /* 0x000fe20000000000 */
[----:B------:R-:W2:Y:S01]  /*7ab0*/  S2R R8, SR_LANEID ;  /* 0x0000000000087919 */ /* 0x000ea20000000000 */
[----:B-1----:R-:W-:-:S04]  /*7ac0*/  UPRMT UR4, UR4, 0x8880, URZ ;  /* 0x0000888004047896 */ /* 0x002fc800080000ff */
[----:B------:R-:W-:Y:S02]  /*7ad0*/  UISETP.NE.AND UP0, UPT, UR4, URZ, UPT ;  /* 0x000000ff0400728c */ /* 0x000fe4000bf05270 */
[----:B---3--:R-:W-:Y:S01]  /*7ae0*/  ULEA UR5, UR8, UR5, 0x18 ;  /* 0x0000000508057291 */ /* 0x008fe2000f8ec0ff */
[----:B----4-:R-:W-:-:S05]  /*7af0*/  IMAD.SHL.U32 R0, R0, 0x8, RZ ;  /* 0x0000000800007824 */ /* 0x010fca00078e00ff */
[----:B------:R-:W-:-:S05]  /*7b00*/  LOP3.LUT R31, R0, 0x1f00, RZ, 0xc0, !PT ;  /* 0x00001f00001f7812 */ /* 0x000fca00078ec0ff */
[----:B--2---:R-:W-:-:S04]  /*7b10*/  IMAD.IADD R8, R31, 0x1, R8 ;  /* 0x000000011f087824 */ /* 0x004fc800078e0208 */
[C---:B------:R-:W-:Y:S02]  /*7b20*/  VIADD R27, R8.reuse, 0x40 ;  /* 0x00000040081b7836 */ /* 0x040fe40000000000 */
[C---:B------:R-:W-:Y:S02]  /*7b30*/  VIADD R23, R8.reuse, 0x20 ;  /* 0x0000002008177836 */ /* 0x040fe40000000000 */
[C---:B------:R-:W-:Y:S01]  /*7b40*/  VIADD R11, R8.reuse, 0x60 ;  /* 0x00000060080b7836 */ /* 0x040fe20000000000 */
[-C--:B------:R-:W-:Y:S01]  /*7b50*/  LEA.HI.SX32 R22, R27, R8.reuse, 0x1b ;  /* 0x000000081b167211 */ /* 0x080fe200078fdaff */
[C---:B------:R-:W-:Y:S01]  /*7b60*/  VIADD R21, R8.reuse, 0x80 ;  /* 0x0000008008157836 */ /* 0x040fe20000000000 */
[-C--:B------:R-:W-:Y:S01]  /*7b70*/  LEA.HI.SX32 R23, R23, R8.reuse, 0x1b ;  /* 0x0000000817177211 */ /* 0x080fe200078fdaff */
[C---:B------:R-:W-:Y:S01]  /*7b80*/  VIADD R19, R8.reuse, 0xa0 ;  /* 0x000000a008137836 */ /* 0x040fe20000000000 */
[-C--:B------:R-:W-:Y:S01]  /*7b90*/  LEA.HI.SX32 R11, R11, R8.reuse, 0x1b ;  /* 0x000000080b0b7211 */ /* 0x080fe200078fdaff */
[----:B------:R-:W-:Y:S01]  /*7ba0*/  VIADD R9, R8, 0xc0 ;  /* 0x000000c008097836 */ /* 0x000fe20000000000 */
[----:B------:R-:W-:-:S02]  /*7bb0*/  LEA.HI.SX32 R10, R21, R8, 0x1b ;  /* 0x00000008150a7211 */ /* 0x000fc400078fdaff */
[-C--:B------:R-:W-:Y:S02]  /*7bc0*/  LEA.HI.SX32 R2, R19, R8.reuse, 0x1b ;  /* 0x0000000813027211 */ /* 0x080fe400078fdaff */
[-C--:B------:R-:W-:Y:S02]  /*7bd0*/  LEA.HI.SX32 R0, R9, R8.reuse, 0x1b ;  /* 0x0000000809007211 */ /* 0x080fe400078fdaff */
[----:B------:R-:W-:Y:S02]  /*7be0*/  LEA.HI.SX32 R27, R8, R8, 0x1b ;  /* 0x00000008081b7211 */ /* 0x000fe400078fdaff */
[----:B------:R-:W-:Y:S02]  /*7bf0*/  LEA R23, R23, UR5, 0x3 ;  /* 0x0000000517177c11 */ /* 0x000fe4000f8e18ff */
[----:B------:R-:W-:Y:S02]  /*7c00*/  LEA R27, R27, UR5, 0x3 ;  /* 0x000000051b1b7c11 */ /* 0x000fe4000f8e18ff */
[----:B------:R-:W-:-:S02]  /*7c10*/  LEA R22, R22, UR5, 0x3 ;  /* 0x0000000516167c11 */ /* 0x000fc4000f8e18ff */
[----:B------:R-:W-:Y:S02]  /*7c20*/  LEA R11, R11, UR5, 0x3 ;  /* 0x000000050b0b7c11 */ /* 0x000fe4000f8e18ff */
[----:B------:R-:W-:Y:S02]  /*7c30*/  LEA R10, R10, UR5, 0x3 ;  /* 0x000000050a0a7c11 */ /* 0x000fe4000f8e18ff */
[----:B------:R-:W-:Y:S02]  /*7c40*/  LEA R2, R2, UR5, 0x3 ;  /* 0x0000000502027c11 */ /* 0x000fe4000f8e18ff */
[----:B------:R-:W-:Y:S01]  /*7c50*/  LEA R0, R0, UR5, 0x3 ;  /* 0x0000000500007c11 */ /* 0x000fe2000f8e18ff */
[----:B------:R-:W-:Y:S06]  /*7c60*/  BAR.SYNC.DEFER_BLOCKING 0x0 ;  /* 0x0000000000007b1d */ /* 0x000fec0000010000 */
[----:B0-----:R-:W-:Y:S05]  /*7c70*/  BRA.U !UP0, `(.L_x_298) ;  /* 0x0000000108d87547 */ /* 0x001fea000b800000 */
[----:B------:R-:W2:Y:S01]  /*7c80*/  LDL.LU R32, [R1+0x4] ;  /* 0x0000040001207983 */ /* 0x000ea20000300800 */
[----:B------:R-:W-:Y:S01]  /*7c90*/  IMAD.MOV.U32 R8, RZ, RZ, R28 ;  /* 0x000000ffff087224 */ /* 0x000fe200078e001c */
[----:B------:R-:W0:Y:S01]  /*7ca0*/  LDCU.64 UR4, c[0x0][0x398] ;  /* 0x00007300ff0477ac */ /* 0x000e220008000a00 */
[----:B------:R-:W-:Y:S01]  /*7cb0*/  IMAD.MOV.U32 R9, RZ, RZ, R29 ;  /* 0x000000ffff097224 */ /* 0x000fe200078e001d */
[----:B------:R-:W3:Y:S04]  /*7cc0*/  LDL.LU R28, [R1] ;  /* 0x00000000011c7983 */ /* 0x000ee80000300800 */
[----:B------:R-:W4:Y:S01]  /*7cd0*/  LDL.LU R29, [R1+0x8] ;  /* 0x00000800011d7983 */ /* 0x000f220000300800 */
[----:B------:R-:W-:Y:S02]  /*7ce0*/  IMAD.MOV.U32 R18, RZ, RZ, R26 ;  /* 0x000000ffff127224 */ /* 0x000fe400078e001a */
[----:B------:R-:W-:Y:S01]  /*7cf0*/  IMAD.MOV.U32 R19, RZ, RZ, R25 ;  /* 0x000000ffff137224 */ /* 0x000fe200078e0019 */
[----:B------:R1:W-:Y:S01]  /*7d00*/  STS.64 [R30], R8 ;  /* 0x000000081e007388 */ /* 0x0003e20000000a00 */
[----:B------:R-:W-:-:S02]  /*7d10*/  IMAD.MOV.U32 R20, RZ, RZ, R15 ;  /* 0x000000ffff147224 */ /* 0x000fc400078e000f */
[----:B------:R-:W-:Y:S01]  /*7d20*/  IMAD.MOV.U32 R21, RZ, RZ, R16 ;  /* 0x000000ffff157224 */ /* 0x000fe200078e0010 */
[----:B------:R-:W0:Y:S01]  /*7d30*/  S2R R15, SR_CTAID.X ;  /* 0x00000000000f7919 */ /* 0x000e220000002500 */
[----:B------:R-:W-:Y:S01]  /*7d40*/  IMAD.MOV.U32 R16, RZ, RZ, R7 ;  /* 0x000000ffff107224 */ /* 0x000fe200078e0007 */
[----:B------:R-:W-:Y:S01]  /*7d50*/  STS.64 [R36+0x8], R18 ;  /* 0x0000081224007388 */ /* 0x000fe20000000a00 */
[----:B-1----:R-:W-:Y:S02]  /*7d60*/  IMAD.MOV.U32 R8, RZ, RZ, R24 ;  /* 0x000000ffff087224 */ /* 0x002fe400078e0018 */
[----:B------:R-:W-:Y:S02]  /*7d70*/  IMAD.MOV.U32 R9, RZ, RZ, R17 ;  /* 0x000000ffff097224 */ /* 0x000fe400078e0011 */
[----:B------:R-:W-:Y:S02]  /*7d80*/  IMAD.MOV.U32 R17, RZ, RZ, R12 ;  /* 0x000000ffff117224 */ /* 0x000fe400078e000c */
[----:B------:R-:W-:Y:S01]  /*7d90*/  IMAD.MOV.U32 R12, RZ, RZ, R4 ;  /* 0x000000ffff0c7224 */ /* 0x000fe200078e0004 */
[----:B---3--:R1:W-:Y:S04]  /*7da0*/  STS.64 [R28+0x10], R20 ;  /* 0x000010141c007388 */ /* 0x0083e80000000a00 */
[----:B----4-:R3:W-:Y:S04]  /*7db0*/  STS.64 [R29+0x18], R8 ;  /* 0x000018081d007388 */ /* 0x0107e80000000a00 */
[----:B--2---:R2:W-:Y:S01]  /*7dc0*/  STS.64 [R32+0x20], R16 ;  /* 0x0000201020007388 */ /* 0x0045e20000000a00 */
[----:B-1----:R-:W-:-:S02]  /*7dd0*/  IMAD.MOV.U32 R28, RZ, RZ, R6 ;  /* 0x000000ffff1c7224 */ /* 0x002fc400078e0006 */
[----:B---3--:R-:W-:Y:S02]  /*7de0*/  IMAD.MOV.U32 R8, RZ, RZ, R13 ;  /* 0x000000ffff087224 */ /* 0x008fe400078e000d */
[----:B------:R-:W-:Y:S01]  /*7df0*/  IMAD.MOV.U32 R9, RZ, RZ, R14 ;  /* 0x000000ffff097224 */ /* 0x000fe200078e000e */
[----:B--2---:R-:W1:Y:S01]  /*7e00*/  S2R R32, SR_TID.X ;  /* 0x0000000000207919 */ /* 0x004e620000002100 */
[----:B------:R-:W-:Y:S02]  /*7e10*/  IMAD.MOV.U32 R13, RZ, RZ, R3 ;  /* 0x000000ffff0d7224 */ /* 0x000fe400078e0003 */
[----:B------:R-:W-:Y:S01]  /*7e20*/  IMAD.MOV.U32 R29, RZ, RZ, R5 ;  /* 0x000000ffff1d7224 */ /* 0x000fe200078e0005 */
[----:B------:R-:W-:Y:S04]  /*7e30*/  STS.64 [R37+0x28], R8 ;  /* 0x0000280825007388 */ /* 0x000fe80000000a00 */
[----:B------:R0:W-:Y:S04]  /*7e40*/  STS.64 [R35+0x30], R12 ;  /* 0x0000300c23007388 */ /* 0x0001e80000000a00 */
[----:B------:R-:W-:Y:S01]  /*7e50*/  STS.64 [R34+0x38], R28 ;  /* 0x0000381c22007388 */ /* 0x000fe20000000a00 */
[----:B------:R-:W-:-:S03]  /*7e60*/  NOP ;  /* 0x0000000000007918 */ /* 0x000fc60000000000 */
[----:B------:R-:W2:Y:S01]  /*7e70*/  LDS.64 R4, [R27] ;  /* 0x000000001b047984 */ /* 0x000ea20000000a00 */
[----:B0-----:R-:W-:-:S03]  /*7e80*/  IMAD.WIDE.U32 R12, R15, 0x800, RZ ;  /* 0x000008000f0c7825 */ /* 0x001fc600078e00ff */
[----:B------:R-:W0:Y:S04]  /*7e90*/  LDS.64 R6, [R23+0x100] ;  /* 0x0001000017067984 */ /* 0x000e280000000a00 */
[----:B------:R-:W3:Y:S04]  /*7ea0*/  LDS.64 R18, [R22+0x200] ;  /* 0x0002000016127984 */ /* 0x000ee80000000a00 */
[----:B------:R-:W4:Y:S01]  /*7eb0*/  LDS.64 R20, [R11+0x300] ;  /* 0x000300000b147984 */ /* 0x000f220000000a00 */
[----:B-1----:R-:W-:-:S03]  /*7ec0*/  LOP3.LUT R12, R12, 0x1f, R32, 0xf8, !PT ;  /* 0x0000001f0c0c7812 */ /* 0x002fc600078ef820 */
[----:B------:R-:W1:Y:S01]  /*7ed0*/  LDS.64 R16, [R10+0x400] ;  /* 0x000400000a107984 */ /* 0x000e620000000a00 */
[----:B------:R-:W-:-:S03]  /*7ee0*/  IADD3 R31, P0, PT, R31, R12, RZ ;  /* 0x0000000c1f1f7210 */ /* 0x000fc60007f1e0ff */
[----:B------:R-:W1:Y:S02]  /*7ef0*/  LDS.64 R2, [R2+0x500] ;  /* 0x0005000002027984 */ /* 0x000e640000000a00 */
[----:B------:R-:W-:Y:S01]  /*7f00*/  IMAD.X R14, RZ, RZ, R13, P0 ;  /* 0x000000ffff0e7224 */ /* 0x000fe200000e060d */
[C---:B------:R-:W-:Y:S01]  /*7f10*/  LEA R12, P0, R31.reuse, UR4, 0x3 ;  /* 0x000000041f0c7c11 */ /* 0x040fe2000f8018ff */
[----:B------:R-:W1:Y:S03]  /*7f20*/  LDS.64 R8, [R0+0x600] ;  /* 0x0006000000087984 */ /* 0x000e660000000a00 */
[----:B------:R-:W-:Y:S01]  /*7f30*/  LEA.HI.X R13, R31, UR5, R14, 0x3, P0 ;  /* 0x000000051f0d7c11 */ /* 0x000fe200080f1c0e */
[----:B-----5:R-:W1:Y:S04]  /*7f40*/  LDS.64 R24, [R33+0x700] ;  /* 0x0007000021187984 */ /* 0x020e680000000a00 */
[----:B--2---:R-:W-:Y:S04]  /*7f50*/  STG.E.64 desc[UR6][R12.64], R4 ;  /* 0x000000040c007986 */ /* 0x004fe8000c101b06 */
[----:B0-----:R-:W-:Y:S04]  /*7f60*/  STG.E.64 desc[UR6][R12.64+0x100], R6 ;  /* 0x000100060c007986 */ /* 0x001fe8000c101b06 */
[----:B---3--:R-:W-:Y:S04]  /*7f70*/  STG.E.64 desc[UR6][R12.64+0x200], R18 ;  /* 0x000200120c007986 */ /* 0x008fe8000c101b06 */
[----:B----4-:R-:W-:Y:S04]  /*7f80*/  STG.E.64 desc[UR6][R12.64+0x300], R20 ;  /* 0x000300140c007986 */ /* 0x010fe8000c101b06 */
[----:B-1----:R-:W-:Y:S04]  /*7f90*/  STG.E.64 desc[UR6][R12.64+0x400], R16 ;  /* 0x000400100c007986 */ /* 0x002fe8000c101b06 */
[----:B------:R-:W-:Y:S04]  /*7fa0*/  STG.E.64 desc[UR6][R12.64+0x500], R2 ;  /* 0x000500020c007986 */ /* 0x000fe8000c101b06 */
[----:B------:R-:W-:Y:S04]  /*7fb0*/  STG.E.64 desc[UR6][R12.64+0x600], R8 ;  /* 0x000600080c007986 */ /* 0x000fe8000c101b06 */
[----:B------:R-:W-:Y:S01]  /*7fc0*/  STG.E.64 desc[UR6][R12.64+0x700], R24 ;  /* 0x000700180c007986 */ /* 0x000fe2000c101b06 */
[----:B------:R-:W-:Y:S05]  /*7fd0*/  EXIT ;  /* 0x000000000000794d */ /* 0x000fea0003800000 */
.L_x_298:
[----:B------:R-:W2:Y:S01]  /*7fe0*/  LDL.LU R32, [R1+0x14] ;  /* 0x0000140001207983 */ /* 0x000ea20000300800 */
[----:B------:R-:W-:Y:S01]  /*7ff0*/  IMAD.MOV.U32 R8, RZ, RZ, R28 ;  /* 0x000000ffff087224 */ /* 0x000fe200078e001c */
[----:B------:R-:W2:Y:S01]  /*8000*/  LDCU.64 UR4, c[0x0][0x3b0] ;  /* 0x00007600ff0477ac */ /* 0x000ea20008000a00 */
[----:B------:R-:W-:Y:S01]  /*8010*/  IMAD.MOV.U32 R9, RZ, RZ, R29 ;  /* 0x000000ffff097224 */ /* 0x000fe200078e001d */
[----:B------:R-:W3:Y:S01]  /*8020*/  LDL.LU R31, [R1+0x10] ;  /* 0x00001000011f7983 */ /* 0x000ee20000300800 */
[----:B------:R-:W-:-:S03]  /*8030*/  IMAD.MOV.U32 R19, RZ, RZ, R25 ;  /* 0x000000ffff137224 */ /* 0x000fc600078e0019 */
[----:B------:R-:W4:Y:S04]  /*8040*/  LDL.LU R28, [R1+0x8] ;  /* 0x00000800011c7983 */ /* 0x000f280000300800 */
[----:B------:R-:W2:Y:S01]  /*8050*/  LDL.LU R29, [R1+0x4] ;  /* 0x00000400011d7983 */ /* 0x000ea20000300800 */
[----:B------:R-:W-:-:S03]  /*8060*/  IMAD.MOV.U32 R18, RZ, RZ, R26 ;  /* 0x000000ffff127224 */ /* 0x000fc600078e001a */
[----:B------:R-:W3:Y:S01]  /*8070*/  LDL.LU R25, [R1] ;  /* 0x0000000001197983 */ /* 0x000ee20000300800 */
[----:B------:R-:W-:Y:S02]  /*8080*/  IMAD.MOV.U32 R20, RZ, RZ, R15 ;  /* 0x000000ffff147224 */ /* 0x000fe400078e000f */
[----:B------:R-:W-:Y:S01]  /*8090*/  IMAD.MOV.U32 R21, RZ, RZ, R16 ;  /* 0x000000ffff157224 */ /* 0x000fe200078e0010 */
[----:B------:R0:W-:Y:S01]  /*80a0*/  STS.64 [R30], R8 ;  /* 0x000000081e007388 */ /* 0x0001e20000000a00 */
[----:B------:R-:W-:-:S03]  /*80b0*/  IMAD.MOV.U32 R16, RZ, RZ, R7 ;  /* 0x000000ffff107224 */ /* 0x000fc600078e0007 */
[----:B------:R-:W-:Y:S01]  /*80c0*/  STS.64 [R36+0x8], R18 ;  /* 0x0000081224007388 */ /* 0x000fe20000000a00 */
[----:B0-----:R-:W-:Y:S02]  /*80d0*/  IMAD.MOV.U32 R8, RZ, RZ, R24 ;  /* 0x000000ffff087224 */ /* 0x001fe400078e0018 */
[----:B------:R-:W-:Y:S02]  /*80e0*/  IMAD.MOV.U32 R9, RZ, RZ, R17 ;  /* 0x000000ffff097224 */ /* 0x000fe400078e0011 */
[----:B------:R-:W-:Y:S02]  /*80f0*/  IMAD.MOV.U32 R17, RZ, RZ, R12 ;  /* 0x000000ffff117224 */ /* 0x000fe400078e000c */
[----:B------:R-:W-:Y:S02]  /*8100*/  IMAD.MOV.U32 R12, RZ, RZ, R13 ;  /* 0x000000ffff0c7224 */ /* 0x000fe400078e000d */
[----:B------:R-:W-:Y:S02]  /*8110*/  IMAD.MOV.U32 R13, RZ, RZ, R14 ;  /* 0x000000ffff0d7224 */ /* 0x000fe400078e000e */
[----:B------:R-:W-:Y:S01]  /*8120*/  IMAD.MOV.U32 R24, RZ, RZ, R6 ;  /* 0x000000ffff187224 */ /* 0x000fe200078e0006 */
[----:B---3--:R0:W-:Y:S04]  /*8130*/  STS.64 [R25+0x10], R20 ;  /* 0x0000101419007388 */ /* 0x0081e80000000a00 */
[----:B----4-:R1:W-:Y:S04]  /*8140*/  STS.64 [R28+0x18], R8 ;  /* 0x000018081c007388 */ /* 0x0103e80000000a00 */
[----:B--2---:R-:W-:Y:S01]  /*8150*/  STS.64 [R29+0x20], R16 ;  /* 0x000020101d007388 */ /* 0x004fe20000000a00 */
[----:B0-----:R-:W-:-:S03]  /*8160*/  IMAD.MOV.U32 R25, RZ, RZ, R5 ;  /* 0x000000ffff197224 */ /* 0x001fc600078e0005 */
[----:B------:R-:W-:Y:S01]  /*8170*/  STS.64 [R37+0x28], R12 ;  /* 0x0000280c25007388 */ /* 0x000fe20000000a00 */
[----:B-1----:R-:W-:Y:S02]  /*8180*/  IMAD.MOV.U32 R8, RZ, RZ, R4 ;  /* 0x000000ffff087224 */ /* 0x002fe400078e0004 */
[----:B------:R-:W-:-:S05]  /*8190*/  IMAD.MOV.U32 R9, RZ, RZ, R3 ;  /* 0x000000ffff097224 */ /* 0x000fca00078e0003 */
[----:B------:R0:W-:Y:S04]  /*81a0*/  STS.64 [R35+0x30], R8 ;  /* 0x0000300823007388 */ /* 0x0001e80000000a00 */
[----:B------:R-:W-:Y:S01]  /*81b0*/  STS.64 [R34+0x38], R24 ;  /* 0x0000381822007388 */ /* 0x000fe20000000a00 */
[----:B------:R-:W-:-:S03]  /*81c0*/  NOP ;  /* 0x0000000000007918 */ /* 0x000fc60000000000 */
[----:B------:R-:W1:Y:S01]  /*81d0*/  LDS.64 R4, [R27] ;  /* 0x000000001b047984 */ /* 0x000e620000000a00 */
[----:B0-----:R-:W-:-:S03]  /*81e0*/  IADD3 R8, P0, PT, R32, UR4, RZ ;  /* 0x0000000420087c10 */ /* 0x001fc6000ff1e0ff */
[----:B------:R-:W0:Y:S01]  /*81f0*/  LDS.64 R6, [R23+0x100] ;  /* 0x0001000017067984 */ /* 0x000e220000000a00 */
[----:B------:R-:W-:-:S03]  /*8200*/  IADD3.X R9, PT, PT, R31, UR5, RZ, P0, !PT ;  /* 0x000000051f097c10 */ /* 0x000fc600087fe4ff */
[----:B------:R-:W2:Y:S04]  /*8210*/  LDS.64 R14, [R22+0x200] ;  /* 0x00020000160e7984 */ /* 0x000ea80000000a00 */
[----:B------:R-:W3:Y:S04]  /*8220*/  LDS.64 R18, [R11+0x300] ;  /* 0x000300000b127984 */ /* 0x000ee80000000a00 */
[----:B------:R-:W4:Y:S04]  /*8230*/  LDS.64 R20, [R10+0x400] ;  /* 0x000400000a147984 */ /* 0x000f280000000a00 */
[----:B------:R-:W4:Y:S04]  /*8240*/  LDS.64 R2, [R2+0x500] ;  /* 0x0005000002027984 */ /* 0x000f280000000a00 */
[----:B------:R-:W4:Y:S04]  /*8250*/  LDS.64 R16, [R0+0x600] ;  /* 0x0006000000107984 */ /* 0x000f280000000a00 */
[----:B-----5:R-:W4:Y:S04]  /*8260*/  LDS.64 R12, [R33+0x700] ;  /* 0x00070000210c7984 */ /* 0x020f280000000a00 */
[----:B-1----:R-:W-:Y:S04]  /*8270*/  STG.E.64 desc[UR6][R8.64], R4 ;  /* 0x0000000408007986 */ /* 0x002fe8000c101b06 */
[----:B0-----:R-:W-:Y:S04]  /*8280*/  STG.E.64 desc[UR6][R8.64+0x100], R6 ;  /* 0x0001000608007986 */ /* 0x001fe8000c101b06 */
[----:B--2---:R-:W-:Y:S04]  /*8290*/  STG.E.64 desc[UR6][R8.64+0x200], R14 ;  /* 0x0002000e08007986 */ /* 0x004fe8000c101b06 */
[----:B---3--:R-:W-:Y:S04]  /*82a0*/  STG.E.64 desc[UR6][R8.64+0x300], R18 ;  /* 0x0003001208007986 */ /* 0x008fe8000c101b06 */
[----:B----4-:R-:W-:Y:S04]  /*82b0*/  STG.E.64 desc[UR6][R8.64+0x400], R20 ;  /* 0x0004001408007986 */ /* 0x010fe8000c101b06 */
[----:B------:R-:W-:Y:S04]  /*82c0*/  STG.E.64 desc[UR6][R8.64+0x500], R2 ;  /* 0x0005000208007986 */ /* 0x000fe8000c101b06 */
[----:B------:R-:W-:Y:S04]  /*82d0*/  STG.E.64 desc[UR6][R8.64+0x600], R16 ;  /* 0x0006001008007986 */ /* 0x000fe8000c101b06 */
[----:B------:R-:W-:Y:S01]  /*82e0*/  STG.E.64 desc[UR6][R8.64+0x700], R12 ;  /* 0x0007000c08007986 */ /* 0x000fe2000c101b06 */
[----:B------:R-:W-:Y:S05]  /*82f0*/  EXIT ;  /* 0x000000000000794d */ /* 0x000fea0003800000 */
.L_x_117:
[----:B------:R-:W0:Y:S01]  /*8300*/  LDC.64 R6, c[0x0][0x388] ;  /* 0x0000e200ff067b82 */ /* 0x000e220000000a00 */
[----:B------:R-:W-:Y:S01]  /*8310*/  ACQBULK ;  /* 0x000000000000782e */ /* 0x000fe20000000000 */
[----:B------:R-:W1:Y:S06]  /*8320*/  S2R R0, SR_TID.X ;  /* 0x0000000000007919 */ /* 0x000e6c0000002100 */
[----:B------:R-:W2:Y:S01]  /*8330*/  LDC R5, c[0x0][0x3a8] ;  /* 0x0000ea00ff057b82 */ /* 0x000ea20000000800 */
[----:B0-----:R-:W-:-:S05]  /*8340*/  IMAD.WIDE.U32 R6, R3, 0x4000, R6 ;  /* 0x0000400003067825 */ /* 0x001fca00078e0006 */
[----:B------:R-:W3:Y:S01]  /*8350*/  LDG.E.64 R2, desc[UR6][R6.64] ;  /* 0x0000000606027981 */ /* 0x000ee2000c1e1b00 */
[----:B------:R-:W-:Y:S02]  /*8360*/  IMAD.MOV R4, RZ, RZ, -R4 ;  /* 0x000000ffff047224 */ /* 0x000fe400078e0a04 */
[----:B-1----:R-:W-:-:S03]  /*8370*/  IMAD.SHL.U32 R26, R0, 0x8, RZ ;  /* 0x00000008001a7824 */ /* 0x002fc600078e00ff */
[----:B--2---:R-:W-:-:S04]  /*8380*/  VIADDMNMX R4, R4, R5, 0x800, PT ;  /* 0x0000080004047446 */ /* 0x004fc80003800105 */
[----:B------:R-:W-:Y:S02]  /*8390*/  R2UR UR9, R4 ;  /* 0x00000000040972ca */ /* 0x000fe400000e0000 */
[----:B------:R-:W-:-:S04]  /*83a0*/  LOP3.LUT R20, R26, 0x1f00, RZ, 0xc0, !PT ;  /* 0x00001f001a147812 */ /* 0x000fc800078ec0ff */
[----:B------:R-:W-:-:S04]  /*83b0*/  LOP3.LUT R15, R20, 0x1f, R0, 0xf8, !PT ;  /* 0x0000001f140f7812 */ /* 0x000fc800078ef800 */
[C---:B------:R-:W-:Y:S01]  /*83c0*/  LEA R18, P5, R15.reuse, R6, 0x3 ;  /* 0x000000060f127211 */ /* 0x040fe200078a18ff */
[C---:B------:R-:W-:Y:S02]  /*83d0*/  VIADD R0, R15.reuse, 0x20 ;  /* 0x000000200f007836 */ /* 0x040fe40000000000 */
[C---:B------:R-:W-:Y:S01]  /*83e0*/  VIADD R4, R15.reuse, 0x40 ;  /* 0x000000400f047836 */ /* 0x040fe20000000000 */
[C---:B------:R-:W-:Y:S01]  /*83f0*/  ISETP.GE.AND P0, PT, R15.reuse, UR9, PT ;  /* 0x000000090f007c0c */ /* 0x040fe2000bf06270 */
[C---:B------:R-:W-:Y:S01]  /*8400*/  VIADD R5, R15.reuse, 0x80 ;  /* 0x000000800f057836 */ /* 0x040fe20000000000 */
[----:B------:R-:W-:Y:S01]  /*8410*/  ISETP.GE.AND P1, PT, R0, UR9, PT ;  /* 0x0000000900007c0c */ /* 0x000fe2000bf26270 */
[----:B------:R-:W-:Y:S01]  /*8420*/  VIADD R0, R15, 0x60 ;  /* 0x000000600f007836 */ /* 0x000fe20000000000 */
[----:B------:R-:W-:Y:S01]  /*8430*/  ISETP.GE.AND P2, PT, R4, UR9, PT ;  /* 0x0000000904007c0c */ /* 0x000fe2000bf46270 */
[----:B------:R-:W-:Y:S01]  /*8440*/  IMAD.X R19, RZ, RZ, R7, P5 ;  /* 0x000000ffff137224 */ /* 0x000fe200028e0607 */
[----:B------:R-:W-:-:S02]  /*8450*/  ISETP.GE.AND P4, PT, R5, UR9, PT ;  /* 0x0000000905007c0c */ /* 0x000fc4000bf86270 */
[----:B------:R-:W-:Y:S01]  /*8460*/  ISETP.GE.AND P3, PT, R0, UR9, PT ;  /* 0x0000000900007c0c */ /* 0x000fe2000bf66270 */
[C---:B------:R-:W-:Y:S02]  /*8470*/  VIADD R0, R15.reuse, 0xa0 ;  /* 0x000000a00f007836 */ /* 0x040fe40000000000 */
[C---:B------:R-:W-:Y:S02]  /*8480*/  VIADD R14, R15.reuse, 0xc0 ;  /* 0x000000c00f0e7836 */ /* 0x040fe40000000000 */
[----:B------:R-:W-:Y:S02]  /*8490*/  VIADD R15, R15, 0xe0 ;  /* 0x000000e00f0f7836 */ /* 0x000fe40000000000 */
[----:B---3--:R-:W-:Y:S02]  /*84a0*/  IMAD.MOV.U32 R4, RZ, RZ, R2 ;  /* 0x000000ffff047224 */ /* 0x008fe400078e0002 */
[----:B------:R-:W-:Y:S02]  /*84b0*/  IMAD.MOV.U32 R5, RZ, RZ, R3 ;  /* 0x000000ffff057224 */ /* 0x000fe400078e0003 */
[----:B------:R-:W-:Y:S01]  /*84c0*/  IMAD.MOV.U32 R6, RZ, RZ, R4 ;  /* 0x000000ffff067224 */ /* 0x000fe200078e0004 */
[----:B------:R-:W2:Y:S01]  /*84d0*/  @!P0 LDG.E.64 R2, desc[UR6][R18.64] ;  /* 0x0000000612028981 */ /* 0x000ea2000c1e1b00 */
[----:B------:R-:W-:-:S02]  /*84e0*/  IMAD.MOV.U32 R7, RZ, RZ, R5 ;  /* 0x000000ffff077224 */ /* 0x000fc400078e0005 */
[--C-:B------:R-:W-:Y:S02]  /*84f0*/  IMAD.MOV.U32 R8, RZ, RZ, R4.reuse ;  /* 0x000000ffff087224 */ /* 0x100fe400078e0004 */
[--C-:B------:R-:W-:Y:S01]  /*8500*/  IMAD.MOV.U32 R9, RZ, RZ, R5.reuse ;  /* 0x000000ffff097224 */ /* 0x100fe200078e0005 */
[----:B------:R-:W-:Y:S01]  /*8510*/  ISETP.GE.AND P0, PT, R0, UR9, PT ;  /* 0x0000000900007c0c */ /* 0x000fe2000bf06270 */
[----:B------:R-:W3:Y:S01]  /*8520*/  @!P1 LDG.E.64 R6, desc[UR6][R18.64+0x100] ;  /* 0x0001000612069981 */ /* 0x000ee2000c1e1b00 */
[----:B------:R-:W-:Y:S01]  /*8530*/  ISETP.GE.AND P1, PT, R14, UR9, PT ;  /* 0x000000090e007c0c */ /* 0x000fe2000bf26270 */
[----:B------:R-:W-:Y:S02]  /*8540*/  IMAD.MOV.U32 R10, RZ, RZ, R4 ;  /* 0x000000ffff0a7224 */ /* 0x000fe400078e0004 */
[----:B------:R-:W4:Y:S01]  /*8550*/  @!P2 LDG.E.64 R8, desc[UR6][R18.64+0x200] ;  /* 0x000200061208a981 */ /* 0x000f22000c1e1b00 */
[----:B------:R-:W-:Y:S01]  /*8560*/  ISETP.GE.AND P2, PT, R15, UR9, PT ;  /* 0x000000090f007c0c */ /* 0x000fe2000bf46270 */
[----:B------:R-:W-:-:S02]  /*8570*/  IMAD.MOV.U32 R11, RZ, RZ, R5 ;  /* 0x000000ffff0b7224 */ /* 0x000fc400078e0005 */
[--C-:B------:R-:W-:Y:S02]  /*8580*/  IMAD.MOV.U32 R12, RZ, RZ, R4.reuse ;  /* 0x000000ffff0c7224 */ /* 0x100fe400078e0004 */
[--C-:B------:R-:W-:Y:S02]  /*8590*/  IMAD.MOV.U32 R13, RZ, RZ, R5.reuse ;  /* 0x000000ffff0d7224 */ /* 0x100fe400078e0005 */
[--C-:B------:R-:W-:Y:S01]  /*85a0*/  IMAD.MOV.U32 R16, RZ, RZ, R4.reuse ;  /* 0x000000ffff107224 */ /* 0x100fe200078e0004 */
[----:B------:R-:W5:Y:S01]  /*85b0*/  @!P3 LDG.E.64 R10, desc[UR6][R18.64+0x300] ;  /* 0x00030006120ab981 */ /* 0x000f62000c1e1b00 */
[--C-:B------:R-:W-:Y:S02]  /*85c0*/  IMAD.MOV.U32 R17, RZ, RZ, R5.reuse ;  /* 0x000000ffff117224 */ /* 0x100fe400078e0005 */
[----:B------:R-:W-:Y:S01]  /*85d0*/  IMAD.MOV.U32 R14, RZ, RZ, R4 ;  /* 0x000000ffff0e7224 */ /* 0x000fe200078e0004 */
[----:B------:R-:W5:Y:S01]  /*85e0*/  @!P4 LDG.E.64 R12, desc[UR6][R18.64+0x400] ;  /* 0x00040006120cc981 */ /* 0x000f62000c1e1b00 */
[----:B------:R-:W-:-:S03]  /*85f0*/  IMAD.MOV.U32 R15, RZ, RZ, R5 ;  /* 0x000000ffff0f7224 */ /* 0x000fc600078e0005 */
[----:B------:R-:W5:Y:S04]  /*8600*/  @!P0 LDG.E.64 R16, desc[UR6][R18.64+0x500] ;  /* 0x0005000612108981 */ /* 0x000f68000c1e1b00 */
[----:B------:R-:W5:Y:S04]  /*8610*/  @!P1 LDG.E.64 R14, desc[UR6][R18.64+0x600] ;  /* 0x00060006120e9981 */ /* 0x000f68000c1e1b00 */
[----:B------:R0:W5:Y:S01]  /*8620*/  @!P2 LDG.E.64 R4, desc[UR6][R18.64+0x700] ;  /* 0x000700061204a981 */ /* 0x000162000c1e1b00 */
[----:B------:R-:W1:Y:S01]  /*8630*/  S2R R21, SR_LANEID ;  /* 0x0000000000157919 */ /* 0x000e620000000000 */
[----:B------:R-:W0:Y:S01]  /*8640*/  S2UR UR5, SR_CgaCtaId ;  /* 0x00000000000579c3 */ /* 0x000e220000008800 */
[----:B------:R-:W-:-:S02]  /*8650*/  UMOV UR4, 0x400 ;  /* 0x0000040000047882 */ /* 0x000fc40000000000 */
[----:B0-----:R-:W-:Y:S01]  /*8660*/  ULEA UR4, UR5, UR4, 0x18 ;  /* 0x0000000405047291 */ /* 0x001fe2000f8ec0ff */
[----:B-1----:R-:W-:-:S04]  /*8670*/  IMAD.IADD R20, R20, 0x1, R21 ;  /* 0x0000000114147824 */ /* 0x002fc800078e0215 */
[----:B------:R-:W-:Y:S01]  /*8680*/  IMAD R0, R21, 0x7, R20 ;  /* 0x0000000715007824 */ /* 0x000fe200078e0214 */
[C---:B------:R-:W-:Y:S01]  /*8690*/  LEA.HI.SX32 R21, R20.reuse, R20, 0x1b ;  /* 0x0000001414157211 */ /* 0x040fe200078fdaff */
[C---:B------:R-:W-:Y:S02]  /*86a0*/  VIADD R19, R20.reuse, 0x80 ;  /* 0x0000008014137836 */ /* 0x040fe40000000000 */
[C---:B------:R-:W-:Y:S01]  /*86b0*/  VIADD R23, R20.reuse, 0x20 ;  /* 0x0000002014177836 */ /* 0x040fe20000000000 */
[----:B------:R-:W-:Y:S01]  /*86c0*/  LEA R21, R21, UR4, 0x3 ;  /* 0x0000000415157c11 */ /* 0x000fe2000f8e18ff */
[C---:B------:R-:W-:Y:S02]  /*86d0*/  VIADD R25, R20.reuse, 0x40 ;  /* 0x0000004014197836 */ /* 0x040fe40000000000 */
[C---:B------:R-:W-:Y:S02]  /*86e0*/  VIADD R27, R20.reuse, 0x60 ;  /* 0x00000060141b7836 */ /* 0x040fe40000000000 */
[----:B------:R-:W-:-:S02]  /*86f0*/  VIADD R29, R20, 0xa0 ;  /* 0x000000a0141d7836 */ /* 0x000fc40000000000 */
[C---:B------:R-:W-:Y:S01]  /*8700*/  VIADD R31, R20.reuse, 0xc0 ;  /* 0x000000c0141f7836 */ /* 0x040fe20000000000 */
[-C--:B------:R-:W-:Y:S01]  /*8710*/  LEA.HI.SX32 R22, R19, R20.reuse, 0x1b ;  /* 0x0000001413167211 */ /* 0x080fe200078fdaff */
[----:B------:R-:W-:Y:S01]  /*8720*/  VIADD R33, R20, 0xe0 ;  /* 0x000000e014217836 */ /* 0x000fe20000000000 */
[-C--:B------:R-:W-:Y:S02]  /*8730*/  LEA.HI.SX32 R23, R23, R20.reuse, 0x1b ;  /* 0x0000001417177211 */ /* 0x080fe400078fdaff */
[-C--:B------:R-:W-:Y:S02]  /*8740*/  LEA.HI.SX32 R25, R25, R20.reuse, 0x1b ;  /* 0x0000001419197211 */ /* 0x080fe400078fdaff */
[-C--:B------:R-:W-:Y:S02]  /*8750*/  LEA.HI.SX32 R27, R27, R20.reuse, 0x1b ;  /* 0x000000141b1b7211 */ /* 0x080fe400078fdaff */
[-C--:B------:R-:W-:Y:S02]  /*8760*/  LEA.HI.SX32 R18, R29, R20.reuse, 0x1b ;  /* 0x000000141d127211 */ /* 0x080fe400078fdaff */
[-C--:B------:R-:W-:Y:S01]  /*8770*/  LEA.HI.SX32 R19, R31, R20.reuse, 0x1b ;  /* 0x000000141f137211 */ /* 0x080fe200078fdaff */
[C---:B------:R-:W-:Y:S01]  /*8780*/  VIADD R31, R0.reuse, 0x1 ;  /* 0x00000001001f7836 */ /* 0x040fe20000000000 */
[----:B------:R-:W-:Y:S01]  /*8790*/  LEA.HI.SX32 R20, R33, R20, 0x1b ;  /* 0x0000001421147211 */ /* 0x000fe200078fdaff */
[----:B------:R-:W-:Y:S01]  /*87a0*/  VIADD R33, R0, 0x2 ;  /* 0x0000000200217836 */ /* 0x000fe20000000000 */
[----:B------:R-:W-:Y:S01]  /*87b0*/  LEA R29, R22, UR4, 0x3 ;  /* 0x00000004161d7c11 */ /* 0x000fe2000f8e18ff */
[----:B------:R-:W-:-:S02]  /*87c0*/  VIADD R35, R0, 0x3 ;  /* 0x0000000300237836 */ /* 0x000fc40000000000 */
[C---:B------:R-:W-:Y:S02]  /*87d0*/  VIADD R37, R0.reuse, 0x4 ;  /* 0x0000000400257836 */ /* 0x040fe40000000000 */
[C---:B------:R-:W-:Y:S02]  /*87e0*/  VIADD R22, R0.reuse, 0x5 ;  /* 0x0000000500167836 */ /* 0x040fe40000000000 */
[----:B------:R-:W-:Y:S01]  /*87f0*/  VIADD R24, R0, 0x6 ;  /* 0x0000000600187836 */ /* 0x000fe20000000000 */
[----:B------:R-:W-:Y:S02]  /*8800*/  LEA R23, R23, UR4, 0x3 ;  /* 0x0000000417177c11 */ /* 0x000fe4000f8e18ff */
[----:B------:R-:W-:Y:S02]  /*8810*/  LEA R25, R25, UR4, 0x3 ;  /* 0x0000000419197c11 */ /* 0x000fe4000f8e18ff */
[-C--:B------:R-:W-:Y:S02]  /*8820*/  LEA.HI.SX32 R31, R31, R0.reuse, 0x1b ;  /* 0x000000001f1f7211 */ /* 0x080fe400078fdaff */
[----:B------:R-:W-:-:S02]  /*8830*/  LEA.HI.SX32 R33, R33, R0, 0x1b ;  /* 0x0000000021217211 */ /* 0x000fc400078fdaff */
[-C--:B------:R-:W-:Y:S02]  /*8840*/  LEA.HI.SX32 R35, R35, R0.reuse, 0x1b ;  /* 0x0000000023237211 */ /* 0x080fe400078fdaff */
[-C--:B------:R-:W-:Y:S02]  /*8850*/  LEA.HI.SX32 R36, R37, R0.reuse, 0x1b ;  /* 0x0000000025247211 */ /* 0x080fe400078fdaff */
[-C--:B------:R-:W-:Y:S02]  /*8860*/  LEA.HI.SX32 R22, R22, R0.reuse, 0x1b ;  /* 0x0000000016167211 */ /* 0x080fe400078fdaff */
[----:B------:R-:W-:Y:S02]  /*8870*/  LEA.HI.SX32 R24, R24, R0, 0x1b ;  /* 0x0000000018187211 */ /* 0x000fe400078fdaff */
[----:B------:R-:W-:Y:S02]  /*8880*/  LEA R27, R27, UR4, 0x3 ;  /* 0x000000041b1b7c11 */ /* 0x000fe4000f8e18ff */
[----:B------:R-:W-:-:S02]  /*8890*/  LEA R30, R19, UR4, 0x3 ;  /* 0x00000004131e7c11 */ /* 0x000fc4000f8e18ff */
[----:B------:R-:W-:Y:S02]  /*88a0*/  LEA R28, R20, UR4, 0x3 ;  /* 0x00000004141c7c11 */ /* 0x000fe4000f8e18ff */
[----:B------:R-:W-:Y:S01]  /*88b0*/  LEA R37, R35, UR4, 0x3 ;  /* 0x0000000423257c11 */ /* 0x000fe2000f8e18ff */
[----:B------:R-:W-:Y:S01]  /*88c0*/  STL [R1+0x10], R30 ;  /* 0x0000101e01007387 */ /* 0x000fe20000100800 */
[----:B------:R-:W-:Y:S02]  /*88d0*/  LEA R36, R36, UR4, 0x3 ;  /* 0x0000000424247c11 */ /* 0x000fe4000f8e18ff */
[----:B------:R-:W-:Y:S01]  /*88e0*/  LEA R35, R22, UR4, 0x3 ;  /* 0x0000000416237c11 */ /* 0x000fe2000f8e18ff */
[----:B------:R-:W-:Y:S01]  /*88f0*/  STL [R1+0xc], R28 ;  /* 0x00000c1c01007387 */ /* 0x000fe20000100800 */
[----:B------:R-:W-:-:S03]  /*8900*/  LEA R34, R24, UR4, 0x3 ;  /* 0x0000000418227c11 */ /* 0x000fc6000f8e18ff */
[----:B--2---:R0:W-:Y:S02]  /*8910*/  STS.64 [R21], R2 ;  /* 0x0000000215007388 */ /* 0x0041e40000000a00 */
[----:B0-----:R-:W-:Y:S01]  /*8920*/  VIADD R21, R0, 0x7 ;  /* 0x0000000700157836 */ /* 0x001fe20000000000 */
[----:B------:R-:W-:-:S04]  /*8930*/  LEA R3, R18, UR4, 0x3 ;  /* 0x0000000412037c11 */ /* 0x000fc8000f8e18ff */
[-C--:B------:R-:W-:Y:S02]  /*8940*/  LEA.HI.SX32 R21, R21, R0.reuse, 0x1b ;  /* 0x0000000015157211 */ /* 0x080fe400078fdaff */
[----:B------:R-:W-:Y:S01]  /*8950*/  LEA.HI.SX32 R0, R0, R0, 0x1b ;  /* 0x0000000000007211 */ /* 0x000fe200078fdaff */
[----:B---3--:R0:W-:Y:S01]  /*8960*/  STS.64 [R23+0x100], R6 ;  /* 0x0001000617007388 */ /* 0x0081e20000000a00 */
[----:B------:R-:W-:Y:S02]  /*8970*/  LEA R2, R33, UR4, 0x3 ;  /* 0x0000000421027c11 */ /* 0x000fe4000f8e18ff */
[----:B------:R-:W-:Y:S01]  /*8980*/  LEA R0, R0, UR4, 0x3 ;  /* 0x0000000400007c11 */ /* 0x000fe2000f8e18ff */
[----:B----4-:R-:W-:Y:S04]  /*8990*/  STS.64 [R25+0x200], R8 ;  /* 0x0002000819007388 */ /* 0x010fe80000000a00 */
[----:B-----5:R-:W-:Y:S04]  /*89a0*/  STS.64 [R27+0x300], R10 ;  /* 0x0003000a1b007388 */ /* 0x020fe80000000a00 */
[----:B------:R-:W-:Y:S01]  /*89b0*/  STS.64 [R29+0x400], R12 ;  /* 0x0004000c1d007388 */ /* 0x000fe20000000a00 */
[----:B0-----:R-:W-:-:S02]  /*89c0*/  LEA R6, R31, UR4, 0x3 ;  /* 0x000000041f067c11 */ /* 0x001fc4000f8e18ff */
[----:B------:R-:W-:Y:S01]  /*89d0*/  LEA R31, R21, UR4, 0x3 ;  /* 0x00000004151f7c11 */ /* 0x000fe2000f8e18ff */
[----:B------:R-:W-:Y:S04]  /*89e0*/  STS.64 [R3+0x500], R16 ;  /* 0x0005001003007388 */ /* 0x000fe80000000a00 */
[----:B------:R-:W-:Y:S04]  /*89f0*/  STS.64 [R30+0x600], R14 ;  /* 0x0006000e1e007388 */ /* 0x000fe80000000a00 */
[----:B------:R-:W-:Y:S01]  /*8a00*/  STS.64 [R28+0x700], R4 ;  /* 0x000700041c007388 */ /* 0x000fe20000000a00 */
[----:B------:R-:W-:-:S03]  /*8a10*/  NOP ;  /* 0x0000000000007918 */ /* 0x000fc60000000000 */
[----:B------:R-:W-:Y:S04]  /*8a20*/  STL [R1], R0 ;  /* 0x0000000001007387 */ /* 0x000fe80000100800 */
[----:B------:R-:W-:Y:S04]  /*8a30*/  STL [R1+0x4], R2 ;  /* 0x0000040201007387 */ /* 0x000fe80000100800 */
[----:B------:R-:W-:Y:S04]  /*8a40*/  STL [R1+0x8], R6 ;  /* 0x0000080601007387 */ /* 0x000fe80000100800 */
[----:B------:R-:W-:Y:S04]  /*8a50*/  LDS.64 R20, [R2+0x10] ;  /* 0x0000100002147984 */ /* 0x000fe80000000a00 */
[----:B------:R-:W-:Y:S04]  /*8a60*/  LDS.64 R12, [R6+0x8] ;  /* 0x00000800060c7984 */ /* 0x000fe80000000a00 */
[----:B------:R-:W-:Y:S04]  /*8a70*/  LDS.64 R2, [R31+0x38] ;  /* 0x000038001f027984 */ /* 0x000fe80000000a00 */
[----:B------:R0:W1:Y:S04]  /*8a80*/  LDS.64 R8, [R0] ;  /* 0x0000000000087984 */ /* 0x0000680000000a00 */
[----:B------:R2:W3:Y:S04]  /*8a90*/  LDS.64 R16, [R37+0x18] ;  /* 0x0000180025107984 */ /* 0x0004e80000000a00 */
[----:B------:R2:W4:Y:S04]  /*8aa0*/  LDS.64 R6, [R36+0x20] ;  /* 0x0000200024067984 */ /* 0x0005280000000a00 */
[----:B------:R2:W2:Y:S04]  /*8ab0*/  LDS.64 R4, [R35+0x28] ;  /* 0x0000280023047984 */ /* 0x0004a80000000a00 */
[----:B------:R1:W2:Y:S01]  /*8ac0*/  LDS.64 R10, [R34+0x30] ;  /* 0x00003000220a7984 */ /* 0x0002a20000000a00 */
[----:B------:R-:W-:Y:S01]  /*8ad0*/  BAR.SYNC.DEFER_BLOCKING 0x0 ;  /* 0x0000000000007b1d */ /* 0x000fe20000010000 */
[----:B0-----:R-:W-:-:S07]  /*8ae0*/  VIADD R0, R26, 0x1 ;  /* 0x000000011a007836 */ /* 0x001fce0000000000 */
[----:B------:R-:W-:Y:S01]  /*8af0*/  PREEXIT ;  /* 0x000000000000782d */ /* 0x000fe20000000000 */
[----:B------:R-:W-:Y:S01]  /*8b00*/  BSSY.RECONVERGENT B0, `(.L_x_299) ;  /* 0x0000036000007945 */ /* 0x000fe20003800200 */
[--C-:B-1----:R-:W-:Y:S01]  /*8b10*/  IMAD.MOV.U32 R28, RZ, RZ, R8.reuse ;  /* 0x000000ffff1c7224 */ /* 0x102fe200078e0008 */
[----:B------:R-:W-:Y:S01]  /*8b20*/  ISETP.GE.U32.AND P0, PT, R0, UR9, PT ;  /* 0x0000000900007c0c */ /* 0x000fe2000bf06070 */
[--C-:B------:R-:W-:Y:S02]  /*8b30*/  IMAD.MOV.U32 R19, RZ, RZ, R9.reuse ;  /* 0x000000ffff137224 */ /* 0x100fe400078e0009 */
[----:B------:R-:W-:Y:S02]  /*8b40*/  IMAD.MOV.U32 R27, RZ, RZ, R8 ;  /* 0x000000ffff1b7224 */ /* 0x000fe400078e0008 */
[----:B------:R-:W-:-:S08]  /*8b50*/  IMAD.MOV.U32 R0, RZ, RZ, R9 ;  /* 0x000000ffff007224 */ /* 0x000fd000078e0009 */
[----:B---34-:R-:W-:Y:S05]  /*8b60*/  @P0 BRA `(.L_x_300) ;  /* 0x0000000000bc0947 */ /* 0x018fea0003800000 */
[----:B------:R-:W0:Y:S02]  /*8b70*/  LDCU.64 UR4, c[0x0][0x3c0] ;  /* 0x00007800ff0477ac */ /* 0x000e240008000a00 */
[----:B0-----:R-:W-:-:S04]  /*8b80*/  LEA R14, P0, R8, UR4, 0x3 ;  /* 0x00000004080e7c11 */ /* 0x001fc8000f8018ff */
[----:B------:R-:W-:-:S06]  /*8b90*/  LEA.HI.X R15, R8, UR5, R9, 0x3, P0 ;  /* 0x00000005080f7c11 */ /* 0x000fcc00080f1c09 */
[----:B------:R-:W3:Y:S02]  /*8ba0*/  LDG.E.64 R14, desc[UR6][R14.64] ;  /* 0x000000060e0e7981 */ /* 0x000ee4000c1e1b00 */
[----:B---3--:R-:W-:-:S04]  /*8bb0*/  ISETP.NE.U32.AND P0, PT, R14, RZ, PT ;  /* 0x000000ff0e00720c */ /* 0x008fc80003f05070 */
[----:B------:R-:W-:-:S13]  /*8bc0*/  ISETP.NE.AND.EX P0, PT, R15, RZ, PT, P0 ;  /* 0x000000ff0f00720c */ /* 0x000fda0003f05300 */
[----:B------:R-:W-:Y:S05]  /*8bd0*/  @!P0 BRA `(.L_x_301) ;  /* 0x0000000000908947 */ /* 0x000fea0003800000 */
[----:B------:R-:W-:Y:S02]  /*8be0*/  IMAD.MOV.U32 R32, RZ, RZ, R12 ;  /* 0x000000ffff207224 */ /* 0x000fe400078e000c */
[----:B------:R-:W-:Y:S02]  /*8bf0*/  IMAD.MOV.U32 R29, RZ, RZ, R13 ;  /* 0x000000ffff1d7224 */ /* 0x000fe400078e000d */
[----:B------:R-:W-:Y:S02]  /*8c00*/  IMAD.MOV.U32 R18, RZ, RZ, R8 ;  /* 0x000000ffff127224 */ /* 0x000fe400078e0008 */
[----:B------:R-:W-:-:S07]  /*8c10*/  IMAD.MOV.U32 R30, RZ, RZ, R9 ;  /* 0x000000ffff1e7224 */ /* 0x000fce00078e0009 */
.L_x_303:
[----:B------:R-:W0:Y:S02]  /*8c20*/  LDC.64 R22, c[0x0][0x3c0] ;  /* 0x0000f000ff167b82 */ /* 0x000e240000000a00 */
[----:B0-----:R-:W-:-:S04]  /*8c30*/  LEA R24, P0, R32, R22, 0x3 ;  /* 0x0000001620187211 */ /* 0x001fc800078018ff */
[----:B------:R-:W-:-:S06]  /*8c40*/  LEA.HI.X R25, R32, R23, R29, 0x3, P0 ;  /* 0x0000001720197211 */ /* 0x000fcc00000f1c1d */
[----:B------:R-:W3:Y:S01]  /*8c50*/  LDG.E.64 R24, desc[UR6][R24.64] ;  /* 0x0000000618187981 */ /* 0x000ee2000c1e1b00 */
[----:B------:R-:W-:Y:S02]  /*8c60*/  IMAD.MOV.U32 R28, RZ, RZ, R12 ;  /* 0x000000ffff1c7224 */ /* 0x000fe400078e000c */
[----:B------:R-:W-:Y:S02]  /*8c70*/  IMAD.MOV.U32 R19, RZ, RZ, R13 ;  /* 0x000000ffff137224 */ /* 0x000fe400078e000d */
[----:B------:R-:W-:Y:S02]  /*8c80*/  IMAD.MOV.U32 R27, RZ, RZ, R8 ;  /* 0x000000ffff1b7224 */ /* 0x000fe400078e0008 */
[----:B------:R-:W-:Y:S01]  /*8c90*/  IMAD.MOV.U32 R0, RZ, RZ, R9 ;  /* 0x000000ffff007224 */ /* 0x000fe200078e0009 */
[----:B---3--:R-:W-:-:S04]  /*8ca0*/  ISETP.NE.U32.AND P0, PT, R24, RZ, PT ;  /* 0x000000ff1800720c */ /* 0x008fc80003f05070 */
[----:B------:R-:W-:-:S13]  /*8cb0*/  ISETP.NE.AND.EX P0, PT, R25, RZ, PT, P0 ;  /* 0x000000ff1900720c */ /* 0x000fda0003f05300 */
[----:B------:R-:W-:Y:S05]  /*8cc0*/  @!P0 BRA `(.L_x_300) ;  /* 0x0000000000648947 */ /* 0x000fea0003800000 */
[----:B------:R-:W-:-:S04]  /*8cd0*/  ISETP.NE.U32.AND P0, PT, R14, R24, PT ;  /* 0x000000180e00720c */ /* 0x000fc80003f05070 */
[----:B------:R-:W-:-:S13]  /*8ce0*/  ISETP.NE.AND.EX P0, PT, R15, R25, PT, P0 ;  /* 0x000000190f00720c */ /* 0x000fda0003f05300 */
[----:B------:R-:W-:Y:S05]  /*8cf0*/  @P0 BRA `(.L_x_302) ;  /* 0x00000000002c0947 */ /* 0x000fea0003800000 */
[----:B------:R-:W-:-:S04]  /*8d00*/  LEA R14, P0, R18, R22, 0x3 ;  /* 0x00000016120e7211 */ /* 0x000fc800078018ff */
[----:B------:R-:W-:-:S06]  /*8d10*/  LEA.HI.X R15, R18, R23, R30, 0x3, P0 ;  /* 0x00000017120f7211 */ /* 0x000fcc00000f1c1e */
[----:B------:R-:W3:Y:S01]  /*8d20*/  LDG.E.64 R14, desc[UR6][R14.64+0x8] ;  /* 0x000008060e0e7981 */ /* 0x000ee2000c1e1b00 */
[----:B------:R-:W-:Y:S02]  /*8d30*/  IADD3 R18, P2, PT, R18, 0x1, RZ ;  /* 0x0000000112127810 */ /* 0x000fe40007f5e0ff */
[----:B------:R-:W-:-:S03]  /*8d40*/  IADD3 R32, P1, PT, R32, 0x1, RZ ;  /* 0x0000000120207810 */ /* 0x000fc60007f3e0ff */
[----:B------:R-:W-:Y:S02]  /*8d50*/  IMAD.X R30, RZ, RZ, R30, P2 ;  /* 0x000000ffff1e7224 */ /* 0x000fe400010e061e */
[----:B------:R-:W-:Y:S01]  /*8d60*/  IMAD.X R29, RZ, RZ, R29, P1 ;  /* 0x000000ffff1d7224 */ /* 0x000fe200008e061d */
[----:B---3--:R-:W-:-:S04]  /*8d70*/  ISETP.NE.U32.AND P0, PT, R14, RZ, PT ;  /* 0x000000ff0e00720c */ /* 0x008fc80003f05070 */
[----:B------:R-:W-:-:S13]  /*8d80*/  ISETP.NE.AND.EX P0, PT, R15, RZ, PT, P0 ;  /* 0x000000ff0f00720c */ /* 0x000fda0003f05300 */
[----:B------:R-:W-:Y:S05]  /*8d90*/  @P0 BRA `(.L_x_303) ;  /* 0xfffffffc00a00947 */ /* 0x000fea000383ffff */
[----:B------:R-:W-:Y:S05]  /*8da0*/  BRA `(.L_x_301) ;  /* 0x00000000001c7947 */ /* 0x000fea0003800000 */
.L_x_302:
[----:B------:R-:W-:Y:S01]  /*8db0*/  ISETP.GE.U32.AND P0, PT, R14, R24, PT ;  /* 0x000000180e00720c */ /* 0x000fe20003f06070 */
[----:B------:R-:W-:Y:S02]  /*8dc0*/  IMAD.MOV.U32 R28, RZ, RZ, R12 ;  /* 0x000000ffff1c7224 */ /* 0x000fe400078e000c */
[----:B------:R-:W-:Y:S01]  /*8dd0*/  IMAD.MOV.U32 R19, RZ, RZ, R13 ;  /* 0x000000ffff137224 */ /* 0x000fe200078e000d */
[----:B------:R-:W-:Y:S01]  /*8de0*/  ISETP.GE.U32.AND.EX P0, PT, R15, R25, PT, P0 ;  /* 0x000000190f00720c */ /* 0x000fe20003f06100 */
[----:B------:R-:W-:Y:S02]  /*8df0*/  IMAD.MOV.U32 R27, RZ, RZ, R8 ;  /* 0x000000ffff1b7224 */ /* 0x000fe400078e0008 */
[----:B------:R-:W-:-:S10]  /*8e00*/  IMAD.MOV.U32 R0, RZ, RZ, R9 ;  /* 0x000000ffff007224 */ /* 0x000fd400078e0009 */
[----:B------:R-:W-:Y:S05]  /*8e10*/  @P0 BRA `(.L_x_300) ;  /* 0x0000000000100947 */ /* 0x000fea0003800000 */
.L_x_301:
[--C-:B------:R-:W-:Y:S02]  /*8e20*/  IMAD.MOV.U32 R28, RZ, RZ, R12.reuse ;  /* 0x000000ffff1c7224 */ /* 0x100fe400078e000c */
[----:B------:R-:W-:Y:S02]  /*8e30*/  IMAD.MOV.U32 R27, RZ, RZ, R12 ;  /* 0x000000ffff1b7224 */ /* 0x000fe400078e000c */
[--C-:B------:R-:W-:Y:S02]  /*8e40*/  IMAD.MOV.U32 R19, RZ, RZ, R13.reuse ;  /* 0x000000ffff137224 */ /* 0x100fe400078e000d */
[----:B------:R-:W-:-:S07]  /*8e50*/  IMAD.MOV.U32 R0, RZ, RZ, R13 ;  /* 0x000000ffff007224 */ /* 0x000fce00078e000d */
.L_x_300:
[----:B------:R-:W-:Y:S05]  /*8e60*/  BSYNC.RECONVERGENT B0 ;  /* 0x0000000000007941 */ /* 0x000fea0003800200 */
.L_x_299:
[----:B------:R-:W-:Y:S01]  /*8e70*/  VIADD R12, R26, 0x2 ;  /* 0x000000021a0c7836 */ /* 0x000fe20000000000 */
[----:B------:R-:W-:Y:S01]  /*8e80*/  BSSY.RECONVERGENT B0, `(.L_x_304) ;  /* 0x0000030000007945 */ /* 0x000fe20003800200 */
[----:B------:R-:W-:-:S03]  /*8e90*/  IMAD.MOV.U32 R13, RZ, RZ, R0 ;  /* 0x000000ffff0d7224 */ /* 0x000fc600078e0000 */
[----:B------:R-:W-:Y:S01]  /*8ea0*/  ISETP.GE.U32.AND P0, PT, R12, UR9, PT ;  /* 0x000000090c007c0c */ /* 0x000fe2000bf06070 */
[----:B------:R-:W-:-:S12]  /*8eb0*/  IMAD.MOV.U32 R12, RZ, RZ, R27 ;  /* 0x000000ffff0c7224 */ /* 0x000fd800078e001b */
[----:B------:R-:W-:Y:S05]  /*8ec0*/  @P0 BRA `(.L_x_305) ;  /* 0x0000000000ac0947 */ /* 0x000fea0003800000 */
        /* <DEDUP_REMOVED lines=11> */
.L_x_308:
[----:B------:R-:W0:Y:S02]  /*8f80*/  LDC.64 R22, c[0x0][0x3c0] ;  /* 0x0000f000ff167b82 */ /* 0x000e240000000a00 */
[----:B0-----:R-:W-:-:S04]  /*8f90*/  LEA R24, P0, R18, R22, 0x3 ;  /* 0x0000001612187211 */ /* 0x001fc800078018ff */
[----:B------:R-:W-:-:S06]  /*8fa0*/  LEA.HI.X R25, R18, R23, R29, 0x3, P0 ;  /* 0x0000001712197211 */ /* 0x000fcc00000f1c1d */
[----:B------:R-:W3:Y:S01]  /*8fb0*/  LDG.E.64 R24, desc[UR6][R24.64] ;  /* 0x0000000618187981 */ /* 0x000ee2000c1e1b00 */
        /* <DEDUP_REMOVED lines=19> */
.L_x_307:
[----:B------:R-:W-:Y:S01]  /*90f0*/  ISETP.GE.U32.AND P0, PT, R14, R24, PT ;  /* 0x000000180e00720c */ /* 0x000fe20003f06070 */
[----:B------:R-:W-:Y:S02]  /*9100*/  IMAD.MOV.U32 R12, RZ, RZ, R20 ;  /* 0x000000ffff0c7224 */ /* 0x000fe400078e0014 */
[----:B------:R-:W-:Y:S01]  /*9110*/  IMAD.MOV.U32 R13, RZ, RZ, R21 ;  /* 0x000000ffff0d7224 */ /* 0x000fe200078e0015 */
[----:B------:R-:W-:-:S13]  /*9120*/  ISETP.GE.U32.AND.EX P0, PT, R15, R25, PT, P0 ;  /* 0x000000190f00720c */ /* 0x000fda0003f06100 */
[----:B------:R-:W-:Y:S05]  /*9130*/  @P0 BRA `(.L_x_305) ;  /* 0x0000000000100947 */ /* 0x000fea0003800000 */
.L_x_306:
[--C-:B------:R-:W-:Y:S02]  /*9140*/  IMAD.MOV.U32 R27, RZ, RZ, R20.reuse ;  /* 0x000000ffff1b7224 */ /* 0x100fe400078e0014 */
[--C-:B------:R-:W-:Y:S02]  /*9150*/  IMAD.MOV.U32 R0, RZ, RZ, R21.reuse ;  /* 0x000000ffff007224 */ /* 0x100fe400078e0015 */
[----:B------:R-:W-:Y:S02]  /*9160*/  IMAD.MOV.U32 R12, RZ, RZ, R20 ;  /* 0x000000ffff0c7224 */ /* 0x000fe400078e0014 */
[----:B------:R-:W-:-:S07]  /*9170*/  IMAD.MOV.U32 R13, RZ, RZ, R21 ;  /* 0x000000ffff0d7224 */ /* 0x000fce00078e0015 */
.L_x_305:
[----:B------:R-:W-:Y:S05]  /*9180*/  BSYNC.RECONVERGENT B0 ;  /* 0x0000000000007941 */ /* 0x000fea0003800200 */
.L_x_304:
        /* <DEDUP_REMOVED lines=17> */
.L_x_313:
        /* <DEDUP_REMOVED lines=23> */
.L_x_312:
[----:B------:R-:W-:Y:S01]  /*9410*/  ISETP.GE.U32.AND P0, PT, R20, R24, PT ;  /* 0x000000181400720c */ /* 0x000fe20003f06070 */
[----:B------:R-:W-:Y:S02]  /*9420*/  IMAD.MOV.U32 R15, RZ, RZ, R16 ;  /* 0x000000ffff0f7224 */ /* 0x000fe400078e0010 */
[----:B------:R-:W-:Y:S01]  /*9430*/  IMAD.MOV.U32 R14, RZ, RZ, R17 ;  /* 0x000000ffff0e7224 */ /* 0x000fe200078e0011 */
[----:B------:R-:W-:-:S13]  /*9440*/  ISETP.GE.U32.AND.EX P0, PT, R21, R25, PT, P0 ;  /* 0x000000191500720c */ /* 0x000fda0003f06100 */
[----:B------:R-:W-:Y:S05]  /*9450*/  @P0 BRA `(.L_x_310) ;  /* 0x0000000000100947 */ /* 0x000fea0003800000 */
.L_x_311:
[--C-:B------:R-:W-:Y:S02]  /*9460*/  IMAD.MOV.U32 R15, RZ, RZ, R16.reuse ;  /* 0x000000ffff0f7224 */ /* 0x100fe400078e0010 */
[----:B------:R-:W-:Y:S02]  /*9470*/  IMAD.MOV.U32 R27, RZ, RZ, R16 ;  /* 0x000000ffff1b7224 */ /* 0x000fe400078e0010 */
[--C-:B------:R-:W-:Y:S02]  /*9480*/  IMAD.MOV.U32 R14, RZ, RZ, R17.reuse ;  /* 0x000000ffff0e7224 */ /* 0x100fe400078e0011 */
[----:B------:R-:W-:-:S07]  /*9490*/  IMAD.MOV.U32 R0, RZ, RZ, R17 ;  /* 0x000000ffff007224 */ /* 0x000fce00078e0011 */
.L_x_310:
[----:B------:R-:W-:Y:S05]  /*94a0*/  BSYNC.RECONVERGENT B0 ;  /* 0x0000000000007941 */ /* 0x000fea0003800200 */
.L_x_309:
[----:B------:R-:W-:Y:S01]  /*94b0*/  VIADD R16, R26, 0x4 ;  /* 0x000000041a107836 */ /* 0x000fe20000000000 */
[----:B------:R-:W-:Y:S01]  /*94c0*/  BSSY.RECONVERGENT B0, `(.L_x_314) ;  /* 0x0000030000007945 */ /* 0x000fe20003800200 */
[----:B------:R-:W-:Y:S02]  /*94d0*/  IMAD.MOV.U32 R17, RZ, RZ, R27 ;  /* 0x000000ffff117224 */ /* 0x000fe400078e001b */
[----:B------:R-:W-:Y:S01]  /*94e0*/  IMAD.MOV.U32 R18, RZ, RZ, R0 ;  /* 0x000000ffff127224 */ /* 0x000fe200078e0000 */
[----:B------:R-:W-:-:S13]  /*94f0*/  ISETP.GE.U32.AND P0, PT, R16, UR9, PT ;  /* 0x0000000910007c0c */ /* 0x000fda000bf06070 */
        /* <DEDUP_REMOVED lines=12> */
.L_x_318:
        /* <DEDUP_REMOVED lines=23> */
.L_x_317:
[----:B------:R-:W-:Y:S01]  /*9730*/  ISETP.GE.U32.AND P0, PT, R20, R24, PT ;  /* 0x000000181400720c */ /* 0x000fe20003f06070 */
[----:B------:R-:W-:Y:S02]  /*9740*/  IMAD.MOV.U32 R17, RZ, RZ, R6 ;  /* 0x000000ffff117224 */ /* 0x000fe400078e0006 */
[----:B------:R-:W-:Y:S01]  /*9750*/  IMAD.MOV.U32 R18, RZ, RZ, R7 ;  /* 0x000000ffff127224 */ /* 0x000fe200078e0007 */
[----:B------:R-:W-:-:S13]  /*9760*/  ISETP.GE.U32.AND.EX P0, PT, R21, R25, PT, P0 ;  /* 0x000000191500720c */ /* 0x000fda0003f06100 */
[----:B------:R-:W-:Y:S05]  /*9770*/  @P0 BRA `(.L_x_315) ;  /* 0x0000000000100947 */ /* 0x000fea0003800000 */
.L_x_316:
[--C-:B------:R-:W-:Y:S02]  /*9780*/  IMAD.MOV.U32 R17, RZ, RZ, R6.reuse ;  /* 0x000000ffff117224 */ /* 0x100fe400078e0006 */
[----:B------:R-:W-:Y:S02]  /*9790*/  IMAD.MOV.U32 R27, RZ, RZ, R6 ;  /* 0x000000ffff1b7224 */ /* 0x000fe400078e0006 */
[--C-:B------:R-:W-:Y:S02]  /*97a0*/  IMAD.MOV.U32 R18, RZ, RZ, R7.reuse ;  /* 0x000000ffff127224 */ /* 0x100fe400078e0007 */
[----:B------:R-:W-:-:S07]  /*97b0*/  IMAD.MOV.U32 R0, RZ, RZ, R7 ;  /* 0x000000ffff007224 */ /* 0x000fce00078e0007 */
.L_x_315:
[----:B------:R-:W-:Y:S05]  /*97c0*/  BSYNC.RECONVERGENT B0 ;  /* 0x0000000000007941 */ /* 0x000fea0003800200 */
.L_x_314:
        /* <DEDUP_REMOVED lines=17> */
.L_x_323:
        /* <DEDUP_REMOVED lines=23> */
.L_x_322:
[----:B------:R-:W-:Y:S01]  /*9a50*/  ISETP.GE.U32.AND P0, PT, R20, R24, PT ;  /* 0x000000181400720c */ /* 0x000fe20003f06070 */
[----:B------:R-:W-:Y:S02]  /*9a60*/  IMAD.MOV.U32 R7, RZ, RZ, R4 ;  /* 0x000000ffff077224 */ /* 0x000fe400078e0004 */
[----:B------:R-:W-:Y:S01]  /*9a70*/  IMAD.MOV.U32 R16, RZ, RZ, R5 ;  /* 0x000000ffff107224 */ /* 0x000fe200078e0005 */
[----:B------:R-:W-:-:S13]  /*9a80*/  ISETP.GE.U32.AND.EX P0, PT, R21, R25, PT, P0 ;  /* 0x000000191500720c */ /* 0x000fda0003f06100 */
[----:B------:R-:W-:Y:S05]  /*9a90*/  @P0 BRA `(.L_x_320) ;  /* 0x0000000000100947 */ /* 0x000fea0003800000 */
.L_x_321:
[--C-:B--2---:R-:W-:Y:S02]  /*9aa0*/  IMAD.MOV.U32 R7, RZ, RZ, R4.reuse ;  /* 0x000000ffff077224 */ /* 0x104fe400078e0004 */
[----:B------:R-:W-:Y:S02]  /*9ab0*/  IMAD.MOV.U32 R27, RZ, RZ, R4 ;  /* 0x000000ffff1b7224 */ /* 0x000fe400078e0004 */
[--C-:B------:R-:W-:Y:S02]  /*9ac0*/  IMAD.MOV.U32 R16, RZ, RZ, R5.reuse ;  /* 0x000000ffff107224 */ /* 0x100fe400078e0005 */
[----:B------:R-:W-:-:S07]  /*9ad0*/  IMAD.MOV.U32 R0, RZ, RZ, R5 ;  /* 0x000000ffff007224 */ /* 0x000fce00078e0005 */
.L_x_320:
[----:B------:R-:W-:Y:S05]  /*9ae0*/  BSYNC.RECONVERGENT B0 ;  /* 0x0000000000007941 */ /* 0x000fea0003800200 */
.L_x_319:
[----:B--2---:R-:W-:Y:S01]  /*9af0*/  VIADD R4, R26, 0x6 ;  /* 0x000000061a047836 */ /* 0x004fe20000000000 */
        /* <DEDUP_REMOVED lines=8> */
[----:B------:R-:W2:Y:S02]  /*9b80*/  LDG.E.64 R20, desc[UR6][R20.64] ;  /* 0x0000000614147981 */ /* 0x000ea4000c1e1b00 */
[----:B--2---:R-:W-:-:S04]  /*9b90*/  ISETP.NE.U32.AND P0, PT, R20, RZ, PT ;  /* 0x000000ff1400720c */ /* 0x004fc80003f05070 */
[----:B------:R-:W-:-:S13]  /*9ba0*/  ISETP.NE.AND.EX P0, PT, R21, RZ, PT, P0 ;  /* 0x000000ff1500720c */ /* 0x000fda0003f05300 */
[----:B------:R-:W-:Y:S05]  /*9bb0*/  @!P0 BRA `(.L_x_326) ;  /* 0x0000000000808947 */ /* 0x000fea0003800000 */
[----:B------:R-:W-:Y:S02]  /*9bc0*/  IMAD.MOV.U32 R4, RZ, RZ, R10 ;  /* 0x000000ffff047224 */ /* 0x000fe400078e000a */
[----:B------:R-:W-:Y:S02]  /*9bd0*/  IMAD.MOV.U32 R29, RZ, RZ, R11 ;  /* 0x000000ffff1d7224 */ /* 0x000fe400078e000b */
[----:B------:R-:W-:Y:S02]  /*9be0*/  IMAD.MOV.U32 R30, RZ, RZ, R27 ;  /* 0x000000ffff1e7224 */ /* 0x000fe400078e001b */
[----:B------:R-:W-:-:S07]  /*9bf0*/  IMAD.MOV.U32 R32, RZ, RZ, R0 ;  /* 0x000000ffff207224 */ /* 0x000fce00078e0000 */
.L_x_328:
        /* <DEDUP_REMOVED lines=23> */
.L_x_327:
[----:B------:R-:W-:Y:S01]  /*9d70*/  ISETP.GE.U32.AND P0, PT, R20, R24, PT ;  /* 0x000000181400720c */ /* 0x000fe20003f06070 */
[----:B------:R-:W-:Y:S02]  /*9d80*/  IMAD.MOV.U32 R6, RZ, RZ, R10 ;  /* 0x000000ffff067224 */ /* 0x000fe400078e000a */
[----:B------:R-:W-:Y:S01]  /*9d90*/  IMAD.MOV.U32 R5, RZ, RZ, R11 ;  /* 0x000000ffff057224 */ /* 0x000fe200078e000b */
[----:B------:R-:W-:-:S13]  /*9da0*/  ISETP.GE.U32.AND.EX P0, PT, R21, R25, PT, P0 ;  /* 0x000000191500720c */ /* 0x000fda0003f06100 */
[----:B------:R-:W-:Y:S05]  /*9db0*/  @P0 BRA `(.L_x_325) ;  /* 0x0000000000100947 */ /* 0x000fea0003800000 */
.L_x_326:
[--C-:B------:R-:W-:Y:S02]  /*9dc0*/  IMAD.MOV.U32 R6, RZ, RZ, R10.reuse ;  /* 0x000000ffff067224 */ /* 0x100fe400078e000a */
[----:B------:R-:W-:Y:S02]  /*9dd0*/  IMAD.MOV.U32 R27, RZ, RZ, R10 ;  /* 0x000000ffff1b7224 */ /* 0x000fe400078e000a */
[--C-:B------:R-:W-:Y:S02]  /*9de0*/  IMAD.MOV.U32 R5, RZ, RZ, R11.reuse ;  /* 0x000000ffff057224 */ /* 0x100fe400078e000b */
[----:B------:R-:W-:-:S07]  /*9df0*/  IMAD.MOV.U32 R0, RZ, RZ, R11 ;  /* 0x000000ffff007224 */ /* 0x000fce00078e000b */
.L_x_325:
[----:B------:R-:W-:Y:S05]  /*9e00*/  BSYNC.RECONVERGENT B0 ;  /* 0x0000000000007941 */ /* 0x000fea0003800200 */
.L_x_324:
[C---:B------:R-:W-:Y:S01]  /*9e10*/  ISETP.GE.U32.AND P1, PT, R26.reuse, UR9, PT ;  /* 0x000000091a007c0c */ /* 0x040fe2000bf26070 */
[----:B------:R-:W-:Y:S01]  /*9e20*/  VIADD R4, R26, 0x7 ;  /* 0x000000071a047836 */ /* 0x000fe20000000000 */
[----:B------:R-:W-:Y:S04]  /*9e30*/  BSSY.RECONVERGENT B0, `(.L_x_329) ;  /* 0x000050a000007945 */ /* 0x000fe80003800200 */
[----:B------:R-:W-:-:S04]  /*9e40*/  ISETP.GE.U32.AND P0, PT, R4, UR9, PT ;  /* 0x0000000904007c0c */ /* 0x000fc8000bf06070 */
[----:B------:R-:W-:Y:S02]  /*9e50*/  SEL R4, R2, R27, !P0 ;  /* 0x0000001b02047207 */ /* 0x000fe40004000000 */
[----:B------:R-:W-:Y:S01]  /*9e60*/  SEL R3, R3, R0, !P0 ;  /* 0x0000000003037207 */ /* 0x000fe20004000000 */
[----:B------:R-:W-:Y:S06]  /*9e70*/  @P1 BRA `(.L_x_330) ;  /* 0x0000005000141947 */ /* 0x000fec0003800000 */
[----:B------:R-:W0:Y:S02]  /*9e80*/  LDCU.64 UR4, c[0x0][0x3c0] ;  /* 0x00007800ff0477ac */ /* 0x000e240008000a00 */
[----:B0-----:R-:W-:Y:S02]  /*9e90*/  IMAD.U32 R0, RZ, RZ, UR4 ;  /* 0x00000004ff007e24 */ /* 0x001fe4000f8e00ff */
[----:B------:R-:W-:-:S03]  /*9ea0*/  IMAD.U32 R2, RZ, RZ, UR5 ;  /* 0x00000005ff027e24 */ /* 0x000fc6000f8e00ff */
        /* <DEDUP_REMOVED lines=12> */
.L_x_335:
        /* <DEDUP_REMOVED lines=24> */
.L_x_334:
[----:B------:R-:W-:Y:S01]  /*a0f0*/  ISETP.GE.U32.AND P0, PT, R20, R22, PT ;  /* 0x000000161400720c */ /* 0x000fe20003f06070 */
[----:B------:R-:W-:Y:S02]  /*a100*/  IMAD.MOV.U32 R24, RZ, RZ, R28 ;  /* 0x000000ffff187224 */ /* 0x000fe400078e001c */
[----:B------:R-:W-:Y:S01]  /*a110*/  IMAD.MOV.U32 R26, RZ, RZ, R19 ;  /* 0x000000ffff1a7224 */ /* 0x000fe200078e0013 */
[----:B------:R-:W-:-:S13]  /*a120*/  ISETP.GE.U32.AND.EX P0, PT, R21, R23, PT, P0 ;  /* 0x000000171500720c */ /* 0x000fda0003f06100 */
[----:B------:R-:W-:Y:S05]  /*a130*/  @P0 BRA `(.L_x_333) ;  /* 0x0000000000100947 */ /* 0x000fea0003800000 */
.L_x_332:
[----:B------:R-:W-:Y:S02]  /*a140*/  IMAD.MOV.U32 R24, RZ, RZ, R8 ;  /* 0x000000ffff187224 */ /* 0x000fe400078e0008 */
[----:B------:R-:W-:Y:S02]  /*a150*/  IMAD.MOV.U32 R26, RZ, RZ, R9 ;  /* 0x000000ffff1a7224 */ /* 0x000fe400078e0009 */
[----:B------:R-:W-:Y:S02]  /*a160*/  IMAD.MOV.U32 R8, RZ, RZ, R28 ;  /* 0x000000ffff087224 */ /* 0x000fe400078e001c */
[----:B------:R-:W-:-:S07]  /*a170*/  IMAD.MOV.U32 R9, RZ, RZ, R19 ;  /* 0x000000ffff097224 */ /* 0x000fce00078e0013 */
.L_x_333:
[----:B------:R-:W-:Y:S05]  /*a180*/  BSYNC.RECONVERGENT B1 ;  /* 0x0000000000017941 */ /* 0x000fea0003800200 */
.L_x_331:
        /* <DEDUP_REMOVED lines=12> */
.L_x_340:
        /* <DEDUP_REMOVED lines=24> */
.L_x_339:
[----:B------:R-:W-:Y:S01]  /*a3d0*/  ISETP.GE.U32.AND P0, PT, R20, R10, PT ;  /* 0x0000000a1400720c */ /* 0x000fe20003f06070 */
[----:B------:R-:W-:Y:S02]  /*a3e0*/  IMAD.MOV.U32 R25, RZ, RZ, R15 ;  /* 0x000000ffff197224 */ /* 0x000fe400078e000f */
[----:B------:R-:W-:Y:S01]  /*a3f0*/  IMAD.MOV.U32 R19, RZ, RZ, R14 ;  /* 0x000000ffff137224 */ /* 0x000fe200078e000e */
[----:B------:R-:W-:-:S13]  /*a400*/  ISETP.GE.U32.AND.EX P0, PT, R21, R11, PT, P0 ;  /* 0x0000000b1500720c */ /* 0x000fda0003f06100 */
[----:B------:R-:W-:Y:S05]  /*a410*/  @P0 BRA `(.L_x_338) ;  /* 0x0000000000100947 */ /* 0x000fea0003800000 */
.L_x_337:
[----:B------:R-:W-:Y:S02]  /*a420*/  IMAD.MOV.U32 R19, RZ, RZ, R13 ;  /* 0x000000ffff137224 */ /* 0x000fe400078e000d */
[----:B------:R-:W-:Y:S02]  /*a430*/  IMAD.MOV.U32 R25, RZ, RZ, R12 ;  /* 0x000000ffff197224 */ /* 0x000fe400078e000c */
[----:B------:R-:W-:Y:S02]  /*a440*/  IMAD.MOV.U32 R12, RZ, RZ, R15 ;  /* 0x000000ffff0c7224 */ /* 0x000fe400078e000f */
[----:B------:R-:W-:-:S07]  /*a450*/  IMAD.MOV.U32 R13, RZ, RZ, R14 ;  /* 0x000000ffff0d7224 */ /* 0x000fce00078e000e */
.L_x_338:
[----:B------:R-:W-:Y:S05]  /*a460*/  BSYNC.RECONVERGENT B1 ;  /* 0x0000000000017941 */ /* 0x000fea0003800200 */
.L_x_336:
        /* <DEDUP_REMOVED lines=12> */
.L_x_345:
        /* <DEDUP_REMOVED lines=24> */
.L_x_344:
[----:B------:R-:W-:Y:S01]  /*a6b0*/  ISETP.GE.U32.AND P0, PT, R14, R10, PT ;  /* 0x0000000a0e00720c */ /* 0x000fe20003f06070 */
[----:B------:R-:W-:Y:S02]  /*a6c0*/  IMAD.MOV.U32 R23, RZ, RZ, R7 ;  /* 0x000000ffff177224 */ /* 0x000fe400078e0007 */
[----:B------:R-:W-:Y:S01]  /*a6d0*/  IMAD.MOV.U32 R22, RZ, RZ, R16 ;  /* 0x000000ffff167224 */ /* 0x000fe200078e0010 */
[----:B------:R-:W-:-:S13]  /*a6e0*/  ISETP.GE.U32.AND.EX P0, PT, R15, R11, PT, P0 ;  /* 0x0000000b0f00720c */ /* 0x000fda0003f06100 */
[----:B------:R-:W-:Y:S05]  /*a6f0*/  @P0 BRA `(.L_x_343) ;  /* 0x0000000000100947 */ /* 0x000fea0003800000 */
.L_x_342:
[----:B------:R-:W-:Y:S02]  /*a700*/  IMAD.MOV.U32 R23, RZ, RZ, R17 ;  /* 0x000000ffff177224 */ /* 0x000fe400078e0011 */
[----:B------:R-:W-:Y:S02]  /*a710*/  IMAD.MOV.U32 R22, RZ, RZ, R18 ;  /* 0x000000ffff167224 */ /* 0x000fe400078e0012 */
[----:B------:R-:W-:Y:S02]  /*a720*/  IMAD.MOV.U32 R17, RZ, RZ, R7 ;  /* 0x000000ffff117224 */ /* 0x000fe400078e0007 */
[----:B------:R-:W-:-:S07]  /*a730*/  IMAD.MOV.U32 R18, RZ, RZ, R16 ;  /* 0x000000ffff127224 */ /* 0x000fce00078e0010 */
.L_x_343:
[----:B------:R-:W-:Y:S05]  /*a740*/  BSYNC.RECONVERGENT B1 ;  /* 0x0000000000017941 */ /* 0x000fea0003800200 */
.L_x_341:
        /* <DEDUP_REMOVED lines=12> */
.L_x_350:
        /* <DEDUP_REMOVED lines=24> */
.L_x_349:
[----:B------:R-:W-:Y:S01]  /*a990*/  ISETP.GE.U32.AND P0, PT, R14, R20, PT ;  /* 0x000000140e00720c */ /* 0x000fe20003f06070 */
[----:B------:R-:W-:Y:S02]  /*a9a0*/  IMAD.MOV.U32 R27, RZ, RZ, R4 ;  /* 0x000000ffff1b7224 */ /* 0x000fe400078e0004 */
[----:B------:R-:W-:Y:S01]  /*a9b0*/  IMAD.MOV.U32 R28, RZ, RZ, R3 ;  /* 0x000000ffff1c7224 */ /* 0x000fe200078e0003 */
[----:B------:R-:W-:-:S13]  /*a9c0*/  ISETP.GE.U32.AND.EX P0, PT, R15, R21, PT, P0 ;  /* 0x000000150f00720c */ /* 0x000fda0003f06100 */
[----:B------:R-:W-:Y:S05]  /*a9d0*/  @P0 BRA `(.L_x_348) ;  /* 0x0000000000100947 */ /* 0x000fea0003800000 */
.L_x_347:
[----:B------:R-:W-:Y:S02]  /*a9e0*/  IMAD.MOV.U32 R27, RZ, RZ, R6 ;  /* 0x000000ffff1b7224 */ /* 0x000fe400078e0006 */
[----:B------:R-:W-:Y:S02]  /*a9f0*/  IMAD.MOV.U32 R28, RZ, RZ, R5 ;  /* 0x000000ffff1c7224 */ /* 0x000fe400078e0005 */
[----:B------:R-:W-:Y:S02]  /*aa00*/  IMAD.MOV.U32 R6, RZ, RZ, R4 ;  /* 0x000000ffff067224 */ /* 0x000fe400078e0004 */
[----:B------:R-:W-:-:S07]  /*aa10*/  IMAD.MOV.U32 R5, RZ, RZ, R3 ;  /* 0x000000ffff057224 */ /* 0x000fce00078e0003 */
.L_x_348:
[----:B------:R-:W-:Y:S05]  /*aa20*/  BSYNC.RECONVERGENT B1 ;  /* 0x0000000000017941 */ /* 0x000fea0003800200 */
.L_x_346:
        /* <DEDUP_REMOVED lines=12> */
.L_x_355:
        /* <DEDUP_REMOVED lines=24> */
.L_x_354:
[----:B------:R-:W-:Y:S01]  /*ac70*/  ISETP.GE.U32.AND P0, PT, R14, R20, PT ;  /* 0x000000140e00720c */ /* 0x000fe20003f06070 */
[----:B------:R-:W-:Y:S02]  /*ac80*/  IMAD.MOV.U32 R4, RZ, RZ, R12 ;  /* 0x000000ffff047224 */ /* 0x000fe400078e000c */
[----:B------:R-:W-:Y:S01]  /*ac90*/  IMAD.MOV.U32 R3, RZ, RZ, R13 ;  /* 0x000000ffff037224 */ /* 0x000fe200078e000d */
[----:B------:R-:W-:-:S13]  /*aca0*/  ISETP.GE.U32.AND.EX P0, PT, R15, R21, PT, P0 ;  /* 0x000000150f00720c */ /* 0x000fda0003f06100 */
[----:B------:R-:W-:Y:S05]  /*acb0*/  @P0 BRA `(.L_x_353) ;  /* 0x0000000000100947 */ /* 0x000fea0003800000 */
.L_x_352:
[----:B------:R-:W-:Y:S02]  /*acc0*/  IMAD.MOV.U32 R4, RZ, RZ, R24 ;  /* 0x000000ffff047224 */ /* 0x000fe400078e0018 */
[----:B------:R-:W-:Y:S02]  /*acd0*/  IMAD.MOV.U32 R3, RZ, RZ, R26 ;  /* 0x000000ffff037224 */ /* 0x000fe400078e001a */
[----:B------:R-:W-:Y:S02]  /*ace0*/  IMAD.MOV.U32 R24, RZ, RZ, R12 ;  /* 0x000000ffff187224 */ /* 0x000fe400078e000c */
[----:B------:R-:W-:-:S07]  /*acf0*/  IMAD.MOV.U32 R26, RZ, RZ, R13 ;  /* 0x000000ffff1a7224 */ /* 0x000fce00078e000d */
.L_x_353:
[----:B------:R-:W-:Y:S05]  /*ad00*/  BSYNC.RECONVERGENT B1 ;  /* 0x0000000000017941 */ /* 0x000fea0003800200 */
.L_x_351:
        /* <DEDUP_REMOVED lines=12> */
.L_x_360:
        /* <DEDUP_REMOVED lines=24> */
.L_x_359:
[----:B------:R-:W-:Y:S01]  /*af50*/  ISETP.GE.U32.AND P0, PT, R12, R10, PT ;  /* 0x0000000a0c00720c */ /* 0x000fe20003f06070 */
[----:B------:R-:W-:Y:S02]  /*af60*/  IMAD.MOV.U32 R16, RZ, RZ, R17 ;  /* 0x000000ffff107224 */ /* 0x000fe400078e0011 */
[----:B------:R-:W-:Y:S01]  /*af70*/  IMAD.MOV.U32 R7, RZ, RZ, R18 ;  /* 0x000000ffff077224 */ /* 0x000fe200078e0012 */
[----:B------:R-:W-:-:S13]  /*af80*/  ISETP.GE.U32.AND.EX P0, PT, R13, R11, PT, P0 ;  /* 0x0000000b0d00720c */ /* 0x000fda0003f06100 */
[----:B------:R-:W-:Y:S05]  /*af90*/  @P0 BRA `(.L_x_358) ;  /* 0x0000000000100947 */ /* 0x000fea0003800000 */
.L_x_357:
[----:B------:R-:W-:Y:S02]  /*afa0*/  IMAD.MOV.U32 R16, RZ, RZ, R25 ;  /* 0x000000ffff107224 */ /* 0x000fe400078e0019 */
[----:B------:R-:W-:Y:S02]  /*afb0*/  IMAD.MOV.U32 R7, RZ, RZ, R19 ;  /* 0x000000ffff077224 */ /* 0x000fe400078e0013 */
[----:B------:R-:W-:Y:S02]  /*afc0*/  IMAD.MOV.U32 R25, RZ, RZ, R17 ;  /* 0x000000ffff197224 */ /* 0x000fe400078e0011 */
[----:B------:R-:W-:-:S07]  /*afd0*/  IMAD.MOV.U32 R19, RZ, RZ, R18 ;  /* 0x000000ffff137224 */ /* 0x000fce00078e0012 */
.L_x_358:
[----:B------:R-:W-:Y:S05]  /*afe0*/  BSYNC.RECONVERGENT B1 ;  /* 0x0000000000017941 */ /* 0x000fea0003800200 */
.L_x_356:
        /* <DEDUP_REMOVED lines=12> */
.L_x_365:
        /* <DEDUP_REMOVED lines=24> */
.L_x_364:
[----:B------:R-:W-:Y:S01]  /*b230*/  ISETP.GE.U32.AND P0, PT, R14, R12, PT ;  /* 0x0000000c0e00720c */ /* 0x000fe20003f06070 */
[----:B------:R-:W-:Y:S02]  /*b240*/  IMAD.MOV.U32 R11, RZ, RZ, R6 ;  /* 0x000000ffff0b7224 */ /* 0x000fe400078e0006 */
[----:B------:R-:W-:Y:S01]  /*b250*/  IMAD.MOV.U32 R10, RZ, RZ, R5 ;  /* 0x000000ffff0a7224 */ /* 0x000fe200078e0005 */
[----:B------:R-:W-:-:S13]  /*b260*/  ISETP.GE.U32.AND.EX P0, PT, R15, R13, PT, P0 ;  /* 0x0000000d0f00720c */ /* 0x000fda0003f06100 */
[----:B------:R-:W-:Y:S05]  /*b270*/  @P0 BRA `(.L_x_363) ;  /* 0x0000000000100947 */ /* 0x000fea0003800000 */
.L_x_362:
[----:B------:R-:W-:Y:S02]  /*b280*/  IMAD.MOV.U32 R11, RZ, RZ, R23 ;  /* 0x000000ffff0b7224 */ /* 0x000fe400078e0017 */
[----:B------:R-:W-:Y:S02]  /*b290*/  IMAD.MOV.U32 R10, RZ, RZ, R22 ;  /* 0x000000ffff0a7224 */ /* 0x000fe400078e0016 */
[----:B------:R-:W-:Y:S02]  /*b2a0*/  IMAD.MOV.U32 R23, RZ, RZ, R6 ;  /* 0x000000ffff177224 */ /* 0x000fe400078e0006 */
[----:B------:R-:W-:-:S07]  /*b2b0*/  IMAD.MOV.U32 R22, RZ, RZ, R5 ;  /* 0x000000ffff167224 */ /* 0x000fce00078e0005 */
.L_x_363:
[----:B------:R-:W-:Y:S05]  /*b2c0*/  BSYNC.RECONVERGENT B1 ;  /* 0x0000000000017941 */ /* 0x000fea0003800200 */
.L_x_361:
        /* <DEDUP_REMOVED lines=12> */
.L_x_370:
        /* <DEDUP_REMOVED lines=24> */
.L_x_369:
[----:B------:R-:W-:Y:S01]  /*b510*/  ISETP.GE.U32.AND P0, PT, R14, R12, PT ;  /* 0x0000000c0e00720c */ /* 0x000fe20003f06070 */
[----:B------:R-:W-:Y:S02]  /*b520*/  IMAD.MOV.U32 R6, RZ, RZ, R24 ;  /* 0x000000ffff067224 */ /* 0x000fe400078e0018 */
[----:B------:R-:W-:Y:S01]  /*b530*/  IMAD.MOV.U32 R5, RZ, RZ, R26 ;  /* 0x000000ffff057224 */ /* 0x000fe200078e001a */
[----:B------:R-:W-:-:S13]  /*b540*/  ISETP.GE.U32.AND.EX P0, PT, R15, R13, PT, P0 ;  /* 0x0000000d0f00720c */ /* 0x000fda0003f06100 */
[----:B------:R-:W-:Y:S05]  /*b550*/  @P0 BRA `(.L_x_368) ;  /* 0x0000000000100947 */ /* 0x000fea0003800000 */
.L_x_367:
[----:B------:R-:W-:Y:S02]  /*b560*/  IMAD.MOV.U32 R6, RZ, RZ, R8 ;  /* 0x000000ffff067224 */ /* 0x000fe400078e0008 */
[----:B------:R-:W-:Y:S02]  /*b570*/  IMAD.MOV.U32 R5, RZ, RZ, R9 ;  /* 0x000000ffff057224 */ /* 0x000fe400078e0009 */
[----:B------:R-:W-:Y:S02]  /*b580*/  IMAD.MOV.U32 R8, RZ, RZ, R24 ;  /* 0x000000ffff087224 */ /* 0x000fe400078e0018 */
[----:B------:R-:W-:-:S07]  /*b590*/  IMAD.MOV.U32 R9, RZ, RZ, R26 ;  /* 0x000000ffff097224 */ /* 0x000fce00078e001a */
.L_x_368:
[----:B------:R-:W-:Y:S05]  /*b5a0*/  BSYNC.RECONVERGENT B1 ;  /* 0x0000000000017941 */ /* 0x000fea0003800200 */
.L_x_366:
        /* <DEDUP_REMOVED lines=12> */
.L_x_375:
        /* <DEDUP_REMOVED lines=24> */
.L_x_374:
[----:B------:R-:W-:Y:S01]  /*b7f0*/  ISETP.GE.U32.AND P0, PT, R14, R12, PT ;  /* 0x0000000c0e00720c */ /* 0x000fe20003f06070 */
[----:B------:R-:W-:Y:S02]  /*b800*/  IMAD.MOV.U32 R18, RZ, RZ, R25 ;  /* 0x000000ffff127224 */ /* 0x000fe400078e0019 */
[----:B------:R-:W-:Y:S01]  /*b810*/  IMAD.MOV.U32 R17, RZ, RZ, R19 ;  /* 0x000000ffff117224 */ /* 0x000fe200078e0013 */
[----:B------:R-:W-:-:S13]  /*b820*/  ISETP.GE.U32.AND.EX P0, PT, R15, R13, PT, P0 ;  /* 0x0000000d0f00720c */ /* 0x000fda0003f06100 */
[----:B------:R-:W-:Y:S05]  /*b830*/  @P0 BRA `(.L_x_373) ;  /* 0x0000000000100947 */ /* 0x000fea0003800000 */
.L_x_372:
[----:B------:R-:W-:Y:S02]  /*b840*/  IMAD.MOV.U32 R18, RZ, RZ, R4 ;  /* 0x000000ffff127224 */ /* 0x000fe400078e0004 */
[----:B------:R-:W-:Y:S02]  /*b850*/  IMAD.MOV.U32 R17, RZ, RZ, R3 ;  /* 0x000000ffff117224 */ /* 0x000fe400078e0003 */
[----:B------:R-:W-:Y:S02]  /*b860*/  IMAD.MOV.U32 R4, RZ, RZ, R25 ;  /* 0x000000ffff047224 */ /* 0x000fe400078e0019 */
[----:B------:R-:W-:-:S07]  /*b870*/  IMAD.MOV.U32 R3, RZ, RZ, R19 ;  /* 0x000000ffff037224 */ /* 0x000fce00078e0013 */
.L_x_373:
[----:B------:R-:W-:Y:S05]  /*b880*/  BSYNC.RECONVERGENT B1 ;  /* 0x0000000000017941 */ /* 0x000fea0003800200 */
.L_x_371:
        /* <DEDUP_REMOVED lines=12> */
.L_x_380:
        /* <DEDUP_REMOVED lines=24> */
.L_x_379:
[----:B------:R-:W-:Y:S01]  /*bad0*/  ISETP.GE.U32.AND P0, PT, R14, R12, PT ;  /* 0x0000000c0e00720c */ /* 0x000fe20003f06070 */
[----:B------:R-:W-:Y:S02]  /*bae0*/  IMAD.MOV.U32 R24, RZ, RZ, R23 ;  /* 0x000000ffff187224 */ /* 0x000fe400078e0017 */
[----:B------:R-:W-:Y:S01]  /*baf0*/  IMAD.MOV.U32 R19, RZ, RZ, R22 ;  /* 0x000000ffff137224 */ /* 0x000fe200078e0016 */
[----:B------:R-:W-:-:S13]  /*bb00*/  ISETP.GE.U32.AND.EX P0, PT, R15, R13, PT, P0 ;  /* 0x0000000d0f00720c */ /* 0x000fda0003f06100 */
[----:B------:R-:W-:Y:S05]  /*bb10*/  @P0 BRA `(.L_x_378) ;  /* 0x0000000000100947 */ /* 0x000fea0003800000 */
.L_x_377:
[----:B------:R-:W-:Y:S02]  /*bb20*/  IMAD.MOV.U32 R24, RZ, RZ, R16 ;  /* 0x000000ffff187224 */ /* 0x000fe400078e0010 */
[----:B------:R-:W-:Y:S02]  /*bb30*/  IMAD.MOV.U32 R19, RZ, RZ, R7 ;  /* 0x000000ffff137224 */ /* 0x000fe400078e0007 */
[----:B------:R-:W-:Y:S02]  /*bb40*/  IMAD.MOV.U32 R16, RZ, RZ, R23 ;  /* 0x000000ffff107224 */ /* 0x000fe400078e0017 */
[----:B------:R-:W-:-:S07]  /*bb50*/  IMAD.MOV.U32 R7, RZ, RZ, R22 ;  /* 0x000000ffff077224 */ /* 0x000fce00078e0016 */
.L_x_378:
[----:B------:R-:W-:Y:S05]  /*bb60*/  BSYNC.RECONVERGENT B1 ;  /* 0x0000000000017941 */ /* 0x000fea0003800200 */
.L_x_376:
        /* <DEDUP_REMOVED lines=12> */
.L_x_385:
        /* <DEDUP_REMOVED lines=24> */
.L_x_384:
[----:B------:R-:W-:Y:S01]  /*bdb0*/  ISETP.GE.U32.AND P0, PT, R14, R20, PT ;  /* 0x000000140e00720c */ /* 0x000fe20003f06070 */
[----:B------:R-:W-:Y:S02]  /*bdc0*/  IMAD.MOV.U32 R29, RZ, RZ, R27 ;  /* 0x000000ffff1d7224 */ /* 0x000fe400078e001b */
[----:B------:R-:W-:Y:S01]  /*bdd0*/  IMAD.MOV.U32 R30, RZ, RZ, R28 ;  /* 0x000000ffff1e7224 */ /* 0x000fe200078e001c */
[----:B------:R-:W-:-:S13]  /*bde0*/  ISETP.GE.U32.AND.EX P0, PT, R15, R21, PT, P0 ;  /* 0x000000150f00720c */ /* 0x000fda0003f06100 */
[----:B------:R-:W-:Y:S05]  /*bdf0*/  @P0 BRA `(.L_x_383) ;  /* 0x0000000000100947 */ /* 0x000fea0003800000 */
.L_x_382:
[----:B------:R-:W-:Y:S02]  /*be00*/  IMAD.MOV.U32 R29, RZ, RZ, R11 ;  /* 0x000000ffff1d7224 */ /* 0x000fe400078e000b */
[----:B------:R-:W-:Y:S02]  /*be10*/  IMAD.MOV.U32 R30, RZ, RZ, R10 ;  /* 0x000000ffff1e7224 */ /* 0x000fe400078e000a */
[----:B------:R-:W-:Y:S02]  /*be20*/  IMAD.MOV.U32 R11, RZ, RZ, R27 ;  /* 0x000000ffff0b7224 */ /* 0x000fe400078e001b */
[----:B------:R-:W-:-:S07]  /*be30*/  IMAD.MOV.U32 R10, RZ, RZ, R28 ;  /* 0x000000ffff0a7224 */ /* 0x000fce00078e001c */
.L_x_383:
[----:B------:R-:W-:Y:S05]  /*be40*/  BSYNC.RECONVERGENT B1 ;  /* 0x0000000000017941 */ /* 0x000fea0003800200 */
.L_x_381:
        /* <DEDUP_REMOVED lines=12> */
.L_x_390:
        /* <DEDUP_REMOVED lines=24> */
.L_x_389:
[----:B------:R-:W-:Y:S01]  /*c090*/  ISETP.GE.U32.AND P0, PT, R14, R12, PT ;  /* 0x0000000c0e00720c */ /* 0x000fe20003f06070 */
[----:B------:R-:W-:Y:S02]  /*c0a0*/  IMAD.MOV.U32 R23, RZ, RZ, R4 ;  /* 0x000000ffff177224 */ /* 0x000fe400078e0004 */
[----:B------:R-:W-:Y:S01]  /*c0b0*/  IMAD.MOV.U32 R22, RZ, RZ, R3 ;  /* 0x000000ffff167224 */ /* 0x000fe200078e0003 */
[----:B------:R-:W-:-:S13]  /*c0c0*/  ISETP.GE.U32.AND.EX P0, PT, R15, R13, PT, P0 ;  /* 0x0000000d0f00720c */ /* 0x000fda0003f06100 */
[----:B------:R-:W-:Y:S05]  /*c0d0*/  @P0 BRA `(.L_x_388) ;  /* 0x0000000000100947 */ /* 0x000fea0003800000 */
.L_x_387:
[----:B------:R-:W-:Y:S02]  /*c0e0*/  IMAD.MOV.U32 R23, RZ, RZ, R6 ;  /* 0x000000ffff177224 */ /* 0x000fe400078e0006 */
[----:B------:R-:W-:Y:S02]  /*c0f0*/  IMAD.MOV.U32 R22, RZ, RZ, R5 ;  /* 0x000000ffff167224 */ /* 0x000fe400078e0005 */
[----:B------:R-:W-:Y:S02]  /*c100*/  IMAD.MOV.U32 R6, RZ, RZ, R4 ;  /* 0x000000ffff067224 */ /* 0x000fe400078e0004 */
[----:B------:R-:W-:-:S07]  /*c110*/  IMAD.MOV.U32 R5, RZ, RZ, R3 ;  /* 0x000000ffff057224 */ /* 0x000fce00078e0003 */
.L_x_388:
[----:B------:R-:W-:Y:S05]  /*c120*/  BSYNC.RECONVERGENT B1 ;  /* 0x0000000000017941 */ /* 0x000fea0003800200 */
.L_x_386:
        /* <DEDUP_REMOVED lines=12> */
.L_x_395:
        /* <DEDUP_REMOVED lines=24> */
.L_x_394:
[----:B------:R-:W-:Y:S01]  /*c370*/  ISETP.GE.U32.AND P0, PT, R14, R12, PT ;  /* 0x0000000c0e00720c */ /* 0x000fe20003f06070 */
[----:B------:R-:W-:Y:S02]  /*c380*/  IMAD.MOV.U32 R3, RZ, RZ, R16 ;  /* 0x000000ffff037224 */ /* 0x000fe400078e0010 */
[----:B------:R-:W-:Y:S01]  /*c390*/  IMAD.MOV.U32 R28, RZ, RZ, R7 ;  /* 0x000000ffff1c7224 */ /* 0x000fe200078e0007 */
[----:B------:R-:W-:-:S13]  /*c3a0*/  ISETP.GE.U32.AND.EX P0, PT, R15, R13, PT, P0 ;  /* 0x0000000d0f00720c */ /* 0x000fda0003f06100 */
[----:B------:R-:W-:Y:S05]  /*c3b0*/  @P0 BRA `(.L_x_393) ;  /* 0x0000000000100947 */ /* 0x000fea0003800000 */
.L_x_392:
[----:B------:R-:W-:Y:S02]  /*c3c0*/  IMAD.MOV.U32 R3, RZ, RZ, R18 ;  /* 0x000000ffff037224 */ /* 0x000fe400078e0012 */
[----:B------:R-:W-:Y:S02]  /*c3d0*/  IMAD.MOV.U32 R28, RZ, RZ, R17 ;  /* 0x000000ffff1c7224 */ /* 0x000fe400078e0011 */
[----:B------:R-:W-:Y:S02]  /*c3e0*/  IMAD.MOV.U32 R18, RZ, RZ, R16 ;  /* 0x000000ffff127224 */ /* 0x000fe400078e0010 */
[----:B------:R-:W-:-:S07]  /*c3f0*/  IMAD.MOV.U32 R17, RZ, RZ, R7 ;  /* 0x000000ffff117224 */ /* 0x000fce00078e0007 */
.L_x_393:
[----:B------:R-:W-:Y:S05]  /*c400*/  BSYNC.RECONVERGENT B1 ;  /* 0x0000000000017941 */ /* 0x000fea0003800200 */
.L_x_391:
        /* <DEDUP_REMOVED lines=12> */
.L_x_400:
        /* <DEDUP_REMOVED lines=24> */
.L_x_399:
[----:B------:R-:W-:Y:S01]  /*c650*/  ISETP.GE.U32.AND P0, PT, R14, R12, PT ;  /* 0x0000000c0e00720c */ /* 0x000fe20003f06070 */
[----:B------:R-:W-:Y:S02]  /*c660*/  IMAD.MOV.U32 R7, RZ, RZ, R11 ;  /* 0x000000ffff077224 */ /* 0x000fe400078e000b */
[----:B------:R-:W-:Y:S01]  /*c670*/  IMAD.MOV.U32 R4, RZ, RZ, R10 ;  /* 0x000000ffff047224 */ /* 0x000fe200078e000a */
[----:B------:R-:W-:-:S13]  /*c680*/  ISETP.GE.U32.AND.EX P0, PT, R15, R13, PT, P0 ;  /* 0x0000000d0f00720c */ /* 0x000fda0003f06100 */
[----:B------:R-:W-:Y:S05]  /*c690*/  @P0 BRA `(.L_x_398) ;  /* 0x0000000000100947 */ /* 0x000fea0003800000 */
.L_x_397:
[----:B------:R-:W-:Y:S02]  /*c6a0*/  IMAD.MOV.U32 R7, RZ, RZ, R24 ;  /* 0x000000ffff077224 */ /* 0x000fe400078e0018 */
[----:B------:R-:W-:Y:S02]  /*c6b0*/  IMAD.MOV.U32 R4, RZ, RZ, R19 ;  /* 0x000000ffff047224 */ /* 0x000fe400078e0013 */
[----:B------:R-:W-:Y:S02]  /*c6c0*/  IMAD.MOV.U32 R24, RZ, RZ, R11 ;  /* 0x000000ffff187224 */ /* 0x000fe400078e000b */
[----:B------:R-:W-:-:S07]  /*c6d0*/  IMAD.MOV.U32 R19, RZ, RZ, R10 ;  /* 0x000000ffff137224 */ /* 0x000fce00078e000a */
.L_x_398:
[----:B------:R-:W-:Y:S05]  /*c6e0*/  BSYNC.RECONVERGENT B1 ;  /* 0x0000000000017941 */ /* 0x000fea0003800200 */
.L_x_396:
        /* <DEDUP_REMOVED lines=12> */
.L_x_405:
        /* <DEDUP_REMOVED lines=24> */
.L_x_404:
[----:B------:R-:W-:Y:S01]  /*c930*/  ISETP.GE.U32.AND P0, PT, R14, R12, PT ;  /* 0x0000000c0e00720c */ /* 0x000fe20003f06070 */
[----:B------:R-:W-:Y:S02]  /*c940*/  IMAD.MOV.U32 R11, RZ, RZ, R6 ;  /* 0x000000ffff0b7224 */ /* 0x000fe400078e0006 */
[----:B------:R-:W-:Y:S01]  /*c950*/  IMAD.MOV.U32 R10, RZ, RZ, R5 ;  /* 0x000000ffff0a7224 */ /* 0x000fe200078e0005 */
[----:B------:R-:W-:-:S13]  /*c960*/  ISETP.GE.U32.AND.EX P0, PT, R15, R13, PT, P0 ;  /* 0x0000000d0f00720c */ /* 0x000fda0003f06100 */
[----:B------:R-:W-:Y:S05]  /*c970*/  @P0 BRA `(.L_x_403) ;  /* 0x0000000000100947 */ /* 0x000fea0003800000 */
.L_x_402:
[----:B------:R-:W-:Y:S02]  /*c980*/  IMAD.MOV.U32 R11, RZ, RZ, R8 ;  /* 0x000000ffff0b7224 */ /* 0x000fe400078e0008 */
[----:B------:R-:W-:Y:S02]  /*c990*/  IMAD.MOV.U32 R10, RZ, RZ, R9 ;  /* 0x000000ffff0a7224 */ /* 0x000fe400078e0009 */
[----:B------:R-:W-:Y:S02]  /*c9a0*/  IMAD.MOV.U32 R8, RZ, RZ, R6 ;  /* 0x000000ffff087224 */ /* 0x000fe400078e0006 */
[----:B------:R-:W-:-:S07]  /*c9b0*/  IMAD.MOV.U32 R9, RZ, RZ, R5 ;  /* 0x000000ffff097224 */ /* 0x000fce00078e0005 */
.L_x_403:
[----:B------:R-:W-:Y:S05]  /*c9c0*/  BSYNC.RECONVERGENT B1 ;  /* 0x0000000000017941 */ /* 0x000fea0003800200 */
.L_x_401:
        /* <DEDUP_REMOVED lines=12> */
.L_x_410:
        /* <DEDUP_REMOVED lines=24> */
.L_x_409:
[----:B------:R-:W-:Y:S01]  /*cc10*/  ISETP.GE.U32.AND P0, PT, R20, R14, PT ;  /* 0x0000000e1400720c */ /* 0x000fe20003f06070 */
[----:B------:R-:W-:Y:S02]  /*cc20*/  IMAD.MOV.U32 R13, RZ, RZ, R18 ;  /* 0x000000ffff0d7224 */ /* 0x000fe400078e0012 */
[----:B------:R-:W-:Y:S01]  /*cc30*/  IMAD.MOV.U32 R12, RZ, RZ, R17 ;  /* 0x000000ffff0c7224 */ /* 0x000fe200078e0011 */
[----:B------:R-:W-:-:S13]  /*cc40*/  ISETP.GE.U32.AND.EX P0, PT, R21, R15, PT, P0 ;  /* 0x0000000f1500720c */ /* 0x000fda0003f06100 */
[----:B------:R-:W-:Y:S05]  /*cc50*/  @P0 BRA `(.L_x_408) ;  /* 0x0000000000100947 */ /* 0x000fea0003800000 */
.L_x_407:
[----:B------:R-:W-:Y:S02]  /*cc60*/  IMAD.MOV.U32 R13, RZ, RZ, R23 ;  /* 0x000000ffff0d7224 */ /* 0x000fe400078e0017 */
[----:B------:R-:W-:Y:S02]  /*cc70*/  IMAD.MOV.U32 R12, RZ, RZ, R22 ;  /* 0x000000ffff0c7224 */ /* 0x000fe400078e0016 */
[----:B------:R-:W-:Y:S02]  /*cc80*/  IMAD.MOV.U32 R23, RZ, RZ, R18 ;  /* 0x000000ffff177224 */ /* 0x000fe400078e0012 */
[----:B------:R-:W-:-:S07]  /*cc90*/  IMAD.MOV.U32 R22, RZ, RZ, R17 ;  /* 0x000000ffff167224 */ /* 0x000fce00078e0011 */
.L_x_408:
[----:B------:R-:W-:Y:S05]  /*cca0*/  BSYNC.RECONVERGENT B1 ;  /* 0x0000000000017941 */ /* 0x000fea0003800200 */
.L_x_406:
        /* <DEDUP_REMOVED lines=12> */
.L_x_415:
        /* <DEDUP_REMOVED lines=24> */
.L_x_414:
[----:B------:R-:W-:Y:S01]  /*cef0*/  ISETP.GE.U32.AND P0, PT, R20, R14, PT ;  /* 0x0000000e1400720c */ /* 0x000fe20003f06070 */
[----:B------:R-:W-:Y:S02]  /*cf00*/  IMAD.MOV.U32 R18, RZ, RZ, R24 ;  /* 0x000000ffff127224 */ /* 0x000fe400078e0018 */
[----:B------:R-:W-:Y:S01]  /*cf10*/  IMAD.MOV.U32 R17, RZ, RZ, R19 ;  /* 0x000000ffff117224 */ /* 0x000fe200078e0013 */
[----:B------:R-:W-:-:S13]  /*cf20*/  ISETP.GE.U32.AND.EX P0, PT, R21, R15, PT, P0 ;  /* 0x0000000f1500720c */ /* 0x000fda0003f06100 */
[----:B------:R-:W-:Y:S05]  /*cf30*/  @P0 BRA `(.L_x_413) ;  /* 0x0000000000100947 */ /* 0x000fea0003800000 */
.L_x_412:
[----:B------:R-:W-:Y:S02]  /*cf40*/  IMAD.MOV.U32 R18, RZ, RZ, R3 ;  /* 0x000000ffff127224 */ /* 0x000fe400078e0003 */
[----:B------:R-:W-:Y:S02]  /*cf50*/  IMAD.MOV.U32 R17, RZ, RZ, R28 ;  /* 0x000000ffff117224 */ /* 0x000fe400078e001c */
[----:B------:R-:W-:Y:S02]  /*cf60*/  IMAD.MOV.U32 R3, RZ, RZ, R24 ;  /* 0x000000ffff037224 */ /* 0x000fe400078e0018 */
[----:B------:R-:W-:-:S07]  /*cf70*/  IMAD.MOV.U32 R28, RZ, RZ, R19 ;  /* 0x000000ffff1c7224 */ /* 0x000fce00078e0013 */
.L_x_413:
[----:B------:R-:W-:Y:S05]  /*cf80*/  BSYNC.RECONVERGENT B1 ;  /* 0x0000000000017941 */ /* 0x000fea0003800200 */
.L_x_411:
        /* <DEDUP_REMOVED lines=12> */
.L_x_420:
        /* <DEDUP_REMOVED lines=24> */
.L_x_419:
[----:B------:R-:W-:Y:S01]  /*d1d0*/  ISETP.GE.U32.AND P0, PT, R24, R26, PT ;  /* 0x0000001a1800720c */ /* 0x000fe20003f06070 */
[----:B------:R-:W-:Y:S02]  /*d1e0*/  IMAD.MOV.U32 R20, RZ, RZ, R29 ;  /* 0x000000ffff147224 */ /* 0x000fe400078e001d */
[----:B------:R-:W-:Y:S01]  /*d1f0*/  IMAD.MOV.U32 R21, RZ, RZ, R30 ;  /* 0x000000ffff157224 */ /* 0x000fe200078e001e */
[----:B------:R-:W-:-:S13]  /*d200*/  ISETP.GE.U32.AND.EX P0, PT, R25, R27, PT, P0 ;  /* 0x0000001b1900720c */ /* 0x000fda0003f06100 */
[----:B------:R-:W-:Y:S05]  /*d210*/  @P0 BRA `(.L_x_418) ;  /* 0x0000000000100947 */ /* 0x000fea0003800000 */
.L_x_417:
[----:B------:R-:W-:Y:S02]  /*d220*/  IMAD.MOV.U32 R20, RZ, RZ, R7 ;  /* 0x000000ffff147224 */ /* 0x000fe400078e0007 */
[----:B------:R-:W-:Y:S02]  /*d230*/  IMAD.MOV.U32 R21, RZ, RZ, R4 ;  /* 0x000000ffff157224 */ /* 0x000fe400078e0004 */
[----:B------:R-:W-:Y:S02]  /*d240*/  IMAD.MOV.U32 R7, RZ, RZ, R29 ;  /* 0x000000ffff077224 */ /* 0x000fe400078e001d */
[----:B------:R-:W-:-:S07]  /*d250*/  IMAD.MOV.U32 R4, RZ, RZ, R30 ;  /* 0x000000ffff047224 */ /* 0x000fce00078e001e */
.L_x_418:
[----:B------:R-:W-:Y:S05]  /*d260*/  BSYNC.RECONVERGENT B1 ;  /* 0x0000000000017941 */ /* 0x000fea0003800200 */
.L_x_416:
        /* <DEDUP_REMOVED lines=12> */
.L_x_425:
        /* <DEDUP_REMOVED lines=24> */
.L_x_424:
[----:B------:R-:W-:Y:S01]  /*d4b0*/  ISETP.GE.U32.AND P0, PT, R24, R26, PT ;  /* 0x0000001a1800720c */ /* 0x000fe20003f06070 */
[----:B------:R-:W-:Y:S02]  /*d4c0*/  IMAD.MOV.U32 R29, RZ, RZ, R23 ;  /* 0x000000ffff1d7224 */ /* 0x000fe400078e0017 */
[----:B------:R-:W-:Y:S01]  /*d4d0*/  IMAD.MOV.U32 R30, RZ, RZ, R22 ;  /* 0x000000ffff1e7224 */ /* 0x000fe200078e0016 */
[----:B------:R-:W-:-:S13]  /*d4e0*/  ISETP.GE.U32.AND.EX P0, PT, R25, R27, PT, P0 ;  /* 0x0000001b1900720c */ /* 0x000fda0003f06100 */
[----:B------:R-:W-:Y:S05]  /*d4f0*/  @P0 BRA `(.L_x_423) ;  /* 0x0000000000100947 */ /* 0x000fea0003800000 */
.L_x_422:
[----:B------:R-:W-:Y:S02]  /*d500*/  IMAD.MOV.U32 R29, RZ, RZ, R11 ;  /* 0x000000ffff1d7224 */ /* 0x000fe400078e000b */
[----:B------:R-:W-:Y:S02]  /*d510*/  IMAD.MOV.U32 R30, RZ, RZ, R10 ;  /* 0x000000ffff1e7224 */ /* 0x000fe400078e000a */
[----:B------:R-:W-:Y:S02]  /*d520*/  IMAD.MOV.U32 R11, RZ, RZ, R23 ;  /* 0x000000ffff0b7224 */ /* 0x000fe400078e0017 */
[----:B------:R-:W-:-:S07]  /*d530*/  IMAD.MOV.U32 R10, RZ, RZ, R22 ;  /* 0x000000ffff0a7224 */ /* 0x000fce00078e0016 */
.L_x_423:
[----:B------:R-:W-:Y:S05]  /*d540*/  BSYNC.RECONVERGENT B1 ;  /* 0x0000000000017941 */ /* 0x000fea0003800200 */
.L_x_421:
        /* <DEDUP_REMOVED lines=12> */
.L_x_430:
        /* <DEDUP_REMOVED lines=24> */
.L_x_429:
[----:B------:R-:W-:Y:S01]  /*d790*/  ISETP.GE.U32.AND P0, PT, R22, R24, PT ;  /* 0x000000181600720c */ /* 0x000fe20003f06070 */
[----:B------:R-:W-:Y:S02]  /*d7a0*/  IMAD.MOV.U32 R5, RZ, RZ, R3 ;  /* 0x000000ffff057224 */ /* 0x000fe400078e0003 */
[----:B------:R-:W-:Y:S01]  /*d7b0*/  IMAD.MOV.U32 R6, RZ, RZ, R28 ;  /* 0x000000ffff067224 */ /* 0x000fe200078e001c */
[----:B------:R-:W-:-:S13]  /*d7c0*/  ISETP.GE.U32.AND.EX P0, PT, R23, R25, PT, P0 ;  /* 0x000000191700720c */ /* 0x000fda0003f06100 */
[----:B------:R-:W-:Y:S05]  /*d7d0*/  @P0 BRA `(.L_x_428) ;  /* 0x0000000000100947 */ /* 0x000fea0003800000 */
.L_x_427:
[----:B------:R-:W-:Y:S02]  /*d7e0*/  IMAD.MOV.U32 R5, RZ, RZ, R13 ;  /* 0x000000ffff057224 */ /* 0x000fe400078e000d */
[----:B------:R-:W-:Y:S02]  /*d7f0*/  IMAD.MOV.U32 R6, RZ, RZ, R12 ;  /* 0x000000ffff067224 */ /* 0x000fe400078e000c */
[----:B------:R-:W-:Y:S02]  /*d800*/  IMAD.MOV.U32 R13, RZ, RZ, R3 ;  /* 0x000000ffff0d7224 */ /* 0x000fe400078e0003 */
[----:B------:R-:W-:-:S07]  /*d810*/  IMAD.MOV.U32 R12, RZ, RZ, R28 ;  /* 0x000000ffff0c7224 */ /* 0x000fce00078e001c */
.L_x_428:
[----:B------:R-:W-:Y:S05]  /*d820*/  BSYNC.RECONVERGENT B1 ;  /* 0x0000000000017941 */ /* 0x000fea0003800200 */
.L_x_426:
        /* <DEDUP_REMOVED lines=12> */
.L_x_435:
        /* <DEDUP_REMOVED lines=24> */
.L_x_434:
[----:B------:R-:W-:Y:S01]  /*da70*/  ISETP.GE.U32.AND P0, PT, R22, R14, PT ;  /* 0x0000000e1600720c */ /* 0x000fe20003f06070 */
[----:B------:R-:W-:Y:S02]  /*da80*/  IMAD.MOV.U32 R24, RZ, RZ, R7 ;  /* 0x000000ffff187224 */ /* 0x000fe400078e0007 */
[----:B------:R-:W-:Y:S01]  /*da90*/  IMAD.MOV.U32 R25, RZ, RZ, R4 ;  /* 0x000000ffff197224 */ /* 0x000fe200078e0004 */
[----:B------:R-:W-:-:S13]  /*daa0*/  ISETP.GE.U32.AND.EX P0, PT, R23, R15, PT, P0 ;  /* 0x0000000f1700720c */ /* 0x000fda0003f06100 */
[----:B------:R-:W-:Y:S05]  /*dab0*/  @P0 BRA `(.L_x_433) ;  /* 0x0000000000100947 */ /* 0x000fea0003800000 */
.L_x_432:
[----:B------:R-:W-:Y:S02]  /*dac0*/  IMAD.MOV.U32 R24, RZ, RZ, R18 ;  /* 0x000000ffff187224 */ /* 0x000fe400078e0012 */
[----:B------:R-:W-:Y:S02]  /*dad0*/  IMAD.MOV.U32 R25, RZ, RZ, R17 ;  /* 0x000000ffff197224 */ /* 0x000fe400078e0011 */
[----:B------:R-:W-:Y:S02]  /*dae0*/  IMAD.MOV.U32 R18, RZ, RZ, R7 ;  /* 0x000000ffff127224 */ /* 0x000fe400078e0007 */
[----:B------:R-:W-:-:S07]  /*daf0*/  IMAD.MOV.U32 R17, RZ, RZ, R4 ;  /* 0x000000ffff117224 */ /* 0x000fce00078e0004 */
.L_x_433:
[----:B------:R-:W-:Y:S05]  /*db00*/  BSYNC.RECONVERGENT B1 ;  /* 0x0000000000017941 */ /* 0x000fea0003800200 */
.L_x_431:
        /* <DEDUP_REMOVED lines=12> */
.L_x_440:
        /* <DEDUP_REMOVED lines=24> */
.L_x_439:
[----:B------:R-:W-:Y:S01]  /*dd50*/  ISETP.GE.U32.AND P0, PT, R22, R26, PT ;  /* 0x0000001a1600720c */ /* 0x000fe20003f06070 */
[----:B------:R-:W-:Y:S02]  /*dd60*/  IMAD.MOV.U32 R28, RZ, RZ, R11 ;  /* 0x000000ffff1c7224 */ /* 0x000fe400078e000b */
[----:B------:R-:W-:Y:S01]  /*dd70*/  IMAD.MOV.U32 R19, RZ, RZ, R10 ;  /* 0x000000ffff137224 */ /* 0x000fe200078e000a */
[----:B------:R-:W-:-:S13]  /*dd80*/  ISETP.GE.U32.AND.EX P0, PT, R23, R27, PT, P0 ;  /* 0x0000001b1700720c */ /* 0x000fda0003f06100 */
[----:B------:R-:W-:Y:S05]  /*dd90*/  @P0 BRA `(.L_x_438) ;  /* 0x0000000000100947 */ /* 0x000fea0003800000 */
.L_x_437:
[----:B------:R-:W-:Y:S02]  /*dda0*/  IMAD.MOV.U32 R28, RZ, RZ, R8 ;  /* 0x000000ffff1c7224 */ /* 0x000fe400078e0008 */
[----:B------:R-:W-:Y:S02]  /*ddb0*/  IMAD.MOV.U32 R19, RZ, RZ, R9 ;  /* 0x000000ffff137224 */ /* 0x000fe400078e0009 */
[----:B------:R-:W-:Y:S02]  /*ddc0*/  IMAD.MOV.U32 R8, RZ, RZ, R11 ;  /* 0x000000ffff087224 */ /* 0x000fe400078e000b */
[----:B------:R-:W-:-:S07]  /*ddd0*/  IMAD.MOV.U32 R9, RZ, RZ, R10 ;  /* 0x000000ffff097224 */ /* 0x000fce00078e000a */
.L_x_438:
[----:B------:R-:W-:Y:S05]  /*dde0*/  BSYNC.RECONVERGENT B1 ;  /* 0x0000000000017941 */ /* 0x000fea0003800200 */
.L_x_436:
        /* <DEDUP_REMOVED lines=12> */
.L_x_445:
        /* <DEDUP_REMOVED lines=24> */
.L_x_444:
[----:B------:R-:W-:Y:S01]  /*e030*/  ISETP.GE.U32.AND P0, PT, R22, R26, PT ;  /* 0x0000001a1600720c */ /* 0x000fe20003f06070 */
[----:B------:R-:W-:Y:S02]  /*e040*/  IMAD.MOV.U32 R15, RZ, RZ, R13 ;  /* 0x000000ffff0f7224 */ /* 0x000fe400078e000d */
[----:B------:R-:W-:Y:S01]  /*e050*/  IMAD.MOV.U32 R14, RZ, RZ, R12 ;  /* 0x000000ffff0e7224 */ /* 0x000fe200078e000c */
[----:B------:R-:W-:-:S13]  /*e060*/  ISETP.GE.U32.AND.EX P0, PT, R23, R27, PT, P0 ;  /* 0x0000001b1700720c */ /* 0x000fda0003f06100 */
[----:B------:R-:W-:Y:S05]  /*e070*/  @P0 BRA `(.L_x_443) ;  /* 0x0000000000100947 */ /* 0x000fea0003800000 */
.L_x_442:
[----:B------:R-:W-:Y:S02]  /*e080*/  IMAD.MOV.U32 R15, RZ, RZ, R29 ;  /* 0x000000ffff0f7224 */ /* 0x000fe400078e001d */
[----:B------:R-:W-:Y:S02]  /*e090*/  IMAD.MOV.U32 R14, RZ, RZ, R30 ;  /* 0x000000ffff0e7224 */ /* 0x000fe400078e001e */
[----:B------:R-:W-:Y:S02]  /*e0a0*/  IMAD.MOV.U32 R29, RZ, RZ, R13 ;  /* 0x000000ffff1d7224 */ /* 0x000fe400078e000d */
[----:B------:R-:W-:-:S07]  /*e0b0*/  IMAD.MOV.U32 R30, RZ, RZ, R12 ;  /* 0x000000ffff1e7224 */ /* 0x000fce00078e000c */
.L_x_443:
[----:B------:R-:W-:Y:S05]  /*e0c0*/  BSYNC.RECONVERGENT B1 ;  /* 0x0000000000017941 */ /* 0x000fea0003800200 */
.L_x_441:
        /* <DEDUP_REMOVED lines=12> */
.L_x_450:
        /* <DEDUP_REMOVED lines=24> */
.L_x_449:
[----:B------:R-:W-:Y:S01]  /*e310*/  ISETP.GE.U32.AND P0, PT, R12, R22, PT ;  /* 0x000000160c00720c */ /* 0x000fe20003f06070 */
[----:B------:R-:W-:Y:S02]  /*e320*/  IMAD.MOV.U32 R7, RZ, RZ, R18 ;  /* 0x000000ffff077224 */ /* 0x000fe400078e0012 */
[----:B------:R-:W-:Y:S01]  /*e330*/  IMAD.MOV.U32 R16, RZ, RZ, R17 ;  /* 0x000000ffff107224 */ /* 0x000fe200078e0011 */
[----:B------:R-:W-:-:S13]  /*e340*/  ISETP.GE.U32.AND.EX P0, PT, R13, R23, PT, P0 ;  /* 0x000000170d00720c */ /* 0x000fda0003f06100 */
[----:B------:R-:W-:Y:S05]  /*e350*/  @P0 BRA `(.L_x_448) ;  /* 0x0000000000100947 */ /* 0x000fea0003800000 */
.L_x_447:
[----:B------:R-:W-:Y:S02]  /*e360*/  IMAD.MOV.U32 R7, RZ, RZ, R5 ;  /* 0x000000ffff077224 */ /* 0x000fe400078e0005 */
[----:B------:R-:W-:Y:S02]  /*e370*/  IMAD.MOV.U32 R16, RZ, RZ, R6 ;  /* 0x000000ffff107224 */ /* 0x000fe400078e0006 */
[----:B------:R-:W-:Y:S02]  /*e380*/  IMAD.MOV.U32 R5, RZ, RZ, R18 ;  /* 0x000000ffff057224 */ /* 0x000fe400078e0012 */
[----:B------:R-:W-:-:S07]  /*e390*/  IMAD.MOV.U32 R6, RZ, RZ, R17 ;  /* 0x000000ffff067224 */ /* 0x000fce00078e0011 */
.L_x_448:
[----:B------:R-:W-:Y:S05]  /*e3a0*/  BSYNC.RECONVERGENT B1 ;  /* 0x0000000000017941 */ /* 0x000fea0003800200 */
.L_x_446:
        /* <DEDUP_REMOVED lines=12> */
.L_x_455:
        /* <DEDUP_REMOVED lines=24> */
.L_x_454:
[----:B------:R-:W-:Y:S01]  /*e5f0*/  ISETP.GE.U32.AND P0, PT, R12, R22, PT ;  /* 0x000000160c00720c */ /* 0x000fe20003f06070 */
[----:B------:R-:W-:Y:S02]  /*e600*/  IMAD.MOV.U32 R4, RZ, RZ, R20 ;  /* 0x000000ffff047224 */ /* 0x000fe400078e0014 */
[----:B------:R-:W-:Y:S01]  /*e610*/  IMAD.MOV.U32 R3, RZ, RZ, R21 ;  /* 0x000000ffff037224 */ /* 0x000fe200078e0015 */
[----:B------:R-:W-:-:S13]  /*e620*/  ISETP.GE.U32.AND.EX P0, PT, R13, R23, PT, P0 ;  /* 0x000000170d00720c */ /* 0x000fda0003f06100 */
[----:B------:R-:W-:Y:S05]  /*e630*/  @P0 BRA `(.L_x_453) ;  /* 0x0000000000100947 */ /* 0x000fea0003800000 */
.L_x_452:
[----:B------:R-:W-:Y:S02]  /*e640*/  IMAD.MOV.U32 R4, RZ, RZ, R24 ;  /* 0x000000ffff047224 */ /* 0x000fe400078e0018 */
[----:B------:R-:W-:Y:S02]  /*e650*/  IMAD.MOV.U32 R3, RZ, RZ, R25 ;  /* 0x000000ffff037224 */ /* 0x000fe400078e0019 */
[----:B------:R-:W-:Y:S02]  /*e660*/  IMAD.MOV.U32 R24, RZ, RZ, R20 ;  /* 0x000000ffff187224 */ /* 0x000fe400078e0014 */
[----:B------:R-:W-:-:S07]  /*e670*/  IMAD.MOV.U32 R25, RZ, RZ, R21 ;  /* 0x000000ffff197224 */ /* 0x000fce00078e0015 */
.L_x_453:
[----:B------:R-:W-:Y:S05]  /*e680*/  BSYNC.RECONVERGENT B1 ;  /* 0x0000000000017941 */ /* 0x000fea0003800200 */
.L_x_451:
        /* <DEDUP_REMOVED lines=10> */
[--C-:B------:R-:W-:Y:S02]  /*e730*/  IMAD.MOV.U32 R26, RZ, RZ, R29.reuse ;  /* 0x000000ffff1a7224 */ /* 0x100fe400078e001d */
[--C-:B------:R-:W-:Y:S02]  /*e740*/  IMAD.MOV.U32 R27, RZ, RZ, R30.reuse ;  /* 0x000000ffff1b7224 */ /* 0x100fe400078e001e */
[----:B------:R-:W-:Y:S02]  /*e750*/  IMAD.MOV.U32 R12, RZ, RZ, R29 ;  /* 0x000000ffff0c7224 */ /* 0x000fe400078e001d */
[----:B------:R-:W-:-:S07]  /*e760*/  IMAD.MOV.U32 R13, RZ, RZ, R30 ;  /* 0x000000ffff0d7224 */ /* 0x000fce00078e001e */
.L_x_460:
[----:B0-----:R-:W-:Y:S02]  /*e770*/  IMAD.MOV.U32 R0, RZ, RZ, R20 ;  /* 0x000000ffff007224 */ /* 0x001fe400078e0014 */
[----:B------:R-:W-:-:S03]  /*e780*/  IMAD.MOV.U32 R2, RZ, RZ, R21 ;  /* 0x000000ffff027224 */ /* 0x000fc600078e0015 */
[----:B------:R-:W-:-:S04]  /*e790*/  LEA R22, P0, R17, R0, 0x3 ;  /* 0x0000000011167211 */ /* 0x000fc800078018ff */
[----:B------:R-:W-:-:S06]  /*e7a0*/  LEA.HI.X R23, R17, R2, R18, 0x3, P0 ;  /* 0x0000000211177211 */ /* 0x000fcc00000f1c12 */
[----:B------:R-:W2:Y:S02]  /*e7b0*/  LDG.E.64 R22, desc[UR6][R22.64] ;  /* 0x0000000616167981 */ /* 0x000ea4000c1e1b00 */
        /* <DEDUP_REMOVED lines=17> */
.L_x_459:
[----:B------:R-:W-:-:S04]  /*e8d0*/  ISETP.GE.U32.AND P0, PT, R10, R22, PT ;  /* 0x000000160a00720c */ /* 0x000fc80003f06070 */
[----:B------:R-:W-:-:S13]  /*e8e0*/  ISETP.GE.U32.AND.EX P0, PT, R11, R23, PT, P0 ;  /* 0x000000170b00720c */ /* 0x000fda0003f06100 */
[----:B------:R-:W-:Y:S05]  /*e8f0*/  @P0 BRA `(.L_x_458) ;  /* 0x0000000000100947 */ /* 0x000fea0003800000 */
.L_x_457:
[----:B------:R-:W-:Y:S02]  /*e900*/  IMAD.MOV.U32 R12, RZ, RZ, R28 ;  /* 0x000000ffff0c7224 */ /* 0x000fe400078e001c */
[----:B------:R-:W-:Y:S02]  /*e910*/  IMAD.MOV.U32 R13, RZ, RZ, R19 ;  /* 0x000000ffff0d7224 */ /* 0x000fe400078e0013 */
[----:B------:R-:W-:Y:S02]  /*e920*/  IMAD.MOV.U32 R28, RZ, RZ, R29 ;  /* 0x000000ffff1c7224 */ /* 0x000fe400078e001d */
[----:B------:R-:W-:-:S07]  /*e930*/  IMAD.MOV.U32 R19, RZ, RZ, R30 ;  /* 0x000000ffff137224 */ /* 0x000fce00078e001e */
.L_x_458:
[----:B------:R-:W-:Y:S05]  /*e940*/  BSYNC.RECONVERGENT B1 ;  /* 0x0000000000017941 */ /* 0x000fea0003800200 */
.L_x_456:
        /* <DEDUP_REMOVED lines=12> */
.L_x_465:
        /* <DEDUP_REMOVED lines=24> */
.L_x_464:
[----:B------:R-:W-:Y:S01]  /*eb90*/  ISETP.GE.U32.AND P0, PT, R20, R22, PT ;  /* 0x000000161400720c */ /* 0x000fe20003f06070 */
[----:B------:R-:W-:Y:S02]  /*eba0*/  IMAD.MOV.U32 R17, RZ, RZ, R5 ;  /* 0x000000ffff117224 */ /* 0x000fe400078e0005 */
[----:B------:R-:W-:Y:S01]  /*ebb0*/  IMAD.MOV.U32 R18, RZ, RZ, R6 ;  /* 0x000000ffff127224 */ /* 0x000fe200078e0006 */
[----:B------:R-:W-:-:S13]  /*ebc0*/  ISETP.GE.U32.AND.EX P0, PT, R21, R23, PT, P0 ;  /* 0x000000171500720c */ /* 0x000fda0003f06100 */
[----:B------:R-:W-:Y:S05]  /*ebd0*/  @P0 BRA `(.L_x_463) ;  /* 0x0000000000100947 */ /* 0x000fea0003800000 */
.L_x_462:
[----:B------:R-:W-:Y:S02]  /*ebe0*/  IMAD.MOV.U32 R17, RZ, RZ, R15 ;  /* 0x000000ffff117224 */ /* 0x000fe400078e000f */
[----:B------:R-:W-:Y:S02]  /*ebf0*/  IMAD.MOV.U32 R18, RZ, RZ, R14 ;  /* 0x000000ffff127224 */ /* 0x000fe400078e000e */
[----:B------:R-:W-:Y:S02]  /*ec00*/  IMAD.MOV.U32 R15, RZ, RZ, R5 ;  /* 0x000000ffff0f7224 */ /* 0x000fe400078e0005 */
[----:B------:R-:W-:-:S07]  /*ec10*/  IMAD.MOV.U32 R14, RZ, RZ, R6 ;  /* 0x000000ffff0e7224 */ /* 0x000fce00078e0006 */
.L_x_463:
[----:B------:R-:W-:Y:S05]  /*ec20*/  BSYNC.RECONVERGENT B1 ;  /* 0x0000000000017941 */ /* 0x000fea0003800200 */
.L_x_461:
[----:B------:R-:W-:-:S04]  /*ec30*/  LEA R10, P0, R24, R0, 0x3 ;  /* 0x00000000180a7211 */ /* 0x000fc800078018ff */
[----:B------:R-:W-:-:S06]  /*ec40*/  LEA.HI.X R11, R24, R2, R25, 0x3, P0 ;  /* 0x00000002180b7211 */ /* 0x000fcc00000f1c19 */
        /* <DEDUP_REMOVED lines=8> */
.L_x_468:
        /* <DEDUP_REMOVED lines=23> */
.L_x_467:
[----:B------:R-:W-:Y:S01]  /*ee40*/  ISETP.GE.U32.AND P0, PT, R10, R22, PT ;  /* 0x000000160a00720c */ /* 0x000fe20003f06070 */
[----:B------:R-:W-:Y:S02]  /*ee50*/  IMAD.MOV.U32 R6, RZ, RZ, R24 ;  /* 0x000000ffff067224 */ /* 0x000fe400078e0018 */
[----:B------:R-:W-:Y:S01]  /*ee60*/  IMAD.MOV.U32 R5, RZ, RZ, R25 ;  /* 0x000000ffff057224 */ /* 0x000fe200078e0019 */
[----:B------:R-:W-:-:S13]  /*ee70*/  ISETP.GE.U32.AND.EX P0, PT, R11, R23, PT, P0 ;  /* 0x000000170b00720c */ /* 0x000fda0003f06100 */
[----:B------:R-:W-:Y:S05]  /*ee80*/  @P0 BRA `(.L_x_330) ;  /* 0x0000000000100947 */ /* 0x000fea0003800000 */
.L_x_466:
[----:B------:R-:W-:Y:S02]  /*ee90*/  IMAD.MOV.U32 R6, RZ, RZ, R7 ;  /* 0x000000ffff067224 */ /* 0x000fe400078e0007 */
[----:B------:R-:W-:Y:S02]  /*eea0*/  IMAD.MOV.U32 R5, RZ, RZ, R16 ;  /* 0x000000ffff057224 */ /* 0x000fe400078e0010 */
[----:B------:R-:W-:Y:S02]  /*eeb0*/  IMAD.MOV.U32 R7, RZ, RZ, R24 ;  /* 0x000000ffff077224 */ /* 0x000fe400078e0018 */
[----:B------:R-:W-:-:S07]  /*eec0*/  IMAD.MOV.U32 R16, RZ, RZ, R25 ;  /* 0x000000ffff107224 */ /* 0x000fce00078e0019 */
.L_x_330:
[----:B------:R-:W-:Y:S05]  /*eed0*/  BSYNC.RECONVERGENT B0 ;  /* 0x0000000000007941 */ /* 0x000fea0003800200 */
.L_x_329:
[----:B------:R-:W0:Y:S01]  /*eee0*/  S2R R0, SR_TID.X ;  /* 0x0000000000007919 */ /* 0x000e220000002100 */
[----:B------:R-:W1:Y:S01]  /*eef0*/  S2UR UR5, SR_CgaCtaId ;  /* 0x00000000000579c3 */ /* 0x000e620000008800 */
[----:B------:R-:W-:Y:S01]  /*ef00*/  UMOV UR4, 0x400 ;  /* 0x0000040000047882 */ /* 0x000fe20000000000 */
[----:B------:R-:W-:Y:S01]  /*ef10*/  IMAD.MOV.U32 R2, RZ, RZ, 0x2 ;  /* 0x00000002ff027424 */ /* 0x000fe200078e00ff */
[----:B-1----:R-:W-:-:S06]  /*ef20*/  ULEA UR4, UR5, UR4, 0x18 ;  /* 0x0000000405047291 */ /* 0x002fcc000f8ec0ff */
[----:B0-----:R-:W-:-:S07]  /*ef30*/  LEA R0, R0, UR4, 0x6 ;  /* 0x0000000400007c11 */ /* 0x001fce000f8e30ff */
.L_x_508:
[----:B------:R-:W0:Y:S01]  /*ef40*/  S2R R23, SR_TID.X ;  /* 0x0000000000177919 */ /* 0x000e220000002100 */
[----:B------:R-:W-:Y:S01]  /*ef50*/  IMAD.MOV R10, RZ, RZ, -R2 ;  /* 0x000000ffff0a7224 */ /* 0x000fe200078e0a02 */
[-C--:B------:R-:W-:Y:S01]  /*ef60*/  LOP3.LUT R15, R15, R14.reuse, RZ, 0x3c, !PT ;  /* 0x0000000e0f0f7212 */ /* 0x080fe200078e3cff */
[----:B--2---:R-:W-:Y:S01]  /*ef70*/  VIADD R21, R2, 0xffffffff ;  /* 0xffffffff02157836 */ /* 0x004fe20000000000 */
[----:B------:R-:W-:Y:S01]  /*ef80*/  BAR.SYNC.DEFER_BLOCKING 0x0 ;  /* 0x0000000000007b1d */ /* 0x000fe20000010000 */
[----:B------:R-:W-:Y:S01]  /*ef90*/  IMAD.MOV.U32 R11, RZ, RZ, R19 ;  /* 0x000000ffff0b7224 */ /* 0x000fe200078e0013 */
[----:B------:R-:W-:-:S04]  /*efa0*/  LOP3.LUT R14, R15, R14, RZ, 0x3c, !PT ;  /* 0x0000000e0f0e7212 */ /* 0x000fc800078e3cff */
[----:B------:R-:W-:Y:S01]  /*efb0*/  LOP3.LUT R15, R15, R14, RZ, 0x3c, !PT ;  /* 0x0000000e0f0f7212 */ /* 0x000fe200078e3cff */
[----:B------:R-:W-:Y:S04]  /*efc0*/  BSSY.RECONVERGENT B0, `(.L_x_469) ;  /* 0x0000059000007945 */ /* 0x000fe80003800200 */
[----:B------:R-:W-:Y:S01]  /*efd0*/  STS.128 [R0+0x10], R12 ;  /* 0x0000100c00007388 */ /* 0x000fe20000000c00 */
[----:B0-----:R-:W-:Y:S02]  /*efe0*/  LOP3.LUT R10, R23, R10, RZ, 0xc0, !PT ;  /* 0x0000000a170a7212 */ /* 0x001fe400078ec0ff */
[----:B------:R-:W-:-:S03]  /*eff0*/  LOP3.LUT R21, R21, R23, RZ, 0xc0, !PT ;  /* 0x0000001715157212 */ /* 0x000fc600078ec0ff */
[----:B------:R-:W-:Y:S02]  /*f000*/  IMAD.SHL.U32 R10, R10, 0x8, RZ ;  /* 0x000000080a0a7824 */ /* 0x000fe400078e00ff */
[----:B------:R-:W-:-:S03]  /*f010*/  IMAD.SHL.U32 R21, R21, 0x8, RZ ;  /* 0x0000000815157824 */ /* 0x000fc600078e00ff */
[----:B------:R-:W-:Y:S01]  /*f020*/  VIMNMX R20, PT, PT, R10, UR9, PT ;  /* 0x000000090a147c48 */ /* 0x000fe2000bfe0100 */
[----:B------:R-:W-:-:S04]  /*f030*/  IMAD.MOV.U32 R10, RZ, RZ, R28 ;  /* 0x000000ffff0a7224 */ /* 0x000fc800078e001c */
[----:B------:R-:W-:Y:S01]  /*f040*/  IMAD R22, R2, 0x4, R20 ;  /* 0x0000000402167824 */ /* 0x000fe200078e0214 */
[----:B------:R0:W-:Y:S04]  /*f050*/  STS.128 [R0], R8 ;  /* 0x0000000800007388 */ /* 0x0001e80000000c00 */
[----:B------:R-:W-:-:S05]  /*f060*/  VIMNMX R22, PT, PT, R22, UR9, PT ;  /* 0x0000000916167c48 */ /* 0x000fca000bfe0100 */
[----:B------:R-:W-:-:S05]  /*f070*/  IMAD R23, R2, 0x4, R22 ;  /* 0x0000000402177824 */ /* 0x000fca00078e0216 */
[----:B------:R-:W-:Y:S01]  /*f080*/  VIMNMX R23, PT, PT, R23, UR9, PT ;  /* 0x0000000917177c48 */ /* 0x000fe2000bfe0100 */
[----:B0-----:R-:W-:Y:S02]  /*f090*/  IMAD.MOV.U32 R8, RZ, RZ, R17 ;  /* 0x000000ffff087224 */ /* 0x001fe400078e0011 */
[----:B------:R-:W-:Y:S02]  /*f0a0*/  IMAD.MOV.U32 R9, RZ, RZ, R18 ;  /* 0x000000ffff097224 */ /* 0x000fe400078e0012 */
[----:B------:R-:W-:Y:S02]  /*f0b0*/  IMAD.MOV.U32 R10, RZ, RZ, R7 ;  /* 0x000000ffff0a7224 */ /* 0x000fe400078e0007 */
[----:B------:R-:W-:-:S05]  /*f0c0*/  IMAD.MOV.U32 R11, RZ, RZ, R16 ;  /* 0x000000ffff0b7224 */ /* 0x000fca00078e0010 */
[----:B------:R0:W-:Y:S02]  /*f0d0*/  STS.128 [R0+0x20], R8 ;  /* 0x0000200800007388 */ /* 0x0001e40000000c00 */
[----:B0-----:R-:W-:Y:S02]  /*f0e0*/  IMAD.MOV.U32 R10, RZ, RZ, R4 ;  /* 0x000000ffff0a7224 */ /* 0x001fe400078e0004 */
[----:B------:R-:W-:Y:S01]  /*f0f0*/  IMAD.MOV.U32 R11, RZ, RZ, R3 ;  /* 0x000000ffff0b7224 */ /* 0x000fe200078e0003 */
[----:B------:R-:W-:Y:S01]  /*f100*/  VIMNMX R3, PT, PT, R21, UR9, PT ;  /* 0x0000000915037c48 */ /* 0x000fe2000bfe0100 */
[----:B------:R-:W-:Y:S02]  /*f110*/  IMAD.IADD R4, R23, 0x1, -R22 ;  /* 0x0000000117047824 */ /* 0x000fe400078e0a16 */
[----:B------:R-:W-:Y:S01]  /*f120*/  IMAD.MOV.U32 R8, RZ, RZ, R6 ;  /* 0x000000ffff087224 */ /* 0x000fe200078e0006 */
[----:B------:R-:W-:Y:S01]  /*f130*/  VIADDMNMX R12, R22, -R20, R3, PT ;  /* 0x80000014160c7246 */ /* 0x000fe20003800103 */
[----:B------:R-:W-:Y:S01]  /*f140*/  IMAD.MOV.U32 R9, RZ, RZ, R5 ;  /* 0x000000ffff097224 */ /* 0x000fe200078e0005 */
[C---:B------:R-:W-:Y:S01]  /*f150*/  ISETP.GE.AND P0, PT, R3.reuse, R4, PT ;  /* 0x000000040300720c */ /* 0x040fe20003f06270 */
[----:B------:R-:W-:-:S03]  /*f160*/  IMAD.IADD R4, R3, 0x1, -R4 ;  /* 0x0000000103047824 */ /* 0x000fc600078e0a04 */
[----:B------:R0:W-:Y:S02]  /*f170*/  STS.128 [R0+0x30], R8 ;  /* 0x0000300800007388 */ /* 0x0001e40000000c00 */
[----:B------:R-:W-:Y:S01]  /*f180*/  SEL R14, R4, RZ, P0 ;  /* 0x000000ff040e7207 */ /* 0x000fe20000000000 */
[----:B------:R-:W-:Y:S03]  /*f190*/  BAR.SYNC.DEFER_BLOCKING 0x0 ;  /* 0x0000000000007b1d */ /* 0x000fe60000010000 */
[----:B------:R-:W-:-:S13]  /*f1a0*/  ISETP.GE.AND P0, PT, R14, R12, PT ;  /* 0x0000000c0e00720c */ /* 0x000fda0003f06270 */
[----:B0-----:R-:W-:Y:S05]  /*f1b0*/  @P0 BRA `(.L_x_470) ;  /* 0x0000000000e40947 */ /* 0x001fea0003800000 */
[----:B------:R-:W-:-:S07]  /*f1c0*/  IMAD.IADD R13, R3, 0x1, R22 ;  /* 0x00000001030d7824 */ /* 0x000fce00078e0216 */
.L_x_475:
[----:B------:R-:W0:Y:S01]  /*f1d0*/  S2R R6, SR_CgaCtaId ;  /* 0x0000000000067919 */ /* 0x000e220000008800 */
[----:B------:R-:W-:Y:S01]  /*f1e0*/  IMAD.IADD R4, R12, 0x1, -R14 ;  /* 0x000000010c047824 */ /* 0x000fe200078e0a0e */
[----:B------:R-:W-:Y:S01]  /*f1f0*/  MOV R5, 0x400 ;  /* 0x0000040000057802 */ /* 0x000fe20000000f00 */
[----:B------:R-:W1:Y:S03]  /*f200*/  LDCU.64 UR4, c[0x0][0x3c0] ;  /* 0x00007800ff0477ac */ /* 0x000e660008000a00 */
[----:B------:R-:W-:-:S04]  /*f210*/  LEA.HI R15, R4, R4, RZ, 0x1 ;  /* 0x00000004040f7211 */ /* 0x000fc800078f08ff */
[----:B------:R-:W-:-:S04]  /*f220*/  LEA.HI.SX32 R15, R15, R14, 0x1f ;  /* 0x0000000e0f0f7211 */ /* 0x000fc800078ffaff */
[----:B------:R-:W-:-:S05]  /*f230*/  LOP3.LUT R4, RZ, R15, RZ, 0x33, !PT ;  /* 0x0000000fff047212 */ /* 0x000fca00078e33ff */
[----:B------:R-:W-:Y:S01]  /*f240*/  IMAD.IADD R4, R13, 0x1, R4 ;  /* 0x000000010d047824 */ /* 0x000fe200078e0204 */
[----:B0-----:R-:W-:-:S05]  /*f250*/  LEA R5, R6, R5, 0x18 ;  /* 0x0000000506057211 */ /* 0x001fca00078ec0ff */
[----:B------:R-:W-:-:S05]  /*f260*/  IMAD R4, R4, 0x8, R5 ;  /* 0x0000000804047824 */ /* 0x000fca00078e0205 */
[----:B------:R-:W1:Y:S02]  /*f270*/  LDS.64 R6, [R4] ;  /* 0x0000000004067984 */ /* 0x000e640000000a00 */
[----:B-1----:R-:W-:-:S04]  /*f280*/  LEA R8, P0, R6, UR4, 0x3 ;  /* 0x0000000406087c11 */ /* 0x002fc8000f8018ff */
[----:B------:R-:W-:-:S06]  /*f290*/  LEA.HI.X R9, R6, UR5, R7, 0x3, P0 ;  /* 0x0000000506097c11 */ /* 0x000fcc00080f1c07 */
[----:B------:R-:W2:Y:S01]  /*f2a0*/  LDG.E.64 R8, desc[UR6][R8.64] ;  /* 0x0000000608087981 */ /* 0x000ea2000c1e1b00 */
[----:B------:R-:W-:Y:S01]  /*f2b0*/  BSSY.RECONVERGENT B1, `(.L_x_471) ;  /* 0x0000025000017945 */ /* 0x000fe20003800200 */
[----:B------:R-:W-:Y:S02]  /*f2c0*/  PLOP3.LUT P0, PT, PT, PT, PT, 0x8, 0x80 ;  /* 0x000000000080781c */ /* 0x000fe40003f0e170 */
[----:B--2---:R-:W-:-:S04]  /*f2d0*/  ISETP.NE.U32.AND P1, PT, R8, RZ, PT ;  /* 0x000000ff0800720c */ /* 0x004fc80003f25070 */
[----:B------:R-:W-:-:S13]  /*f2e0*/  ISETP.NE.AND.EX P1, PT, R9, RZ, PT, P1 ;  /* 0x000000ff0900720c */ /* 0x000fda0003f25310 */
[----:B------:R-:W-:Y:S05]  /*f2f0*/  @!P1 BRA `(.L_x_472) ;  /* 0x0000000000809947 */ /* 0x000fea0003800000 */
[----:B------:R-:W-:Y:S02]  /*f300*/  IMAD.IADD R4, R20, 0x1, R15 ;  /* 0x0000000114047824 */ /* 0x000fe400078e020f */
[----:B------:R-:W-:Y:S02]  /*f310*/  IMAD.MOV.U32 R16, RZ, RZ, R6 ;  /* 0x000000ffff107224 */ /* 0x000fe400078e0006 */
[----:B------:R-:W-:Y:S02]  /*f320*/  IMAD R4, R4, 0x8, R5 ;  /* 0x0000000804047824 */ /* 0x000fe400078e0205 */
[----:B------:R-:W-:Y:S02]  /*f330*/  IMAD.MOV.U32 R17, RZ, RZ, R7 ;  /* 0x000000ffff117224 */ /* 0x000fe400078e0007 */
[----:B------:R-:W-:Y:S02]  /*f340*/  IMAD.MOV.U32 R6, RZ, RZ, R8 ;  /* 0x000000ffff067224 */ /* 0x000fe400078e0008 */
[----:B------:R-:W0:Y:S01]  /*f350*/  LDS.64 R4, [R4] ;  /* 0x0000000004047984 */ /* 0x000e220000000a00 */
[----:B------:R-:W-:-:S07]  /*f360*/  IMAD.MOV.U32 R7, RZ, RZ, R9 ;  /* 0x000000ffff077224 */ /* 0x000fce00078e0009 */
.L_x_474:
        /* <DEDUP_REMOVED lines=23> */
.L_x_473:
[----:B------:R-:W-:-:S04]  /*f4e0*/  ISETP.GE.U32.AND P0, PT, R6, R10, PT ;  /* 0x0000000a0600720c */ /* 0x000fc80003f06070 */
[----:B------:R-:W-:-:S13]  /*f4f0*/  ISETP.GE.U32.AND.EX P0, PT, R7, R11, PT, P0 ;  /* 0x0000000b0700720c */ /* 0x000fda0003f06100 */
.L_x_472:
[----:B------:R-:W-:Y:S05]  /*f500*/  BSYNC.RECONVERGENT B1 ;  /* 0x0000000000017941 */ /* 0x000fea0003800200 */
.L_x_471:
[----:B------:R-:W-:Y:S01]  /*f510*/  @P0 VIADD R14, R15, 0x1 ;  /* 0x000000010f0e0836 */ /* 0x000fe20000000000 */
[----:B------:R-:W-:-:S04]  /*f520*/  SEL R12, R12, R15, P0 ;  /* 0x0000000f0c0c7207 */ /* 0x000fc80000000000 */
[----:B------:R-:W-:-:S13]  /*f530*/  ISETP.GE.AND P0, PT, R14, R12, PT ;  /* 0x0000000c0e00720c */ /* 0x000fda0003f06270 */
[----:B------:R-:W-:Y:S05]  /*f540*/  @!P0 BRA `(.L_x_475) ;  /* 0xfffffffc00208947 */ /* 0x000fea000383ffff */
.L_x_470:
[----:B------:R-:W-:Y:S05]  /*f550*/  BSYNC.RECONVERGENT B0 ;  /* 0x0000000000007941 */ /* 0x000fea0003800200 */
.L_x_469:
        /* <DEDUP_REMOVED lines=27> */
.L_x_479:
        /* <DEDUP_REMOVED lines=23> */
.L_x_478:
[----:B------:R-:W-:-:S04]  /*f880*/  ISETP.GE.U32.AND P0, PT, R4, R8, PT ;  /* 0x000000080400720c */ /* 0x000fc80003f06070 */
[----:B------:R-:W-:-:S04]  /*f890*/  ISETP.GE.U32.AND.EX P0, PT, R5, R9, PT, P0 ;  /* 0x000000090500720c */ /* 0x000fc80003f06100 */
[----:B------:R-:W-:-:S13]  /*f8a0*/  PLOP3.LUT P0, PT, P0, PT, PT, 0x8, 0x80 ;  /* 0x000000000080781c */ /* 0x000fda000070e170 */
.L_x_477:
[----:B------:R-:W-:Y:S05]  /*f8b0*/  BSYNC.RECONVERGENT B0 ;  /* 0x0000000000007941 */ /* 0x000fea0003800200 */
.L_x_476:
[----:B-12---:R-:W-:Y:S01]  /*f8c0*/  SEL R8, R20, R10, P0 ;  /* 0x0000000a14087207 */ /* 0x006fe20000000000 */
[----:B------:R-:W-:Y:S01]  /*f8d0*/  VIADD R15, R3, 0x1 ;  /* 0x00000001030f7836 */ /* 0x000fe20000000000 */
[----:B------:R-:W-:Y:S01]  /*f8e0*/  SEL R9, R21, R11, P0 ;  /* 0x0000000b15097207 */ /* 0x000fe20000000000 */
[----:B------:R-:W-:Y:S01]  /*f8f0*/  @!P0 IMAD.MOV R15, RZ, RZ, R3 ;  /* 0x000000ffff0f8224 */ /* 0x000fe200078e0203 */
[----:B------:R1:W2:Y:S01]  /*f900*/  @!P0 LDS.64 R10, [R13+0x8] ;  /* 0x000008000d0a8984 */ /* 0x0002a20000000a00 */
[----:B------:R-:W-:Y:S01]  /*f910*/  BSSY.RECONVERGENT B0, `(.L_x_480) ;  /* 0x000002f000007945 */ /* 0x000fe20003800200 */
[----:B------:R-:W-:Y:S01]  /*f920*/  VIADD R16, R12, 0x1 ;  /* 0x000000010c107836 */ /* 0x000fe20000000000 */
[----:B------:R-:W-:Y:S01]  /*f930*/  PLOP3.LUT P1, PT, PT, PT, PT, 0x8, 0x80 ;  /* 0x000000000080781c */ /* 0x000fe20003f2e170 */
[----:B------:R1:W3:Y:S01]  /*f940*/  @P0 LDS.64 R20, [R14+0x8] ;  /* 0x000008000e140984 */ /* 0x0002e20000000a00 */
[----:B------:R-:W-:Y:S01]  /*f950*/  ISETP.GE.AND P2, PT, R15, R23, PT ;  /* 0x000000170f00720c */ /* 0x000fe20003f46270 */
[----:B------:R-:W-:-:S12]  /*f960*/  @P0 IMAD.MOV R16, RZ, RZ, R12 ;  /* 0x000000ffff100224 */ /* 0x000fd800078e020c */
[----:B------:R-:W-:Y:S05]  /*f970*/  @P2 BRA `(.L_x_481) ;  /* 0x0000000000a02947 */ /* 0x000fea0003800000 */
[----:B------:R-:W-:Y:S02]  /*f980*/  ISETP.GE.AND P0, PT, R16, R22, PT ;  /* 0x000000161000720c */ /* 0x000fe40003f06270 */
[----:B------:R-:W-:-:S11]  /*f990*/  PLOP3.LUT P1, PT, PT, PT, PT, 0x80, 0x8 ;  /* 0x000000000008781c */ /* 0x000fd60003f2f070 */
[----:B------:R-:W-:Y:S05]  /*f9a0*/  @P0 BRA `(.L_x_481) ;  /* 0x0000000000940947 */ /* 0x000fea0003800000 */
[----:B------:R-:W3:Y:S02]  /*f9b0*/  LDCU.64 UR4, c[0x0][0x3c0] ;  /* 0x00007800ff0477ac */ /* 0x000ee40008000a00 */
[----:B---3--:R-:W-:-:S04]  /*f9c0*/  LEA R4, P0, R20, UR4, 0x3 ;  /* 0x0000000414047c11 */ /* 0x008fc8000f8018ff */
[----:B------:R-:W-:-:S06]  /*f9d0*/  LEA.HI.X R5, R20, UR5, R21, 0x3, P0 ;  /* 0x0000000514057c11 */ /* 0x000fcc00080f1c15 */
[----:B------:R-:W3:Y:S02]  /*f9e0*/  LDG.E.64 R4, desc[UR6][R4.64] ;  /* 0x0000000604047981 */ /* 0x000ee4000c1e1b00 */
[----:B---3--:R-:W-:-:S04]  /*f9f0*/  ISETP.NE.U32.AND P0, PT, R4, RZ, PT ;  /* 0x000000ff0400720c */ /* 0x008fc80003f05070 */
[----:B------:R-:W-:-:S13]  /*fa00*/  ISETP.NE.AND.EX P0, PT, R5, RZ, PT, P0 ;  /* 0x000000ff0500720c */ /* 0x000fda0003f05300 */
[----:B------:R-:W-:Y:S05]  /*fa10*/  @!P0 BRA `(.L_x_481) ;  /* 0x0000000000788947 */ /* 0x000fea0003800000 */
[----:B--2---:R-:W-:Y:S02]  /*fa20*/  IMAD.MOV.U32 R3, RZ, RZ, R10 ;  /* 0x000000ffff037224 */ /* 0x004fe400078e000a */
[----:B01----:R-:W-:Y:S02]  /*fa30*/  IMAD.MOV.U32 R14, RZ, RZ, R11 ;  /* 0x000000ffff0e7224 */ /* 0x003fe400078e000b */
[----:B------:R-:W-:Y:S02]  /*fa40*/  IMAD.MOV.U32 R17, RZ, RZ, R20 ;  /* 0x000000ffff117224 */ /* 0x000fe400078e0014 */
[----:B------:R-:W-:-:S07]  /*fa50*/  IMAD.MOV.U32 R18, RZ, RZ, R21 ;  /* 0x000000ffff127224 */ /* 0x000fce00078e0015 */
.L_x_483:
        /* <DEDUP_REMOVED lines=23> */
.L_x_482:
[----:B------:R-:W-:-:S04]  /*fbd0*/  ISETP.GE.U32.AND P1, PT, R4, R12, PT ;  /* 0x0000000c0400720c */ /* 0x000fc80003f26070 */
[----:B------:R-:W-:-:S04]  /*fbe0*/  ISETP.GE.U32.AND.EX P1, PT, R5, R13, PT, P1 ;  /* 0x0000000d0500720c */ /* 0x000fc80003f26110 */
[----:B------:R-:W-:-:S13]  /*fbf0*/  PLOP3.LUT P1, PT, P1, PT, PT, 0x8, 0x80 ;  /* 0x000000000080781c */ /* 0x000fda0000f2e170 */
.L_x_481:
[----:B------:R-:W-:Y:S05]  /*fc00*/  BSYNC.RECONVERGENT B0 ;  /* 0x0000000000007941 */ /* 0x000fea0003800200 */
.L_x_480:
[----:B------:R-:W4:Y:S01]  /*fc10*/  S2UR UR5, SR_CgaCtaId ;  /* 0x00000000000579c3 */ /* 0x000f220000008800 */
[----:B------:R-:W-:Y:S01]  /*fc20*/  UMOV UR4, 0x400 ;  /* 0x0000040000047882 */ /* 0x000fe20000000000 */
[----:B------:R-:W-:Y:S01]  /*fc30*/  VIADD R3, R16, 0x1 ;  /* 0x0000000110037836 */ /* 0x000fe20000000000 */
[----:B--23--:R-:W-:Y:S01]  /*fc40*/  SEL R28, R20, R10, P1 ;  /* 0x0000000a141c7207 */ /* 0x00cfe20000800000 */
[----:B01----:R-:W-:Y:S01]  /*fc50*/  VIADD R14, R15, 0x1 ;  /* 0x000000010f0e7836 */ /* 0x003fe20000000000 */
[----:B------:R-:W-:Y:S01]  /*fc60*/  SEL R19, R21, R11, P1 ;  /* 0x0000000b15137207 */ /* 0x000fe20000800000 */
[----:B------:R-:W-:Y:S01]  /*fc70*/  @P1 IMAD.MOV R3, RZ, RZ, R16 ;  /* 0x000000ffff031224 */ /* 0x000fe200078e0210 */
[----:B------:R-:W-:Y:S01]  /*fc80*/  BSSY.RECONVERGENT B0, `(.L_x_484) ;  /* 0x0000032000007945 */ /* 0x000fe20003800200 */
[----:B------:R-:W-:Y:S01]  /*fc90*/  @!P1 IMAD.MOV R14, RZ, RZ, R15 ;  /* 0x000000ffff0e9224 */ /* 0x000fe200078e020f */
[----:B------:R-:W-:Y:S01]  /*fca0*/  PLOP3.LUT P0, PT, PT, PT, PT, 0x8, 0x80 ;  /* 0x000000000080781c */ /* 0x000fe20003f0e170 */
[----:B----4-:R-:W-:-:S06]  /*fcb0*/  ULEA UR4, UR5, UR4, 0x18 ;  /* 0x0000000405047291 */ /* 0x010fcc000f8ec0ff */
        /* <DEDUP_REMOVED lines=20> */
.L_x_487:
        /* <DEDUP_REMOVED lines=23> */
.L_x_486:
[----:B------:R-:W-:-:S04]  /*ff70*/  ISETP.GE.U32.AND P0, PT, R4, R12, PT ;  /* 0x0000000c0400720c */ /* 0x000fc80003f06070 */
[----:B------:R-:W-:-:S04]  /*ff80*/  ISETP.GE.U32.AND.EX P0, PT, R5, R13, PT, P0 ;  /* 0x0000000d0500720c */ /* 0x000fc80003f06100 */
[----:B------:R-:W-:-:S13]  /*ff90*/  PLOP3.LUT P0, PT, P0, PT, PT, 0x8, 0x80 ;  /* 0x000000000080781c */ /* 0x000fda000070e170 */
.L_x_485:
[----:B------:R-:W-:Y:S05]  /*ffa0*/  BSYNC.RECONVERGENT B0 ;  /* 0x0000000000007941 */ /* 0x000fea0003800200 */
.L_x_484:
        /* <DEDUP_REMOVED lines=31> */
.L_x_491:
        /* <DEDUP_REMOVED lines=23> */
.L_x_490:
[----:B------:R-:W-:-:S04]  /*10310*/  ISETP.GE.U32.AND P0, PT, R4, R14, PT ;  /* 0x0000000e0400720c */ /* 0x000fc80003f06070 */
[----:B------:R-:W-:-:S04]  /*10320*/  ISETP.GE.U32.AND.EX P0, PT, R5, R15, PT, P0 ;  /* 0x0000000f0500720c */ /* 0x000fc80003f06100 */
[----:B------:R-:W-:-:S13]  /*10330*/  PLOP3.LUT P0, PT, P0, PT, PT, 0x8, 0x80 ;  /* 0x000000000080781c */ /* 0x000fda000070e170 */
.L_x_489:
[----:B------:R-:W-:Y:S05]  /*10340*/  BSYNC.RECONVERGENT B0 ;  /* 0x0000000000007941 */ /* 0x000fea0003800200 */
.L_x_488:
        /* <DEDUP_REMOVED lines=31> */
.L_x_495:
        /* <DEDUP_REMOVED lines=23> */
.L_x_494:
[----:B------:R-:W-:-:S04]  /*106b0*/  ISETP.GE.U32.AND P0, PT, R4, R16, PT ;  /* 0x000000100400720c */ /* 0x000fc80003f06070 */
[----:B------:R-:W-:-:S04]  /*106c0*/  ISETP.GE.U32.AND.EX P0, PT, R5, R17, PT, P0 ;  /* 0x000000110500720c */ /* 0x000fc80003f06100 */
[----:B------:R-:W-:-:S13]  /*106d0*/  PLOP3.LUT P0, PT, P0, PT, PT, 0x8, 0x80 ;  /* 0x000000000080781c */ /* 0x000fda000070e170 */
.L_x_493:
[----:B------:R-:W-:Y:S05]  /*106e0*/  BSYNC.RECONVERGENT B0 ;  /* 0x0000000000007941 */ /* 0x000fea0003800200 */
.L_x_492:
        /* <DEDUP_REMOVED lines=31> */
.L_x_499:
        /* <DEDUP_REMOVED lines=23> */
.L_x_498:
[----:B------:R-:W-:-:S04]  /*10a50*/  ISETP.GE.U32.AND P0, PT, R4, R24, PT ;  /* 0x000000180400720c */ /* 0x000fc80003f06070 */
[----:B------:R-:W-:-:S04]  /*10a60*/  ISETP.GE.U32.AND.EX P0, PT, R5, R25, PT, P0 ;  /* 0x000000190500720c */ /* 0x000fc80003f06100 */
[----:B------:R-:W-:-:S13]  /*10a70*/  PLOP3.LUT P0, PT, P0, PT, PT, 0x8, 0x80 ;  /* 0x000000000080781c */ /* 0x000fda000070e170 */
.L_x_497:
[----:B------:R-:W-:Y:S05]  /*10a80*/  BSYNC.RECONVERGENT B0 ;  /* 0x0000000000007941 */ /* 0x000fea0003800200 */
.L_x_496:
        /* <DEDUP_REMOVED lines=31> */
.L_x_503:
        /* <DEDUP_REMOVED lines=23> */
.L_x_502:
[----:B------:R-:W-:-:S04]  /*10df0*/  ISETP.GE.U32.AND P0, PT, R4, R26, PT ;  /* 0x0000001a0400720c */ /* 0x000fc80003f06070 */
[----:B------:R-:W-:-:S04]  /*10e00*/  ISETP.GE.U32.AND.EX P0, PT, R5, R27, PT, P0 ;  /* 0x0000001b0500720c */ /* 0x000fc80003f06100 */
[----:B------:R-:W-:-:S13]  /*10e10*/  PLOP3.LUT P0, PT, P0, PT, PT, 0x8, 0x80 ;  /* 0x000000000080781c */ /* 0x000fda000070e170 */
.L_x_501:
[----:B------:R-:W-:Y:S05]  /*10e20*/  BSYNC.RECONVERGENT B0 ;  /* 0x0000000000007941 */ /* 0x000fea0003800200 */
.L_x_500:
[----:B------:R-:W3:Y:S01]  /*10e30*/  S2UR UR5, SR_CgaCtaId ;  /* 0x00000000000579c3 */ /* 0x000ee20000008800 */
[----:B------:R-:W-:Y:S01]  /*10e40*/  UMOV UR4, 0x400 ;  /* 0x0000040000047882 */ /* 0x000fe20000000000 */
[----:B------:R-:W-:Y:S01]  /*10e50*/  VIADD R24, R6, 0x1 ;  /* 0x0000000106187836 */ /* 0x000fe20000000000 */
[----:B012---:R-:W-:Y:S01]  /*10e60*/  SEL R5, R21, R11, P0 ;  /* 0x0000000b15057207 */ /* 0x007fe20000000000 */
[----:B------:R-:W-:Y:S01]  /*10e70*/  @P0 IMAD.MOV R24, RZ, RZ, R6 ;  /* 0x000000ffff180224 */ /* 0x000fe200078e0206 */
[----:B------:R-:W-:Y:S01]  /*10e80*/  SEL R6, R20, R10, P0 ;  /* 0x0000000a14067207 */ /* 0x000fe20000000000 */
[----:B------:R-:W-:Y:S01]  /*10e90*/  VIADD R4, R3, 0x1 ;  /* 0x0000000103047836 */ /* 0x000fe20000000000 */
[----:B------:R-:W-:Y:S01]  /*10ea0*/  BSSY.RECONVERGENT B0, `(.L_x_504) ;  /* 0x0000039000007945 */ /* 0x000fe20003800200 */
[----:B------:R-:W-:Y:S01]  /*10eb0*/  @!P0 IMAD.MOV R4, RZ, RZ, R3 ;  /* 0x000000ffff048224 */ /* 0x000fe200078e0203 */
        /* <DEDUP_REMOVED lines=26> */
.L_x_507:
        /* <DEDUP_REMOVED lines=25> */
.L_x_506:
[----:B------:R-:W-:-:S04]  /*111f0*/  ISETP.GE.U32.AND P0, PT, R22, R26, PT ;  /* 0x0000001a1600720c */ /* 0x000fc80003f06070 */
[----:B------:R-:W-:-:S04]  /*11200*/  ISETP.GE.U32.AND.EX P0, PT, R23, R27, PT, P0 ;  /* 0x0000001b1700720c */ /* 0x000fc80003f06100 */
[----:B------:R-:W-:Y:S02]  /*11210*/  SEL R4, R20, R10, !P0 ;  /* 0x0000000a14047207 */ /* 0x000fe40004000000 */
[----:B------:R-:W-:-:S07]  /*11220*/  SEL R3, R21, R11, !P0 ;  /* 0x0000000b15037207 */ /* 0x000fce0004000000 */
.L_x_505:
[----:B------:R-:W-:Y:S05]  /*11230*/  BSYNC.RECONVERGENT B0 ;  /* 0x0000000000007941 */ /* 0x000fea0003800200 */
.L_x_504:
[C---:B------:R-:W-:Y:S01]  /*11240*/  ISETP.GE.U32.AND P0, PT, R2.reuse, 0x81, PT ;  /* 0x000000810200780c */ /* 0x040fe20003f06070 */
[----:B------:R-:W-:-:S12]  /*11250*/  IMAD.SHL.U32 R2, R2, 0x2, RZ ;  /* 0x0000000202027824 */ /* 0x000fd800078e00ff */
[----:B------:R-:W-:Y:S05]  /*11260*/  @!P0 BRA `(.L_x_508) ;  /* 0xffffffdc00348947 */ /* 0x000fea000383ffff */
[----:B------:R-:W0:Y:S01]  /*11270*/  S2R R11, SR_TID.X ;  /* 0x00000000000b7919 */ /* 0x000e220000002100 */
[----:B------:R-:W1:Y:S01]  /*11280*/  LDCU.U8 UR4, c[0x0][0x380] ;  /* 0x00007000ff0477ac */ /* 0x000e620008000000 */
[----:B------:R-:W3:Y:S01]  /*11290*/  S2R R10, SR_CTAID.X ;  /* 0x00000000000a7919 */ /* 0x000ee20000002500 */
[----:B-1----:R-:W-:-:S04]  /*112a0*/  UPRMT UR4, UR4, 0x8880, URZ ;  /* 0x0000888004047896 */ /* 0x002fc800080000ff */
[----:B------:R-:W-:Y:S01]  /*112b0*/  UISETP.NE.AND UP0, UPT, UR4, URZ, UPT ;  /* 0x000000ff0400728c */ /* 0x000fe2000bf05270 */
[----:B0-----:R-:W-:-:S05]  /*112c0*/  IMAD.SHL.U32 R0, R11, 0x8, RZ ;  /* 0x000000080b007824 */ /* 0x001fca00078e00ff */
[----:B------:R-:W-:-:S04]  /*112d0*/  LOP3.LUT R0, R0, 0x1f00, RZ, 0xc0, !PT ;  /* 0x00001f0000007812 */ /* 0x000fc800078ec0ff */
[----:B------:R-:W-:Y:S01]  /*112e0*/  LOP3.LUT R2, R0, 0x1f, R11, 0xf8, !PT ;  /* 0x0000001f00027812 */ /* 0x000fe200078ef80b */
[----:B------:R-:W-:Y:S06]  /*112f0*/  BAR.SYNC.DEFER_BLOCKING 0x0 ;  /* 0x0000000000007b1d */ /* 0x000fec0000010000 */
[----:B---3--:R-:W-:Y:S05]  /*11300*/  BRA.U !UP0, `(.L_x_509) ;  /* 0x00000005087c7547 */ /* 0x008fea000b800000 */
[----:B------:R-:W3:Y:S04]  /*11310*/  LDL.LU R24, [R1] ;  /* 0x0000000001187983 */ /* 0x000ee80000300800 */
[----:B------:R-:W4:Y:S04]  /*11320*/  LDL.LU R22, [R1+0x8] ;  /* 0x0000080001167983 */ /* 0x000f280000300800 */
[----:B--2---:R-:W2:Y:S01]  /*11330*/  LDL.LU R20, [R1+0x4] ;  /* 0x0000040001147983 */ /* 0x004ea20000300800 */
[----:B------:R-:W0:Y:S01]  /*11340*/  S2R R21, SR_LANEID ;  /* 0x0000000000157919 */ /* 0x000e220000000000 */
[----:B------:R-:W1:Y:S01]  /*11350*/  S2R R25, SR_TID.X ;  /* 0x0000000000197919 */ /* 0x000e620000002100 */
[----:B------:R-:W5:Y:S01]  /*11360*/  S2UR UR8, SR_CgaCtaId ;  /* 0x00000000000879c3 */ /* 0x000f620000008800 */
[----:B---3--:R3:W-:Y:S02]  /*11370*/  STS.64 [R24], R8 ;  /* 0x0000000818007388 */ /* 0x0087e40000000a00 */
[----:B---3--:R-:W-:-:S02]  /*11380*/  IMAD.MOV.U32 R8, RZ, RZ, R28 ;  /* 0x000000ffff087224 */ /* 0x008fc400078e001c */
[----:B------:R-:W-:-:S05]  /*11390*/  IMAD.MOV.U32 R9, RZ, RZ, R19 ;  /* 0x000000ffff097224 */ /* 0x000fca00078e0013 */
[----:B----4-:R3:W-:Y:S04]  /*113a0*/  STS.64 [R22+0x8], R8 ;  /* 0x0000080816007388 */ /* 0x0107e80000000a00 */
[----:B---3--:R-:W3:Y:S04]  /*113b0*/  LDL.LU R22, [R1+0x10] ;  /* 0x0000100001167983 */ /* 0x008ee80000300800 */
[----:B------:R-:W4:Y:S01]  /*113c0*/  LDL.LU R19, [R1+0xc] ;  /* 0x00000c0001137983 */ /* 0x000f220000300800 */
[----:B------:R-:W-:Y:S02]  /*113d0*/  IMAD.MOV.U32 R8, RZ, RZ, R15 ;  /* 0x000000ffff087224 */ /* 0x000fe400078e000f */
[----:B------:R-:W-:Y:S01]  /*113e0*/  IMAD.MOV.U32 R9, RZ, RZ, R14 ;  /* 0x000000ffff097224 */ /* 0x000fe200078e000e */
[----:B------:R-:W5:Y:S01]  /*113f0*/  S2UR UR5, SR_CgaCtaId ;  /* 0x00000000000579c3 */ /* 0x000f620000008800 */
[----:B--2---:R-:W-:Y:S04]  /*11400*/  STS.64 [R20+0x10], R12 ;  /* 0x0000100c14007388 */ /* 0x004fe80000000a00 */
[----:B------:R2:W-:Y:S01]  /*11410*/  STS.64 [R37+0x18], R8 ;  /* 0x0000180825007388 */ /* 0x0005e20000000a00 */
[----:B0-----:R-:W-:-:S02]  /*11420*/  IMAD.IADD R21, R0, 0x1, R21 ;  /* 0x0000000100157824 */ /* 0x001fc400078e0215 */
[----:B--2---:R-:W-:Y:S02]  /*11430*/  IMAD.MOV.U32 R8, RZ, RZ, R17 ;  /* 0x000000ffff087224 */ /* 0x004fe400078e0011 */
[----:B------:R-:W-:-:S05]  /*11440*/  IMAD.MOV.U32 R9, RZ, RZ, R18 ;  /* 0x000000ffff097224 */ /* 0x000fca00078e0012 */
[----:B------:R0:W-:Y:S01]  /*11450*/  STS.64 [R36+0x20], R8 ;  /* 0x0000200824007388 */ /* 0x0001e20000000a00 */
[C---:B------:R-:W-:Y:S02]  /*11460*/  VIADD R12, R21.reuse, 0xa0 ;  /* 0x000000a0150c7836 */ /* 0x040fe40000000000 */
[C---:B------:R-:W-:Y:S02]  /*11470*/  VIADD R14, R21.reuse, 0x40 ;  /* 0x00000040150e7836 */ /* 0x040fe40000000000 */
[----:B------:R-:W-:Y:S02]  /*11480*/  VIADD R18, R21, 0x20 ;  /* 0x0000002015127836 */ /* 0x000fe40000000000 */
[----:B0-----:R-:W-:Y:S02]  /*11490*/  IMAD.MOV.U32 R8, RZ, RZ, R7 ;  /* 0x000000ffff087224 */ /* 0x001fe400078e0007 */
[----:B------:R-:W-:Y:S02]  /*114a0*/  IMAD.MOV.U32 R9, RZ, RZ, R16 ;  /* 0x000000ffff097224 */ /* 0x000fe400078e0010 */
[----:B------:R-:W-:-:S02]  /*114b0*/  IMAD.MOV.U32 R7, RZ, RZ, R5 ;  /* 0x000000ffff077224 */ /* 0x000fc400078e0005 */
[----:B------:R-:W-:Y:S01]  /*114c0*/  IMAD.MOV.U32 R5, RZ, RZ, R3 ;  /* 0x000000ffff057224 */ /* 0x000fe200078e0003 */
[----:B------:R0:W-:Y:S01]  /*114d0*/  STS.64 [R35+0x28], R8 ;  /* 0x0000280823007388 */ /* 0x0001e20000000a00 */
[----:B------:R-:W-:Y:S01]  /*114e0*/  VIADD R16, R21, 0x60 ;  /* 0x0000006015107836 */ /* 0x000fe20000000000 */
[----:B------:R-:W-:Y:S01]  /*114f0*/  UMOV UR4, 0x400 ;  /* 0x0000040000047882 */ /* 0x000fe20000000000 */
[----:B-1----:R-:W-:Y:S01]  /*11500*/  ISETP.NE.AND P0, PT, R25, RZ, PT ;  /* 0x000000ff1900720c */ /* 0x002fe20003f05270 */
[----:B------:R1:W-:Y:S01]  /*11510*/  STS.64 [R34+0x30], R6 ;  /* 0x0000300622007388 */ /* 0x0003e20000000a00 */
[----:B-----5:R-:W-:Y:S01]  /*11520*/  ULEA UR8, UR8, UR4, 0x18 ;  /* 0x0000000408087291 */ /* 0x020fe2000f8ec0ff */
[-C--:B------:R-:W-:Y:S02]  /*11530*/  LEA.HI.SX32 R3, R12, R21.reuse, 0x1b ;  /* 0x000000150c037211 */ /* 0x080fe400078fdaff */
[----:B------:R2:W-:Y:S01]  /*11540*/  STS.64 [R31+0x38], R4 ;  /* 0x000038041f007388 */ /* 0x0005e20000000a00 */
[----:B0-----:R-:W-:Y:S01]  /*11550*/  VIADD R8, R21, 0x80 ;  /* 0x0000008015087836 */ /* 0x001fe20000000000 */
[----:B------:R-:W-:-:S02]  /*11560*/  LEA.HI.SX32 R14, R14, R21, 0x1b ;  /* 0x000000150e0e7211 */ /* 0x000fc400078fdaff */
[-C--:B------:R-:W-:Y:S02]  /*11570*/  LEA.HI.SX32 R16, R16, R21.reuse, 0x1b ;  /* 0x0000001510107211 */ /* 0x080fe400078fdaff */
[-C--:B-1----:R-:W-:Y:S02]  /*11580*/  LEA.HI.SX32 R7, R8, R21.reuse, 0x1b ;  /* 0x0000001508077211 */ /* 0x082fe400078fdaff */
[-C--:B--2---:R-:W-:Y:S02]  /*11590*/  LEA.HI.SX32 R5, R18, R21.reuse, 0x1b ;  /* 0x0000001512057211 */ /* 0x084fe400078fdaff */
[----:B------:R-:W-:Y:S01]  /*115a0*/  LEA.HI.SX32 R21, R21, R21, 0x1b ;  /* 0x0000001515157211 */ /* 0x000fe200078fdaff */
[----:B------:R-:W-:Y:S01]  /*115b0*/  ULEA UR4, UR5, UR4, 0x18 ;  /* 0x0000000405047291 */ /* 0x000fe2000f8ec0ff */
[----:B------:R-:W-:Y:S02]  /*115c0*/  LEA R4, R3, UR8, 0x3 ;  /* 0x0000000803047c11 */ /* 0x000fe4000f8e18ff */
[----:B------:R-:W-:Y:S01]  /*115d0*/  LEA R12, R21, UR8, 0x3 ;  /* 0x00000008150c7c11 */ /* 0x000fe2000f8e18ff */
[----:B------:R-:W-:Y:S01]  /*115e0*/  IMAD.U32 R24, RZ, RZ, UR9 ;  /* 0x00000009ff187e24 */ /* 0x000fe2000f8e00ff */
[----:B------:R-:W-:Y:S01]  /*115f0*/  LEA R8, R14, UR8, 0x3 ;  /* 0x000000080e087c11 */ /* 0x000fe2000f8e18ff */
[----:B------:R-:W-:Y:S01]  /*11600*/  NOP ;  /* 0x0000000000007918 */ /* 0x000fe20000000000 */
[----:B------:R-:W-:-:S02]  /*11610*/  LEA R6, R16, UR8, 0x3 ;  /* 0x0000000810067c11 */ /* 0x000fc4000f8e18ff */
[----:B------:R-:W-:Y:S01]  /*11620*/  LDS.64 R12, [R12] ;  /* 0x000000000c0c7984 */ /* 0x000fe20000000a00 */
[----:B------:R-:W-:Y:S02]  /*11630*/  LEA R18, R7, UR8, 0x3 ;  /* 0x0000000807127c11 */ /* 0x000fe4000f8e18ff */
[----:B------:R-:W-:Y:S01]  /*11640*/  LEA R20, R5, UR8, 0x3 ;  /* 0x0000000805147c11 */ /* 0x000fe2000f8e18ff */
[----:B------:R-:W-:Y:S04]  /*11650*/  LDS.64 R8, [R8+0x200] ;  /* 0x0002000008087984 */ /* 0x000fe80000000a00 */
[----:B------:R-:W-:Y:S04]  /*11660*/  LDS.64 R6, [R6+0x300] ;  /* 0x0003000006067984 */ /* 0x000fe80000000a00 */
[----:B------:R-:W-:Y:S04]  /*11670*/  LDS.64 R4, [R4+0x500] ;  /* 0x0005000004047984 */ /* 0x000fe80000000a00 */
[----:B------:R-:W-:Y:S01]  /*11680*/  LDS.64 R20, [R20+0x100] ;  /* 0x0001000014147984 */ /* 0x000fe20000000a00 */
[----:B------:R-:W-:-:S02]  /*11690*/  IMAD.MOV.U32 R23, RZ, RZ, RZ ;  /* 0x000000ffff177224 */ /* 0x000fc400078e00ff */
[----:B------:R-:W-:Y:S01]  /*116a0*/  VIADD R26, R2, 0x60 ;  /* 0x00000060021a7836 */ /* 0x000fe20000000000 */
[----:B---3--:R0:W-:Y:S04]  /*116b0*/  LDS.64 R14, [R22+0x600] ;  /* 0x00060000160e7984 */ /* 0x0081e80000000a00 */
[----:B----4-:R-:W-:Y:S04]  /*116c0*/  LDS.64 R16, [R19+0x700] ;  /* 0x0007000013107984 */ /* 0x010fe80000000a00 */
[----:B------:R-:W-:Y:S04]  /*116d0*/  LDS.64 R18, [R18+0x400] ;  /* 0x0004000012127984 */ /* 0x000fe80000000a00 */
[----:B------:R1:W-:Y:S01]  /*116e0*/  @!P0 STS [UR4+0x4200], R24 ;  /* 0x00420018ff008988 */ /* 0x0003e20008000804 */
[----:B------:R-:W-:Y:S01]  /*116f0*/  BAR.SYNC.DEFER_BLOCKING 0x0 ;  /* 0x0000000000007b1d */ /* 0x000fe20000010000 */
[----:B0-----:R-:W-:-:S05]  /*11700*/  LOP3.LUT R22, R11, 0x1f, RZ, 0xc0, !PT ;  /* 0x0000001f0b167812 */ /* 0x001fca00078ec0ff */
[----:B------:R-:W0:Y:S01]  /*11710*/  LDS R3, [UR4+0x4200] ;  /* 0x00420004ff037984 */ /* 0x000e220008000800 */
[----:B------:R-:W2:Y:S01]  /*11720*/  LDCU.64 UR4, c[0x0][0x398] ;  /* 0x00007300ff0477ac */ /* 0x000ea20008000a00 */
[----:B------:R-:W-:-:S03]  /*11730*/  IMAD.WIDE.U32 R10, R10, 0x800, R22 ;  /* 0x000008000a0a7825 */ /* 0x000fc600078e0016 */
[----:B------:R-:W-:-:S05]  /*11740*/  IADD3 R0, P0, PT, R0, R10, RZ ;  /* 0x0000000a00007210 */ /* 0x000fca0007f1e0ff */
[----:B------:R-:W-:Y:S01]  /*11750*/  IMAD.X R11, RZ, RZ, R11, P0 ;  /* 0x000000ffff0b7224 */ /* 0x000fe200000e060b */
[----:B--2---:R-:W-:Y:S01]  /*11760*/  LEA R10, P0, R0, UR4, 0x3 ;  /* 0x00000004000a7c11 */ /* 0x004fe2000f8018ff */
[----:B------:R-:W-:-:S03]  /*11770*/  VIADD R22, R2, 0x20 ;  /* 0x0000002002167836 */ /* 0x000fc60000000000 */
[----:B------:R-:W-:Y:S01]  /*11780*/  LEA.HI.X R11, R0, UR5, R11, 0x3, P0 ;  /* 0x00000005000b7c11 */ /* 0x000fe200080f1c0b */
[C---:B-1----:R-:W-:Y:S02]  /*11790*/  VIADD R24, R2.reuse, 0x40 ;  /* 0x0000004002187836 */ /* 0x042fe40000000000 */
[C---:B------:R-:W-:Y:S01]  /*117a0*/  VIADD R0, R2.reuse, 0x80 ;  /* 0x0000008002007836 */ /* 0x040fe20000000000 */
[-C--:B0-----:R-:W-:Y:S02]  /*117b0*/  ISETP.GE.AND P0, PT, R2, R3.reuse, PT ;  /* 0x000000030200720c */ /* 0x081fe40003f06270 */
[-C--:B------:R-:W-:Y:S01]  /*117c0*/  ISETP.GE.AND P1, PT, R22, R3.reuse, PT ;  /* 0x000000031600720c */ /* 0x080fe20003f26270 */
[----:B------:R-:W-:Y:S01]  /*117d0*/  VIADD R22, R2, 0xa0 ;  /* 0x000000a002167836 */ /* 0x000fe20000000000 */
[-C--:B------:R-:W-:Y:S01]  /*117e0*/  ISETP.GE.AND P2, PT, R24, R3.reuse, PT ;  /* 0x000000031800720c */ /* 0x080fe20003f46270 */
[C---:B------:R-:W-:Y:S02]  /*117f0*/  VIADD R24, R2.reuse, 0xc0 ;  /* 0x000000c002187836 */ /* 0x040fe40000000000 */
[----:B------:R-:W-:Y:S01]  /*11800*/  VIADD R2, R2, 0xe0 ;  /* 0x000000e002027836 */ /* 0x000fe20000000000 */
[----:B------:R-:W-:-:S02]  /*11810*/  ISETP.GE.AND P3, PT, R26, R3, PT ;  /* 0x000000031a00720c */ /* 0x000fc40003f66270 */
[-C--:B------:R-:W-:Y:S02]  /*11820*/  ISETP.GE.AND P4, PT, R0, R3.reuse, PT ;  /* 0x000000030000720c */ /* 0x080fe40003f86270 */
[-C--:B------:R-:W-:Y:S01]  /*11830*/  ISETP.GE.AND P5, PT, R22, R3.reuse, PT ;  /* 0x000000031600720c */ /* 0x080fe20003fa6270 */
[----:B------:R0:W-:Y:S01]  /*11840*/  @!P0 STG.E.64 desc[UR6][R10.64], R12 ;  /* 0x0000000c0a008986 */ /* 0x0001e2000c101b06 */
[-C--:B------:R-:W-:Y:S02]  /*11850*/  ISETP.GE.AND P6, PT, R24, R3.reuse, PT ;  /* 0x000000031800720c */ /* 0x080fe40003fc6270 */
[----:B------:R-:W-:Y:S01]  /*11860*/  ISETP.GE.AND P0, PT, R2, R3, PT ;  /* 0x000000030200720c */ /* 0x000fe20003f06270 */
        /* <DEDUP_REMOVED lines=9> */
.L_x_509:
[----:B------:R-:W3:Y:S04]  /*11900*/  LDL.LU R22, [R1] ;  /* 0x0000000001167983 */ /* 0x000ee80000300800 */
[----:B--2---:R-:W2:Y:S04]  /*11910*/  LDL.LU R21, [R1+0x8] ;  /* 0x0000080001157983 */ /* 0x004ea80000300800 */
[----:B------:R-:W4:Y:S01]  /*11920*/  LDL.LU R20, [R1+0x4] ;  /* 0x0000040001147983 */ /* 0x000f220000300800 */
[----:B------:R-:W0:Y:S01]  /*11930*/  S2R R11, SR_LANEID ;  /* 0x00000000000b7919 */ /* 0x000e220000000000 */
[----:B------:R-:W1:Y:S01]  /*11940*/  S2R R23, SR_TID.X ;  /* 0x0000000000177919 */ /* 0x000e620000002100 */
[----:B------:R-:W5:Y:S01]  /*11950*/  S2UR UR8, SR_CgaCtaId ;  /* 0x00000000000879c3 */ /* 0x000f620000008800 */
[----:B---3--:R3:W-:Y:S02]  /*11960*/  STS.64 [R22], R8 ;  /* 0x0000000816007388 */ /* 0x0087e40000000a00 */
[----:B---3--:R-:W-:-:S02]  /*11970*/  IMAD.MOV.U32 R8, RZ, RZ, R28 ;  /* 0x000000ffff087224 */ /* 0x008fc400078e001c */
[----:B------:R-:W3:Y:S01]  /*11980*/  LDL.LU R22, [R1+0x10] ;  /* 0x0000100001167983 */ /* 0x000ee20000300800 */
[----:B------:R-:W-:-:S05]  /*11990*/  IMAD.MOV.U32 R9, RZ, RZ, R19 ;  /* 0x000000ffff097224 */ /* 0x000fca00078e0013 */
[----:B--2---:R2:W-:Y:S04]  /*119a0*/  STS.64 [R21+0x8], R8 ;  /* 0x0000080815007388 */ /* 0x0045e80000000a00 */
[----:B--2---:R-:W2:Y:S01]  /*119b0*/  LDL.LU R21, [R1+0xc] ;  /* 0x00000c0001157983 */ /* 0x004ea20000300800 */
[----:B------:R-:W-:Y:S01]  /*119c0*/  IMAD.MOV.U32 R8, RZ, RZ, R15 ;  /* 0x000000ffff087224 */ /* 0x000fe200078e000f */
[----:B------:R-:W5:Y:S01]  /*119d0*/  S2UR UR5, SR_CgaCtaId ;  /* 0x00000000000579c3 */ /* 0x000f620000008800 */
[----:B------:R-:W-:Y:S01]  /*119e0*/  IMAD.MOV.U32 R9, RZ, RZ, R14 ;  /* 0x000000ffff097224 */ /* 0x000fe200078e000e */
[----:B----4-:R-:W-:Y:S04]  /*119f0*/  STS.64 [R20+0x10], R12 ;  /* 0x0000100c14007388 */ /* 0x010fe80000000a00 */
[----:B------:R4:W-:Y:S01]  /*11a00*/  STS.64 [R37+0x18], R8 ;  /* 0x0000180825007388 */ /* 0x0009e20000000a00 */
[----:B0-----:R-:W-:-:S02]  /*11a10*/  IMAD.IADD R0, R0, 0x1, R11 ;  /* 0x0000000100007824 */ /* 0x001fc400078e020b */
[----:B----4-:R-:W-:Y:S02]  /*11a20*/  IMAD.MOV.U32 R8, RZ, RZ, R17 ;  /* 0x000000ffff087224 */ /* 0x010fe400078e0011 */
[----:B------:R-:W-:-:S05]  /*11a30*/  IMAD.MOV.U32 R9, RZ, RZ, R18 ;  /* 0x000000ffff097224 */ /* 0x000fca00078e0012 */
[----:B------:R0:W-:Y:S01]  /*11a40*/  STS.64 [R36+0x20], R8 ;  /* 0x0000200824007388 */ /* 0x0001e20000000a00 */
[C---:B------:R-:W-:Y:S01]  /*11a50*/  VIADD R11, R0.reuse, 0x80 ;  /* 0x00000080000b7836 */ /* 0x040fe20000000000 */
[----:B------:R-:W-:Y:S01]  /*11a60*/  UMOV UR4, 0x400 ;  /* 0x0000040000047882 */ /* 0x000fe20000000000 */
[C---:B------:R-:W-:Y:S02]  /*11a70*/  VIADD R13, R0.reuse, 0x40 ;  /* 0x00000040000d7836 */ /* 0x040fe40000000000 */
[----:B------:R-:W-:Y:S02]  /*11a80*/  VIADD R15, R0, 0xa0 ;  /* 0x000000a0000f7836 */ /* 0x000fe40000000000 */
[----:B0-----:R-:W-:Y:S02]  /*11a90*/  IMAD.MOV.U32 R8, RZ, RZ, R7 ;  /* 0x000000ffff087224 */ /* 0x001fe400078e0007 */
[----:B------:R-:W-:Y:S02]  /*11aa0*/  IMAD.MOV.U32 R9, RZ, RZ, R16 ;  /* 0x000000ffff097224 */ /* 0x000fe400078e0010 */
[----:B------:R-:W-:-:S02]  /*11ab0*/  IMAD.MOV.U32 R7, RZ, RZ, R5 ;  /* 0x000000ffff077224 */ /* 0x000fc400078e0005 */
[----:B------:R-:W-:Y:S01]  /*11ac0*/  IMAD.MOV.U32 R5, RZ, RZ, R3 ;  /* 0x000000ffff057224 */ /* 0x000fe200078e0003 */
[----:B------:R0:W-:Y:S01]  /*11ad0*/  STS.64 [R35+0x28], R8 ;  /* 0x0000280823007388 */ /* 0x0001e20000000a00 */
[C---:B------:R-:W-:Y:S01]  /*11ae0*/  VIADD R3, R0.reuse, 0x60 ;  /* 0x0000006000037836 */ /* 0x040fe20000000000 */
[----:B-1----:R-:W-:Y:S01]  /*11af0*/  ISETP.NE.AND P0, PT, R23, RZ, PT ;  /* 0x000000ff1700720c */ /* 0x002fe20003f05270 */
[----:B-----5:R-:W-:Y:S01]  /*11b00*/  ULEA UR8, UR8, UR4, 0x18 ;  /* 0x0000000408087291 */ /* 0x020fe2000f8ec0ff */
[-C--:B------:R-:W-:Y:S02]  /*11b10*/  LEA.HI.SX32 R11, R11, R0.reuse, 0x1b ;  /* 0x000000000b0b7211 */ /* 0x080fe400078fdaff */
[-C--:B------:R-:W-:Y:S01]  /*11b20*/  LEA.HI.SX32 R3, R3, R0.reuse, 0x1b ;  /* 0x0000000003037211 */ /* 0x080fe200078fdaff */
[----:B0-----:R-:W-:Y:S01]  /*11b30*/  VIADD R9, R0, 0x20 ;  /* 0x0000002000097836 */ /* 0x001fe20000000000 */
[-C--:B------:R-:W-:Y:S02]  /*11b40*/  LEA.HI.SX32 R13, R13, R0.reuse, 0x1b ;  /* 0x000000000d0d7211 */ /* 0x080fe400078fdaff */
[----:B------:R-:W-:-:S02]  /*11b50*/  LEA.HI.SX32 R15, R15, R0, 0x1b ;  /* 0x000000000f0f7211 */ /* 0x000fc400078fdaff */
[-C--:B------:R-:W-:Y:S01]  /*11b60*/  LEA.HI.SX32 R9, R9, R0.reuse, 0x1b ;  /* 0x0000000009097211 */ /* 0x080fe200078fdaff */
[----:B------:R-:W-:Y:S01]  /*11b70*/  STS.64 [R34+0x30], R6 ;  /* 0x0000300622007388 */ /* 0x000fe20000000a00 */
[----:B------:R-:W-:Y:S01]  /*11b80*/  LEA.HI.SX32 R0, R0, R0, 0x1b ;  /* 0x0000000000007211 */ /* 0x000fe200078fdaff */
[----:B------:R-:W-:Y:S01]  /*11b90*/  ULEA UR4, UR5, UR4, 0x18 ;  /* 0x0000000405047291 */ /* 0x000fe2000f8ec0ff */
[----:B------:R-:W-:Y:S01]  /*11ba0*/  LEA R8, R13, UR8, 0x3 ;  /* 0x000000080d087c11 */ /* 0x000fe2000f8e18ff */
[----:B------:R0:W-:Y:S01]  /*11bb0*/  STS.64 [R31+0x38], R4 ;  /* 0x000038041f007388 */ /* 0x0001e20000000a00 */
[----:B------:R-:W-:Y:S01]  /*11bc0*/  LEA R18, R15, UR8, 0x3 ;  /* 0x000000080f127c11 */ /* 0x000fe2000f8e18ff */
[----:B------:R-:W-:Y:S01]  /*11bd0*/  IMAD.U32 R26, RZ, RZ, UR9 ;  /* 0x00000009ff1a7e24 */ /* 0x000fe2000f8e00ff */
[----:B------:R-:W-:Y:S01]  /*11be0*/  LEA R20, R9, UR8, 0x3 ;  /* 0x0000000809147c11 */ /* 0x000fe2000f8e18ff */
[----:B------:R-:W-:Y:S01]  /*11bf0*/  NOP ;  /* 0x0000000000007918 */ /* 0x000fe20000000000 */
[----:B------:R-:W-:Y:S01]  /*11c00*/  LEA R0, R0, UR8, 0x3 ;  /* 0x0000000800007c11 */ /* 0x000fe2000f8e18ff */
[----:B------:R-:W-:Y:S01]  /*11c10*/  LDS.64 R8, [R8+0x200] ;  /* 0x0002000008087984 */ /* 0x000fe20000000a00 */
[----:B0-----:R-:W-:-:S02]  /*11c20*/  LEA R4, R11, UR8, 0x3 ;  /* 0x000000080b047c11 */ /* 0x001fc4000f8e18ff */
[----:B------:R-:W-:Y:S01]  /*11c30*/  LEA R3, R3, UR8, 0x3 ;  /* 0x0000000803037c11 */ /* 0x000fe2000f8e18ff */
[----:B------:R-:W-:Y:S04]  /*11c40*/  LDS.64 R12, [R0] ;  /* 0x00000000000c7984 */ /* 0x000fe80000000a00 */
[----:B------:R0:W-:Y:S04]  /*11c50*/  LDS.64 R6, [R3+0x300] ;  /* 0x0003000003067984 */ /* 0x0001e80000000a00 */
[----:B------:R-:W-:Y:S04]  /*11c60*/  LDS.64 R4, [R4+0x400] ;  /* 0x0004000004047984 */ /* 0x000fe80000000a00 */
[----:B------:R-:W-:Y:S01]  /*11c70*/  LDS.64 R18, [R18+0x500] ;  /* 0x0005000012127984 */ /* 0x000fe20000000a00 */
[----:B0-----:R-:W-:-:S02]  /*11c80*/  IMAD.MOV.U32 R3, RZ, RZ, RZ ;  /* 0x000000ffff037224 */ /* 0x001fc400078e00ff */
[C---:B------:R-:W-:Y:S02]  /*11c90*/  VIADD R0, R2.reuse, 0x20 ;  /* 0x0000002002007836 */ /* 0x040fe40000000000 */
[----:B------:R-:W-:Y:S01]  /*11ca0*/  VIADD R24, R2, 0x40 ;  /* 0x0000004002187836 */ /* 0x000fe20000000000 */
[----:B---3--:R0:W-:Y:S04]  /*11cb0*/  LDS.64 R14, [R22+0x600] ;  /* 0x00060000160e7984 */ /* 0x0081e80000000a00 */
[----:B--2---:R-:W-:Y:S04]  /*11cc0*/  LDS.64 R16, [R21+0x700] ;  /* 0x0007000015107984 */ /* 0x004fe80000000a00 */
[----:B------:R-:W-:Y:S04]  /*11cd0*/  LDS.64 R20, [R20+0x100] ;  /* 0x0001000014147984 */ /* 0x000fe80000000a00 */
[----:B------:R1:W-:Y:S01]  /*11ce0*/  @!P0 STS [UR4+0x4200], R26 ;  /* 0x0042001aff008988 */ /* 0x0003e20008000804 */
[----:B------:R-:W-:Y:S06]  /*11cf0*/  BAR.SYNC.DEFER_BLOCKING 0x0 ;  /* 0x0000000000007b1d */ /* 0x000fec0000010000 */
[----:B------:R-:W2:Y:S01]  /*11d00*/  LDS R25, [UR4+0x4200] ;  /* 0x00420004ff197984 */ /* 0x000ea20008000800 */
[----:B------:R-:W3:Y:S01]  /*11d10*/  LDCU.64 UR4, c[0x0][0x3b0] ;  /* 0x00007600ff0477ac */ /* 0x000ee20008000a00 */
[----:B0-----:R-:W-:-:S04]  /*11d20*/  IMAD.WIDE.U32 R22, R10, 0x800, R2 ;  /* 0x000008000a167825 */ /* 0x001fc800078e0002 */
[----:B-1----:R-:W-:Y:S01]  /*11d30*/  VIADD R26, R2, 0x60 ;  /* 0x00000060021a7836 */ /* 0x002fe20000000000 */
[----:B---3--:R-:W-:-:S04]  /*11d40*/  LEA R10, P0, R22, UR4, 0x3 ;  /* 0x00000004160a7c11 */ /* 0x008fc8000f8018ff */
[----:B------:R-:W-:Y:S01]  /*11d50*/  LEA.HI.X R11, R22, UR5, R23, 0x3, P0 ;  /* 0x00000005160b7c11 */ /* 0x000fe200080f1c17 */
[C---:B------:R-:W-:Y:S01]  /*11d60*/  VIADD R22, R2.reuse, 0xc0 ;  /* 0x000000c002167836 */ /* 0x040fe20000000000 */
[-C--:B--2---:R-:W-:Y:S02]  /*11d70*/  ISETP.GE.AND P6, PT, R2, R25.reuse, PT ;  /* 0x000000190200720c */ /* 0x084fe40003fc6270 */
        /* <DEDUP_REMOVED lines=20> */
.L_x_510:
        /* <DEDUP_REMOVED lines=12> */
.L_x_1031:


//--------------------- .text._ZN3cub18CUB_300001_SM_10006detail10merge_sort26DeviceMergeSortMergeKernelINS2_10policy_hubIN6thrust24THRUST_300001_SM_1000_NS6detail15normal_iteratorINS6_10device_ptrImEEEEE9Policy600ESB_PNS0_8NullTypeESB_SF_j15greater_functorImEmSE_EEvbT2_T3_T4_PT6_PT7_T5_PSK_SK_NS1_7vsmem_tE --------------------------
	.section	.text._ZN3cub18CUB_300001_SM_10006detail10merge_sort26DeviceMergeSortMergeKernelINS2_10policy_hubIN6thrust24THRUST_300001_SM_1000_NS6detail15normal_iteratorINS6_10device_ptrImEEEEE9Policy600ESB_PNS0_8NullTypeESB_SF_j15greater_functorImEmSE_EEvbT2_T3_T4_PT6_PT7_T5_PSK_SK_NS1_7vsmem_tE,"ax",@progbits
	.align	128
        .global         _ZN3cub18CUB_300001_SM_10006detail10merge_sort26DeviceMergeSortMergeKernelINS2_10policy_hubIN6thrust24THRUST_300001_SM_1000_NS6detail15normal_iteratorINS6_10device_ptrImEEEEE9Policy600ESB_PNS0_8NullTypeESB_SF_j15greater_functorImEmSE_EEvbT2_T3_T4_PT6_PT7_T5_PSK_SK_NS1_7vsmem_tE
        .type           _ZN3cub18CUB_300001_SM_10006detail10merge_sort26DeviceMergeSortMergeKernelINS2_10policy_hubIN6thrust24THRUST_300001_SM_1000_NS6detail15normal_iteratorINS6_10device_ptrImEEEEE9Policy600ESB_PNS0_8NullTypeESB_SF_j15greater_functorImEmSE_EEvbT2_T3_T4_PT6_PT7_T5_PSK_SK_NS1_7vsmem_tE,@function
        .size           _ZN3cub18CUB_300001_SM_10006detail10merge_sort26DeviceMergeSortMergeKernelINS2_10policy_hubIN6thrust24THRUST_300001_SM_1000_NS6detail15normal_iteratorINS6_10device_ptrImEEEEE9Policy600ESB_PNS0_8NullTypeESB_SF_j15greater_functorImEmSE_EEvbT2_T3_T4_PT6_PT7_T5_PSK_SK_NS1_7vsmem_tE,(.L_x_1032 - _ZN3cub18CUB_300001_SM_10006detail10merge_sort26DeviceMergeSortMergeKernelINS2_10policy_hubIN6thrust24THRUST_300001_SM_1000_NS6detail15normal_iteratorINS6_10device_ptrImEEEEE9Policy600ESB_PNS0_8NullTypeESB_SF_j15greater_functorImEmSE_EEvbT2_T3_T4_PT6_PT7_T5_PSK_SK_NS1_7vsmem_tE)
        .other          _ZN3cub18CUB_300001_SM_10006detail10merge_sort26DeviceMergeSortMergeKernelINS2_10policy_hubIN6thrust24THRUST_300001_SM_1000_NS6detail15normal_iteratorINS6_10device_ptrImEEEEE9Policy600ESB_PNS0_8NullTypeESB_SF_j15greater_functorImEmSE_EEvbT2_T3_T4_PT6_PT7_T5_PSK_SK_NS1_7vsmem_tE,@"STO_CUDA_ENTRY STV_DEFAULT"
_ZN3cub18CUB_300001_SM_10006detail10merge_sort26DeviceMergeSortMergeKernelINS2_10policy_hubIN6thrust24THRUST_300001_SM_1000_NS6detail15normal_iteratorINS6_10device_ptrImEEEEE9Policy600ESB_PNS0_8NullTypeESB_SF_j15greater_functorImEmSE_EEvbT2_T3_T4_PT6_PT7_T5_PSK_SK_NS1_7vsmem_tE:
.text._ZN3cub18CUB_300001_SM_10006detail10merge_sort26DeviceMergeSortMergeKernelINS2_10policy_hubIN6thrust24THRUST_300001_SM_1000_NS6detail15normal_iteratorINS6_10device_ptrImEEEEE9Policy600ESB_PNS0_8NullTypeESB_SF_j15greater_functorImEmSE_EEvbT2_T3_T4_PT6_PT7_T5_PSK_SK_NS1_7vsmem_tE:
[----:B------:R-:W-:Y:S01]  /*0000*/  LDC R1, c[0x0][0x37c] ;  /* 0x0000df00ff017b82 */ /* 0x000fe20000000800 */
[----:B------:R-:W0:Y:S01]  /*0010*/  S2R R9, SR_CTAID.X ;  /* 0x0000000000097919 */ /* 0x000e220000002500 */
[----:B------:R-:W1:Y:S06]  /*0020*/  LDCU UR4, c[0x0][0x370] ;  /* 0x00006e00ff0477ac */ /* 0x000e6c0008000800 */
[----:B------:R-:W2:Y:S01]  /*0030*/  LDC R5, c[0x0][0x3d0] ;  /* 0x0000f400ff057b82 */ /* 0x000ea20000000800 */
[----:B------:R-:W3:Y:S01]  /*0040*/  S2R R11, SR_TID.X ;  /* 0x00000000000b7919 */ /* 0x000ee20000002100 */
[----:B------:R-:W4:Y:S01]  /*0050*/  LDCU.64 UR8, c[0x0][0x358] ;  /* 0x00006b00ff0877ac */ /* 0x000f220008000a00 */
[----:B-1----:R-:W-:Y:S01]  /*0060*/  UIADD3 UR4, UPT, UPT, UR4, -0x1, URZ ;  /* 0xffffffff04047890 */ /* 0x002fe2000fffe0ff */
[----:B--2---:R-:W-:-:S05]  /*0070*/  IMAD.SHL.U32 R7, R5, 0x400, RZ ;  /* 0x0000040005077824 */ /* 0x004fca00078e00ff */
[----:B0-----:R-:W-:-:S13]  /*0080*/  ISETP.GE.U32.AND P0, PT, R9, UR4, PT ;  /* 0x0000000409007c0c */ /* 0x001fda000bf06070 */
[----:B---34-:R-:W-:Y:S05]  /*0090*/  @P0 BRA `(.L_x_511) ;  /* 0x0000003400580947 */ /* 0x018fea0003800000 */
[----:B------:R-:W0:Y:S01]  /*00a0*/  LDC.64 R2, c[0x0][0x3c8] ;  /* 0x0000f200ff027b82 */ /* 0x000e220000000a00 */
[----:B------:R-:W-:Y:S01]  /*00b0*/  IMAD.MOV R8, RZ, RZ, -R5 ;  /* 0x000000ffff087224 */ /* 0x000fe200078e0a05 */
[----:B------:R-:W1:Y:S06]  /*00c0*/  LDCU.U8 UR4, c[0x0][0x380] ;  /* 0x00007000ff0477ac */ /* 0x000e6c0008000000 */
[----:B------:R-:W2:Y:S01]  /*00d0*/  LDC R13, c[0x0][0x398] ;  /* 0x0000e600ff0d7b82 */ /* 0x000ea20000000800 */
[----:B0-----:R-:W-:-:S05]  /*00e0*/  IMAD.WIDE.U32 R2, R9, 0x4, R2 ;  /* 0x0000000409027825 */ /* 0x001fca00078e0002 */
[----:B------:R-:W3:Y:S04]  /*00f0*/  LDG.E R4, desc[UR8][R2.64+0x4] ;  /* 0x0000040802047981 */ /* 0x000ee8000c1e1900 */
[----:B------:R2:W4:Y:S01]  /*0100*/  LDG.E R0, desc[UR8][R2.64] ;  /* 0x0000000802007981 */ /* 0x000522000c1e1900 */
[----:B------:R-:W-:Y:S01]  /*0110*/  LOP3.LUT R5, R9, R8, RZ, 0xc0, !PT ;  /* 0x0000000809057212 */ /* 0x000fe200078ec0ff */
[----:B-1----:R-:W-:Y:S01]  /*0120*/  UPRMT UR4, UR4, 0x8880, URZ ;  /* 0x0000888004047896 */ /* 0x002fe200080000ff */
[----:B------:R-:W-:Y:S01]  /*0130*/  LOP3.LUT R7, R7, 0xfffff800, RZ, 0xc0, !PT ;  /* 0xfffff80007077812 */ /* 0x000fe200078ec0ff */
[----:B------:R-:W-:Y:S02]  /*0140*/  ACQBULK ;  /* 0x000000000000782e */ /* 0x000fe40000000000 */
[----:B------:R-:W-:Y:S01]  /*0150*/  IMAD.IADD R6, R9, 0x1, -R5 ;  /* 0x0000000109067824 */ /* 0x000fe200078e0a05 */
[----:B------:R-:W-:-:S03]  /*0160*/  UISETP.NE.AND UP0, UPT, UR4, URZ, UPT ;  /* 0x000000ff0400728c */ /* 0x000fc6000bf05270 */
[----:B------:R-:W-:Y:S01]  /*0170*/  IMAD.SHL.U32 R21, R6, 0x800, RZ ;  /* 0x0000080006157824 */ /* 0x000fe200078e00ff */
[----:B------:R-:W-:-:S03]  /*0180*/  LOP3.LUT R6, R9, R8, RZ, 0xfc, !PT ;  /* 0x0000000809067212 */ /* 0x000fc600078efcff */
[C---:B------:R-:W-:Y:S01]  /*0190*/  VIADD R8, R21.reuse, 0x7ff ;  /* 0x000007ff15087836 */ /* 0x040fe20000000000 */
[----:B------:R-:W-:Y:S02]  /*01a0*/  ISETP.NE.AND P0, PT, R21, -0x800, PT ;  /* 0xfffff8001500780c */ /* 0x000fe40003f05270 */
[----:B------:R-:W-:Y:S01]  /*01b0*/  ISETP.NE.AND P1, PT, R6, -0x1, PT ;  /* 0xffffffff0600780c */ /* 0x000fe20003f25270 */
[----:B------:R-:W-:-:S04]  /*01c0*/  IMAD.SHL.U32 R6, R5, 0x800, RZ ;  /* 0x0000080005067824 */ /* 0x000fc800078e00ff */
[----:B--2---:R-:W-:-:S06]  /*01d0*/  IMAD.IADD R2, R13, 0x1, -R6 ;  /* 0x000000010d027824 */ /* 0x004fcc00078e0a06 */
[----:B------:R-:W-:Y:S02]  /*01e0*/  @P0 VIADD R8, R21, 0x800 ;  /* 0x0000080015080836 */ /* 0x000fe40000000000 */
[----:B---3--:R-:W-:Y:S01]  /*01f0*/  IMAD.IADD R3, R4, 0x1, -R6 ;  /* 0x0000000104037824 */ /* 0x008fe200078e0a06 */
[----:B------:R-:W-:-:S03]  /*0200*/  VIMNMX.U32 R4, PT, PT, R7, R2, !PT ;  /* 0x0000000207047248 */ /* 0x000fc60007fe0000 */
[----:B------:R-:W-:Y:S01]  /*0210*/  IMAD.IADD R10, R8, 0x1, -R3 ;  /* 0x00000001080a7824 */ /* 0x000fe200078e0a03 */
[C---:B------:R-:W-:Y:S01]  /*0220*/  @!P1 VIMNMX.U32 R3, PT, PT, R7.reuse, R2, PT ;  /* 0x0000000207039248 */ /* 0x040fe20003fe0000 */
[----:B----4-:R-:W-:Y:S02]  /*0230*/  IMAD.IADD R8, R0, 0x1, -R6 ;  /* 0x0000000100087824 */ /* 0x010fe400078e0a06 */
[----:B------:R-:W-:Y:S01]  /*0240*/  IMAD.IADD R4, R4, 0x1, -R7 ;  /* 0x0000000104047824 */ /* 0x000fe200078e0a07 */
[----:B------:R-:W-:Y:S01]  /*0250*/  SEL R5, R7, R10, !P1 ;  /* 0x0000000a07057207 */ /* 0x000fe20004800000 */
[----:B------:R-:W-:-:S03]  /*0260*/  IMAD.IADD R0, R3, 0x1, -R8 ;  /* 0x0000000103007824 */ /* 0x000fc600078e0a08 */
[----:B------:R-:W-:Y:S02]  /*0270*/  VIADDMNMX.U32 R21, R21, -R8, R4, PT ;  /* 0x8000000815157246 */ /* 0x000fe40003800004 */
[----:B------:R-:W-:Y:S01]  /*0280*/  VIMNMX.U32 R10, PT, PT, R4, R5, PT ;  /* 0x00000005040a7248 */ /* 0x000fe20003fe0000 */
[----:B------:R-:W-:Y:S06]  /*0290*/  BRA.U !UP0, `(.L_x_512) ;  /* 0x0000000108b07547 */ /* 0x000fec000b800000 */
[----:B------:R-:W0:Y:S01]  /*02a0*/  LDCU.64 UR4, c[0x0][0x388] ;  /* 0x00007100ff0477ac */ /* 0x000e220008000a00 */
[C---:B------:R-:W-:Y:S02]  /*02b0*/  IADD3 R2, P0, P1, R11.reuse, R8, R6 ;  /* 0x000000080b027210 */ /* 0x040fe4000791e006 */
[----:B------:R-:W-:Y:S02]  /*02c0*/  ISETP.GE.AND P6, PT, R11, R0, PT ;  /* 0x000000000b00720c */ /* 0x000fe40003fc6270 */
[----:B------:R-:W-:Y:S02]  /*02d0*/  IADD3.X R3, PT, PT, RZ, RZ, RZ, P0, P1 ;  /* 0x000000ffff037210 */ /* 0x000fe400007e24ff */
[----:B0-----:R-:W-:-:S04]  /*02e0*/  LEA R8, P0, R2, UR4, 0x3 ;  /* 0x0000000402087c11 */ /* 0x001fc8000f8018ff */
[----:B------:R-:W-:-:S05]  /*02f0*/  LEA.HI.X R9, R2, UR5, R3, 0x3, P0 ;  /* 0x0000000502097c11 */ /* 0x000fca00080f1c03 */
[----:B------:R0:W5:Y:S01]  /*0300*/  @!P6 LDG.E.64 R2, desc[UR8][R8.64] ;  /* 0x000000080802e981 */ /* 0x000162000c1e1b00 */
[----:B------:R-:W-:Y:S01]  /*0310*/  VIADD R5, R11, 0x100 ;  /* 0x000001000b057836 */ /* 0x000fe20000000000 */
[----:B------:R-:W-:Y:S01]  /*0320*/  IADD3 R13, P0, P1, R21, R6, R7 ;  /* 0x00000006150d7210 */ /* 0x000fe2000791e007 */
[C---:B------:R-:W-:Y:S02]  /*0330*/  IMAD.IADD R4, R11.reuse, 0x1, -R0 ;  /* 0x000000010b047824 */ /* 0x040fe400078e0a00 */
[----:B------:R-:W-:Y:S01]  /*0340*/  VIADD R7, R11, 0x200 ;  /* 0x000002000b077836 */ /* 0x000fe20000000000 */
[----:B------:R-:W-:Y:S01]  /*0350*/  ISETP.GE.AND P5, PT, R5, R0, PT ;  /* 0x000000000500720c */ /* 0x000fe20003fa6270 */
[C---:B------:R-:W-:Y:S01]  /*0360*/  VIADD R5, R11.reuse, 0x300 ;  /* 0x000003000b057836 */ /* 0x040fe20000000000 */
[----:B------:R-:W-:Y:S01]  /*0370*/  IADD3 R6, P2, PT, R4, R13, RZ ;  /* 0x0000000d04067210 */ /* 0x000fe20007f5e0ff */
[----:B------:R-:W-:Y:S01]  /*0380*/  VIADD R15, R11, 0x600 ;  /* 0x000006000b0f7836 */ /* 0x000fe20000000000 */
[----:B------:R-:W-:-:S02]  /*0390*/  IADD3.X R13, PT, PT, RZ, RZ, RZ, P0, P1 ;  /* 0x000000ffff0d7210 */ /* 0x000fc400007e24ff */
[-C--:B------:R-:W-:Y:S02]  /*03a0*/  ISETP.GE.AND P3, PT, R5, R0.reuse, PT ;  /* 0x000000000500720c */ /* 0x080fe40003f66270 */
[----:B------:R-:W-:Y:S02]  /*03b0*/  LEA.HI.X.SX32 R13, R4, R13, 0x1, P2 ;  /* 0x0000000d040d7211 */ /* 0x000fe400010f0eff */
[C---:B------:R-:W-:Y:S02]  /*03c0*/  LEA R12, P0, R6.reuse, UR4, 0x3 ;  /* 0x00000004060c7c11 */ /* 0x040fe4000f8018ff */
[----:B------:R-:W-:Y:S02]  /*03d0*/  LOP3.LUT R5, R11, 0x400, RZ, 0xfc, !PT ;  /* 0x000004000b057812 */ /* 0x000fe400078efcff */
[----:B------:R-:W-:Y:S01]  /*03e0*/  ISETP.GE.AND P4, PT, R7, R0, PT ;  /* 0x000000000700720c */ /* 0x000fe20003f86270 */
[----:B------:R-:W-:Y:S01]  /*03f0*/  VIADD R7, R11, 0x500 ;  /* 0x000005000b077836 */ /* 0x000fe20000000000 */
[----:B------:R-:W-:-:S02]  /*0400*/  LEA.HI.X R13, R6, UR5, R13, 0x3, P0 ;  /* 0x00000005060d7c11 */ /* 0x000fc400080f1c0d */
[-C--:B------:R-:W-:Y:S01]  /*0410*/  ISETP.GE.AND P2, PT, R5, R0.reuse, PT ;  /* 0x000000000500720c */ /* 0x080fe20003f46270 */
[----:B------:R-:W-:Y:S01]  /*0420*/  VIADD R5, R11, 0x700 ;  /* 0x000007000b057836 */ /* 0x000fe20000000000 */
[-C--:B------:R-:W-:Y:S01]  /*0430*/  ISETP.GE.AND P1, PT, R7, R0.reuse, PT ;  /* 0x000000000700720c */ /* 0x080fe20003f26270 */
[----:B------:R0:W5:Y:S01]  /*0440*/  @P3 LDG.E.64 R22, desc[UR8][R12.64+0x1800] ;  /* 0x001800080c163981 */ /* 0x000162000c1e1b00 */
[----:B------:R-:W-:-:S05]  /*0450*/  ISETP.GE.AND P0, PT, R15, R0, PT ;  /* 0x000000000f00720c */ /* 0x000fca0003f06270 */
[----:B------:R0:W5:Y:S04]  /*0460*/  @P4 LDG.E.64 R6, desc[UR8][R12.64+0x1000] ;  /* 0x001000080c064981 */ /* 0x000168000c1e1b00 */
[----:B------:R0:W5:Y:S04]  /*0470*/  @P2 LDG.E.64 R24, desc[UR8][R12.64+0x2000] ;  /* 0x002000080c182981 */ /* 0x000168000c1e1b00 */
[----:B------:R0:W5:Y:S04]  /*0480*/  @P1 LDG.E.64 R14, desc[UR8][R12.64+0x2800] ;  /* 0x002800080c0e1981 */ /* 0x000168000c1e1b00 */
[----:B------:R0:W5:Y:S04]  /*0490*/  @P0 LDG.E.64 R16, desc[UR8][R12.64+0x3000] ;  /* 0x003000080c100981 */ /* 0x000168000c1e1b00 */
[----:B------:R0:W5:Y:S01]  /*04a0*/  @P6 LDG.E.64 R2, desc[UR8][R12.64] ;  /* 0x000000080c026981 */ /* 0x000162000c1e1b00 */
[----:B------:R-:W-:-:S03]  /*04b0*/  ISETP.GE.AND P6, PT, R5, R0, PT ;  /* 0x000000000500720c */ /* 0x000fc60003fc6270 */
[----:B------:R0:W5:Y:S10]  /*04c0*/  @P5 LDG.E.64 R4, desc[UR8][R12.64+0x800] ;  /* 0x000800080c045981 */ /* 0x000174000c1e1b00 */
        /* <DEDUP_REMOVED lines=9> */
.L_x_512:
[C---:B------:R-:W-:Y:S01]  /*0560*/  VIADD R13, R11.reuse, 0x200 ;  /* 0x000002000b0d7836 */ /* 0x040fe20000000000 */
[----:B------:R-:W-:Y:S01]  /*0570*/  IADD3 R8, P3, PT, R6, R8, RZ ;  /* 0x0000000806087210 */ /* 0x000fe20007f7e0ff */
[----:B------:R-:W-:Y:S01]  /*0580*/  VIADD R5, R11, 0x100 ;  /* 0x000001000b057836 */ /* 0x000fe20000000000 */
[----:B------:R-:W-:Y:S01]  /*0590*/  IADD3 R9, P4, P5, R21, R6, R7 ;  /* 0x0000000615097210 */ /* 0x000fe20007d9e007 */
[C-C-:B------:R-:W-:Y:S01]  /*05a0*/  IMAD.IADD R3, R13.reuse, 0x1, -R0.reuse ;  /* 0x000000010d037824 */ /* 0x140fe200078e0a00 */
[-C--:B------:R-:W-:Y:S01]  /*05b0*/  ISETP.GE.AND P6, PT, R13, R0.reuse, PT ;  /* 0x000000000d00720c */ /* 0x080fe20003fc6270 */
[C-C-:B------:R-:W-:Y:S01]  /*05c0*/  IMAD.IADD R2, R5.reuse, 0x1, -R0.reuse ;  /* 0x0000000105027824 */ /* 0x140fe200078e0a00 */
[----:B------:R-:W-:Y:S01]  /*05d0*/  ISETP.GE.AND P0, PT, R5, R0, PT ;  /* 0x000000000500720c */ /* 0x000fe20003f06270 */
[----:B------:R-:W-:Y:S01]  /*05e0*/  IMAD.X R6, RZ, RZ, RZ, P3 ;  /* 0x000000ffff067224 */ /* 0x000fe200018e06ff */
[----:B------:R-:W-:Y:S01]  /*05f0*/  SEL R7, R13, R3, !P6 ;  /* 0x000000030d077207 */ /* 0x000fe20007000000 */
[C---:B------:R-:W-:Y:S01]  /*0600*/  IMAD.IADD R16, R11.reuse, 0x1, -R0 ;  /* 0x000000010b107824 */ /* 0x040fe200078e0a00 */
[CC--:B------:R-:W-:Y:S01]  /*0610*/  SEL R4, R8.reuse, R9.reuse, !P6 ;  /* 0x0000000908047207 */ /* 0x0c0fe20007000000 */
[C---:B------:R-:W-:Y:S01]  /*0620*/  VIADD R25, R11.reuse, 0x500 ;  /* 0x000005000b197836 */ /* 0x040fe20000000000 */
[----:B------:R-:W-:Y:S01]  /*0630*/  IADD3.X R13, PT, PT, RZ, RZ, RZ, P4, P5 ;  /* 0x000000ffff0d7210 */ /* 0x000fe200027ea4ff */
[C---:B------:R-:W-:Y:S01]  /*0640*/  VIADD R23, R11.reuse, 0x600 ;  /* 0x000006000b177836 */ /* 0x040fe20000000000 */
[----:B------:R-:W-:Y:S01]  /*0650*/  SHF.R.S32.HI R3, RZ, 0x1f, R3 ;  /* 0x0000001fff037819 */ /* 0x000fe20000011403 */
[----:B------:R-:W-:Y:S01]  /*0660*/  VIADD R19, R11, 0x700 ;  /* 0x000007000b137836 */ /* 0x000fe20000000000 */
[----:B------:R-:W-:Y:S01]  /*0670*/  SEL R12, R5, R2, !P0 ;  /* 0x00000002050c7207 */ /* 0x000fe20004000000 */
[----:B------:R-:W0:Y:S01]  /*0680*/  LDCU.64 UR4, c[0x0][0x3a0] ;  /* 0x00007400ff0477ac */ /* 0x000e220008000a00 */
[----:B------:R-:W-:-:S02]  /*0690*/  SEL R5, R8, R9, !P0 ;  /* 0x0000000908057207 */ /* 0x000fc40004000000 */
[----:B------:R-:W-:Y:S02]  /*06a0*/  IADD3 R7, P3, PT, R7, R4, RZ ;  /* 0x0000000407077210 */ /* 0x000fe40007f7e0ff */
[----:B------:R-:W-:Y:S02]  /*06b0*/  SHF.R.S32.HI R2, RZ, 0x1f, R2 ;  /* 0x0000001fff027819 */ /* 0x000fe40000011402 */
[----:B------:R-:W-:Y:S02]  /*06c0*/  SEL R15, R6, R13, !P6 ;  /* 0x0000000d060f7207 */ /* 0x000fe40007000000 */
[----:B------:R-:W-:Y:S02]  /*06d0*/  SEL R14, R3, RZ, P6 ;  /* 0x000000ff030e7207 */ /* 0x000fe40003000000 */
[----:B------:R-:W-:Y:S02]  /*06e0*/  IADD3 R12, P2, PT, R12, R5, RZ ;  /* 0x000000050c0c7210 */ /* 0x000fe40007f5e0ff */
[----:B------:R-:W-:Y:S01]  /*06f0*/  SEL R5, R6, R13, !P0 ;  /* 0x0000000d06057207 */ /* 0x000fe20004000000 */
[----:B------:R-:W-:Y:S01]  /*0700*/  IMAD.X R14, R14, 0x1, R15, P3 ;  /* 0x000000010e0e7824 */ /* 0x000fe200018e060f */
[----:B------:R-:W-:Y:S01]  /*0710*/  SEL R2, R2, RZ, P0 ;  /* 0x000000ff02027207 */ /* 0x000fe20000000000 */
[C---:B------:R-:W-:Y:S01]  /*0720*/  VIADD R15, R11.reuse, 0x300 ;  /* 0x000003000b0f7836 */ /* 0x040fe20000000000 */
[----:B------:R-:W-:-:S02]  /*0730*/  ISETP.GE.AND P1, PT, R11, R0, PT ;  /* 0x000000000b00720c */ /* 0x000fc40003f26270 */
[C---:B------:R-:W-:Y:S01]  /*0740*/  LOP3.LUT R31, R11.reuse, 0x400, RZ, 0xfc, !PT ;  /* 0x000004000b1f7812 */ /* 0x040fe200078efcff */
[----:B------:R-:W-:Y:S01]  /*0750*/  IMAD.X R5, R2, 0x1, R5, P2 ;  /* 0x0000000102057824 */ /* 0x000fe200010e0605 */
[----:B------:R-:W-:Y:S01]  /*0760*/  SEL R4, R11, R16, !P1 ;  /* 0x000000100b047207 */ /* 0x000fe20004800000 */
[--C-:B------:R-:W-:Y:S01]  /*0770*/  IMAD.IADD R2, R15, 0x1, -R0.reuse ;  /* 0x000000010f027824 */ /* 0x100fe200078e0a00 */
[----:B------:R-:W-:Y:S01]  /*0780*/  SEL R17, R8, R9, !P1 ;  /* 0x0000000908117207 */ /* 0x000fe20004800000 */
[----:B------:R-:W-:Y:S01]  /*0790*/  IMAD.IADD R26, R31, 0x1, -R0 ;  /* 0x000000011f1a7824 */ /* 0x000fe200078e0a00 */
[-C--:B------:R-:W-:Y:S02]  /*07a0*/  ISETP.GE.AND P6, PT, R15, R0.reuse, PT ;  /* 0x000000000f00720c */ /* 0x080fe40003fc6270 */
[----:B------:R-:W-:Y:S02]  /*07b0*/  IADD3 R3, P0, PT, R4, R17, RZ ;  /* 0x0000001104037210 */ /* 0x000fe40007f1e0ff */
[----:B------:R-:W-:-:S02]  /*07c0*/  ISETP.GE.AND P5, PT, R31, R0, PT ;  /* 0x000000001f00720c */ /* 0x000fc40003fa6270 */
[-C--:B------:R-:W-:Y:S02]  /*07d0*/  ISETP.GE.AND P4, PT, R25, R0.reuse, PT ;  /* 0x000000001900720c */ /* 0x080fe40003f86270 */
[----:B------:R-:W-:Y:S02]  /*07e0*/  ISETP.GE.AND P2, PT, R23, R0, PT ;  /* 0x000000001700720c */ /* 0x000fe40003f46270 */
[----:B------:R-:W-:Y:S02]  /*07f0*/  SEL R4, R15, R2, !P6 ;  /* 0x000000020f047207 */ /* 0x000fe40007000000 */
[----:B------:R-:W-:Y:S02]  /*0800*/  ISETP.GE.AND P3, PT, R19, R0, PT ;  /* 0x000000001300720c */ /* 0x000fe40003f66270 */
[----:B------:R-:W-:Y:S02]  /*0810*/  SHF.R.S32.HI R2, RZ, 0x1f, R2 ;  /* 0x0000001fff027819 */ /* 0x000fe40000011402 */
[----:B------:R-:W-:-:S02]  /*0820*/  SEL R27, R8, R9, !P6 ;  /* 0x00000009081b7207 */ /* 0x000fc40007000000 */
[CC--:B------:R-:W-:Y:S02]  /*0830*/  SEL R22, R8.reuse, R9.reuse, !P5 ;  /* 0x0000000908167207 */ /* 0x0c0fe40006800000 */
[CC--:B------:R-:W-:Y:S02]  /*0840*/  SEL R15, R8.reuse, R9.reuse, !P4 ;  /* 0x00000009080f7207 */ /* 0x0c0fe40006000000 */
[CC--:B------:R-:W-:Y:S02]  /*0850*/  SEL R17, R8.reuse, R9.reuse, !P2 ;  /* 0x0000000908117207 */ /* 0x0c0fe40005000000 */
[----:B------:R-:W-:Y:S02]  /*0860*/  SEL R8, R8, R9, !P3 ;  /* 0x0000000908087207 */ /* 0x000fe40005800000 */
[----:B------:R-:W-:Y:S02]  /*0870*/  SEL R29, R6, R13, !P6 ;  /* 0x0000000d061d7207 */ /* 0x000fe40007000000 */
[----:B------:R-:W-:-:S02]  /*0880*/  SEL R24, R2, RZ, P6 ;  /* 0x000000ff02187207 */ /* 0x000fc40003000000 */
[----:B------:R-:W-:Y:S02]  /*0890*/  IADD3 R9, P6, PT, R4, R27, RZ ;  /* 0x0000001b04097210 */ /* 0x000fe40007fde0ff */
[CC--:B------:R-:W-:Y:S02]  /*08a0*/  SEL R20, R6.reuse, R13.reuse, !P5 ;  /* 0x0000000d06147207 */ /* 0x0c0fe40006800000 */
[CC--:B------:R-:W-:Y:S02]  /*08b0*/  SEL R4, R6.reuse, R13.reuse, !P4 ;  /* 0x0000000d06047207 */ /* 0x0c0fe40006000000 */
[CC--:B------:R-:W-:Y:S02]  /*08c0*/  SEL R2, R6.reuse, R13.reuse, !P2 ;  /* 0x0000000d06027207 */ /* 0x0c0fe40005000000 */
[CC--:B------:R-:W-:Y:S02]  /*08d0*/  SEL R18, R6.reuse, R13.reuse, !P1 ;  /* 0x0000000d06127207 */ /* 0x0c0fe40004800000 */
[----:B------:R-:W-:-:S02]  /*08e0*/  SEL R6, R6, R13, !P3 ;  /* 0x0000000d06067207 */ /* 0x000fc40005800000 */
[----:B------:R-:W-:Y:S01]  /*08f0*/  SHF.R.S32.HI R27, RZ, 0x1f, R16 ;  /* 0x0000001fff1b7819 */ /* 0x000fe20000011410 */
[----:B------:R-:W-:Y:S01]  /*0900*/  IMAD.X R16, R24, 0x1, R29, P6 ;  /* 0x0000000118107824 */ /* 0x000fe200030e061d */
[----:B------:R-:W-:Y:S01]  /*0910*/  SEL R13, R31, R26, !P5 ;  /* 0x0000001a1f0d7207 */ /* 0x000fe20006800000 */
[--C-:B------:R-:W-:Y:S01]  /*0920*/  IMAD.IADD R24, R25, 0x1, -R0.reuse ;  /* 0x0000000119187824 */ /* 0x100fe200078e0a00 */
[----:B------:R-:W-:Y:S02]  /*0930*/  SEL R27, R27, RZ, P1 ;  /* 0x000000ff1b1b7207 */ /* 0x000fe40000800000 */
[----:B------:R-:W-:Y:S01]  /*0940*/  IADD3 R13, P1, PT, R13, R22, RZ ;  /* 0x000000160d0d7210 */ /* 0x000fe20007f3e0ff */
[----:B------:R-:W-:Y:S01]  /*0950*/  IMAD.IADD R22, R23, 0x1, -R0 ;  /* 0x0000000117167824 */ /* 0x000fe200078e0a00 */
[----:B------:R-:W-:Y:S01]  /*0960*/  SHF.R.S32.HI R26, RZ, 0x1f, R26 ;  /* 0x0000001fff1a7819 */ /* 0x000fe2000001141a */
[----:B------:R-:W-:Y:S01]  /*0970*/  IMAD.X R18, R27, 0x1, R18, P0 ;  /* 0x000000011b127824 */ /* 0x000fe200000e0612 */
[----:B------:R-:W-:-:S02]  /*0980*/  SEL R30, R25, R24, !P4 ;  /* 0x00000018191e7207 */ /* 0x000fc40006000000 */
[----:B------:R-:W-:Y:S02]  /*0990*/  SEL R28, R23, R22, !P2 ;  /* 0x00000016171c7207 */ /* 0x000fe40005000000 */
[----:B------:R-:W-:Y:S01]  /*09a0*/  SEL R23, R26, RZ, P5 ;  /* 0x000000ff1a177207 */ /* 0x000fe20002800000 */
[----:B------:R-:W-:Y:S01]  /*09b0*/  IMAD.IADD R26, R19, 0x1, -R0 ;  /* 0x00000001131a7824 */ /* 0x000fe200078e0a00 */
[----:B------:R-:W-:Y:S02]  /*09c0*/  SHF.R.S32.HI R24, RZ, 0x1f, R24 ;  /* 0x0000001fff187819 */ /* 0x000fe40000011418 */
[----:B------:R-:W-:Y:S01]  /*09d0*/  SHF.R.S32.HI R22, RZ, 0x1f, R22 ;  /* 0x0000001fff167819 */ /* 0x000fe20000011416 */
[----:B------:R-:W-:Y:S01]  /*09e0*/  IMAD.X R20, R23, 0x1, R20, P1 ;  /* 0x0000000117147824 */ /* 0x000fe200008e0614 */
[----:B------:R-:W-:Y:S02]  /*09f0*/  SEL R19, R19, R26, !P3 ;  /* 0x0000001a13137207 */ /* 0x000fe40005800000 */
[----:B------:R-:W-:-:S02]  /*0a00*/  SHF.R.S32.HI R26, RZ, 0x1f, R26 ;  /* 0x0000001fff1a7819 */ /* 0x000fc4000001141a */
[----:B------:R-:W-:Y:S02]  /*0a10*/  IADD3 R15, P6, PT, R30, R15, RZ ;  /* 0x0000000f1e0f7210 */ /* 0x000fe40007fde0ff */
[----:B------:R-:W-:Y:S02]  /*0a20*/  IADD3 R17, P5, PT, R28, R17, RZ ;  /* 0x000000111c117210 */ /* 0x000fe40007fbe0ff */
[----:B------:R-:W-:Y:S02]  /*0a30*/  SEL R29, R24, RZ, P4 ;  /* 0x000000ff181d7207 */ /* 0x000fe40002000000 */
[----:B------:R-:W-:Y:S02]  /*0a40*/  IADD3 R19, P0, PT, R19, R8, RZ ;  /* 0x0000000813137210 */ /* 0x000fe40007f1e0ff */
[----:B------:R-:W-:Y:S01]  /*0a50*/  SEL R27, R22, RZ, P2 ;  /* 0x000000ff161b7207 */ /* 0x000fe20001000000 */
[----:B------:R-:W-:Y:S01]  /*0a60*/  IMAD.X R22, R29, 0x1, R4, P6 ;  /* 0x000000011d167824 */ /* 0x000fe200030e0604 */
[----:B------:R-:W-:-:S02]  /*0a70*/  SEL R25, R26, RZ, P3 ;  /* 0x000000ff1a197207 */ /* 0x000fc40001800000 */
[C---:B0-----:R-:W-:Y:S01]  /*0a80*/  LEA R4, P1, R12.reuse, UR4, 0x3 ;  /* 0x000000040c047c11 */ /* 0x041fe2000f8218ff */
[----:B------:R-:W-:Y:S01]  /*0a90*/  IMAD.X R24, R27, 0x1, R2, P5 ;  /* 0x000000011b187824 */ /* 0x000fe200028e0602 */
[----:B------:R-:W-:Y:S01]  /*0aa0*/  LEA R8, P3, R9, UR4, 0x3 ;  /* 0x0000000409087c11 */ /* 0x000fe2000f8618ff */
[----:B------:R-:W-:Y:S01]  /*0ab0*/  IMAD.X R26, R25, 0x1, R6, P0 ;  /* 0x00000001191a7824 */ /* 0x000fe200000e0606 */
[----:B------:R-:W-:Y:S02]  /*0ac0*/  LEA R2, P0, R3, UR4, 0x3 ;  /* 0x0000000403027c11 */ /* 0x000fe4000f8018ff */
[----:B------:R-:W-:Y:S02]  /*0ad0*/  LEA R6, P2, R7, UR4, 0x3 ;  /* 0x0000000407067c11 */ /* 0x000fe4000f8418ff */
[----:B------:R-:W-:Y:S02]  /*0ae0*/  LEA.HI.X R3, R3, UR5, R18, 0x3, P0 ;  /* 0x0000000503037c11 */ /* 0x000fe400080f1c12 */
[----:B------:R-:W-:-:S02]  /*0af0*/  LEA.HI.X R5, R12, UR5, R5, 0x3, P1 ;  /* 0x000000050c057c11 */ /* 0x000fc400088f1c05 */
[----:B------:R-:W-:Y:S02]  /*0b00*/  LEA.HI.X R7, R7, UR5, R14, 0x3, P2 ;  /* 0x0000000507077c11 */ /* 0x000fe400090f1c0e */
        /* <DEDUP_REMOVED lines=10> */
[----:B------:R1:W5:Y:S01]  /*0bb0*/  LDG.E.64 R22, desc[UR8][R8.64] ;  /* 0x0000000808167981 */ /* 0x000362000c1e1b00 */
[----:B------:R-:W-:Y:S02]  /*0bc0*/  LEA.HI.X R19, R19, UR5, R26, 0x3, P3 ;  /* 0x0000000513137c11 */ /* 0x000fe400098f1c1a */
[----:B------:R-:W-:Y:S01]  /*0bd0*/  LEA.HI.X R13, R13, UR5, R20, 0x3, P0 ;  /* 0x000000050d0d7c11 */ /* 0x000fe200080f1c14 */
[----:B------:R-:W5:Y:S04]  /*0be0*/  LDG.E.64 R14, desc[UR8][R14.64] ;  /* 0x000000080e0e7981 */ /* 0x000f68000c1e1b00 */
[----:B------:R1:W5:Y:S04]  /*0bf0*/  LDG.E.64 R24, desc[UR8][R12.64] ;  /* 0x000000080c187981 */ /* 0x000368000c1e1b00 */
[----:B------:R-:W5:Y:S04]  /*0c00*/  LDG.E.64 R16, desc[UR8][R16.64] ;  /* 0x0000000810107981 */ /* 0x000f68000c1e1b00 */
[----:B------:R-:W5:Y:S02]  /*0c10*/  LDG.E.64 R18, desc[UR8][R18.64] ;  /* 0x0000000812127981 */ /* 0x000f64000c1e1b00 */
.L_x_513:
[----:B------:R-:W2:Y:S01]  /*0c20*/  S2UR UR5, SR_CgaCtaId ;  /* 0x00000000000579c3 */ /* 0x000ea20000008800 */
[----:B------:R-:W-:Y:S01]  /*0c30*/  UMOV UR4, 0x400 ;  /* 0x0000040000047882 */ /* 0x000fe20000000000 */
[----:B------:R-:W-:Y:S02]  /*0c40*/  IMAD.SHL.U32 R11, R11, 0x8, RZ ;  /* 0x000000080b0b7824 */ /* 0x000fe400078e00ff */
[----:B------:R-:W-:Y:S01]  /*0c50*/  IMAD.IADD R10, R10, 0x1, -R21 ;  /* 0x000000010a0a7824 */ /* 0x000fe200078e0a15 */
[----:B--2---:R-:W-:-:S09]  /*0c60*/  ULEA UR4, UR5, UR4, 0x18 ;  /* 0x0000000405047291 */ /* 0x004fd2000f8ec0ff */
        /* <DEDUP_REMOVED lines=9> */
[----:B--2---:R-:W-:-:S07]  /*0d00*/  IMAD.IADD R18, R0, 0x1, R10 ;  /* 0x0000000100127824 */ /* 0x004fce00078e020a */
[----:B------:R-:W-:Y:S01]  /*0d10*/  PREEXIT ;  /* 0x000000000000782d */ /* 0x000fe20000000000 */
[----:B------:R-:W-:Y:S01]  /*0d20*/  BSSY.RECONVERGENT B0, `(.L_x_514) ;  /* 0x000003d000007945 */ /* 0x000fe20003800200 */
[----:B------:R-:W-:-:S04]  /*0d30*/  VIMNMX R3, PT, PT, R11, R18, PT ;  /* 0x000000120b037248 */ /* 0x000fc80003fe0100 */
[C---:B------:R-:W-:Y:S01]  /*0d40*/  ISETP.GE.AND P0, PT, R3.reuse, R10, PT ;  /* 0x0000000a0300720c */ /* 0x040fe20003f06270 */
[----:B------:R-:W-:Y:S01]  /*0d50*/  IMAD.IADD R5, R3, 0x1, -R10 ;  /* 0x0000000103057824 */ /* 0x000fe200078e0a0a */
[----:B------:R-:W-:-:S04]  /*0d60*/  VIMNMX R2, PT, PT, R0, R3, PT ;  /* 0x0000000300027248 */ /* 0x000fc80003fe0100 */
[----:B------:R-:W-:-:S04]  /*0d70*/  SEL R5, R5, RZ, P0 ;  /* 0x000000ff05057207 */ /* 0x000fc80000000000 */
[----:B------:R-:W-:-:S13]  /*0d80*/  ISETP.GE.AND P0, PT, R5, R2, PT ;  /* 0x000000020500720c */ /* 0x000fda0003f06270 */
[----:B------:R-:W-:Y:S05]  /*0d90*/  @P0 BRA `(.L_x_515) ;  /* 0x0000000000d40947 */ /* 0x000fea0003800000 */
[----:B01----:R-:W-:-:S07]  /*0da0*/  IMAD.IADD R13, R0, 0x1, R3 ;  /* 0x00000001000d7824 */ /* 0x003fce00078e0203 */
.L_x_520:
[----:B------:R-:W-:Y:S01]  /*0db0*/  IMAD.MOV.U32 R11, RZ, RZ, R5 ;  /* 0x000000ffff0b7224 */ /* 0x000fe200078e0005 */
[----:B------:R-:W0:Y:S03]  /*0dc0*/  LDCU.64 UR6, c[0x0][0x3b0] ;  /* 0x00007600ff0677ac */ /* 0x000e260008000a00 */
[----:B------:R-:W-:-:S05]  /*0dd0*/  IMAD.IADD R4, R2, 0x1, -R11 ;  /* 0x0000000102047824 */ /* 0x000fca00078e0a0b */
        /* <DEDUP_REMOVED lines=19> */
.L_x_519:
        /* <DEDUP_REMOVED lines=22> */
.L_x_518:
[----:B------:R-:W-:-:S04]  /*1070*/  ISETP.GE.U32.AND P0, PT, R14, R8, PT ;  /* 0x000000080e00720c */ /* 0x000fc80003f06070 */
[----:B------:R-:W-:-:S13]  /*1080*/  ISETP.GE.U32.AND.EX P0, PT, R15, R9, PT, P0 ;  /* 0x000000090f00720c */ /* 0x000fda0003f06100 */
.L_x_517:
[----:B------:R-:W-:Y:S05]  /*1090*/  BSYNC.RECONVERGENT B1 ;  /* 0x0000000000017941 */ /* 0x000fea0003800200 */
.L_x_516:
[----:B------:R-:W-:Y:S01]  /*10a0*/  @P0 VIADD R11, R17, 0x1 ;  /* 0x00000001110b0836 */ /* 0x000fe20000000000 */
[----:B------:R-:W-:-:S03]  /*10b0*/  SEL R2, R2, R17, P0 ;  /* 0x0000001102027207 */ /* 0x000fc60000000000 */
[----:B------:R-:W-:Y:S01]  /*10c0*/  IMAD.MOV.U32 R5, RZ, RZ, R11 ;  /* 0x000000ffff057224 */ /* 0x000fe200078e000b */
[----:B------:R-:W-:-:S13]  /*10d0*/  ISETP.GE.AND P0, PT, R11, R2, PT ;  /* 0x000000020b00720c */ /* 0x000fda0003f06270 */
[----:B------:R-:W-:Y:S05]  /*10e0*/  @!P0 BRA `(.L_x_520) ;  /* 0xfffffffc00308947 */ /* 0x000fea000383ffff */
.L_x_515:
[----:B------:R-:W-:Y:S05]  /*10f0*/  BSYNC.RECONVERGENT B0 ;  /* 0x0000000000007941 */ /* 0x000fea0003800200 */
.L_x_514:
[----:B------:R-:W-:Y:S01]  /*1100*/  IADD3 R11, PT, PT, R0, R3, -R5 ;  /* 0x00000003000b7210 */ /* 0x000fe20007ffe805 */
[----:B------:R-:W-:Y:S01]  /*1110*/  BSSY.RECONVERGENT B0, `(.L_x_521) ;  /* 0x0000030000007945 */ /* 0x000fe20003800200 */
[----:B------:R-:W-:Y:S02]  /*1120*/  LEA R19, R5, UR4, 0x3 ;  /* 0x0000000405137c11 */ /* 0x000fe4000f8e18ff */
[C---:B------:R-:W-:Y:S02]  /*1130*/  LEA R20, R11.reuse, UR4, 0x3 ;  /* 0x000000040b147c11 */ /* 0x040fe4000f8e18ff */
[----:B------:R-:W-:Y:S01]  /*1140*/  ISETP.GE.AND P1, PT, R11, R18, PT ;  /* 0x000000120b00720c */ /* 0x000fe20003f26270 */
[----:B------:R2:W3:Y:S01]  /*1150*/  LDS.64 R14, [R19] ;  /* 0x00000000130e7984 */ /* 0x0004e20000000a00 */
[----:B------:R-:W-:-:S03]  /*1160*/  PLOP3.LUT P0, PT, PT, PT, PT, 0x8, 0x80 ;  /* 0x000000000080781c */ /* 0x000fc60003f0e170 */
[----:B------:R2:W4:Y:S08]  /*1170*/  LDS.64 R16, [R20] ;  /* 0x0000000014107984 */ /* 0x0005300000000a00 */
[----:B--2---:R-:W-:Y:S05]  /*1180*/  @P1 BRA `(.L_x_522) ;  /* 0x0000000000a01947 */ /* 0x004fea0003800000 */
[----:B------:R-:W-:Y:S02]  /*1190*/  ISETP.GE.AND P1, PT, R5, R0, PT ;  /* 0x000000000500720c */ /* 0x000fe40003f26270 */
[----:B------:R-:W-:-:S11]  /*11a0*/  PLOP3.LUT P0, PT, PT, PT, PT, 0x80, 0x8 ;  /* 0x000000000008781c */ /* 0x000fd60003f0f070 */
[----:B------:R-:W-:Y:S05]  /*11b0*/  @P1 BRA `(.L_x_522) ;  /* 0x0000000000941947 */ /* 0x000fea0003800000 */
[----:B------:R-:W4:Y:S02]  /*11c0*/  LDCU.64 UR6, c[0x0][0x3b0] ;  /* 0x00007600ff0677ac */ /* 0x000f240008000a00 */
[----:B----4-:R-:W-:-:S04]  /*11d0*/  LEA R2, P1, R16, UR6, 0x3 ;  /* 0x0000000610027c11 */ /* 0x010fc8000f8218ff */
[----:B------:R-:W-:-:S05]  /*11e0*/  LEA.HI.X R3, R16, UR7, R17, 0x3, P1 ;  /* 0x0000000710037c11 */ /* 0x000fca00088f1c11 */
[----:B01----:R-:W2:Y:S02]  /*11f0*/  LDG.E.64 R12, desc[UR8][R2.64] ;  /* 0x00000008020c7981 */ /* 0x003ea4000c1e1b00 */
[----:B--2---:R-:W-:-:S04]  /*1200*/  ISETP.NE.U32.AND P1, PT, R12, RZ, PT ;  /* 0x000000ff0c00720c */ /* 0x004fc80003f25070 */
[----:B------:R-:W-:-:S13]  /*1210*/  ISETP.NE.AND.EX P1, PT, R13, RZ, PT, P1 ;  /* 0x000000ff0d00720c */ /* 0x000fda0003f25310 */
[----:B------:R-:W-:Y:S05]  /*1220*/  @!P1 BRA `(.L_x_522) ;  /* 0x0000000000789947 */ /* 0x000fea0003800000 */
[----:B------:R-:W0:Y:S01]  /*1230*/  LDC.64 R2, c[0x0][0x3b0] ;  /* 0x0000ec00ff027b82 */ /* 0x000e220000000a00 */
[----:B---3--:R-:W-:Y:S02]  /*1240*/  IMAD.MOV.U32 R9, RZ, RZ, R14 ;  /* 0x000000ffff097224 */ /* 0x008fe400078e000e */
[----:B------:R-:W-:Y:S02]  /*1250*/  IMAD.MOV.U32 R10, RZ, RZ, R15 ;  /* 0x000000ffff0a7224 */ /* 0x000fe400078e000f */
[----:B------:R-:W-:Y:S02]  /*1260*/  IMAD.MOV.U32 R4, RZ, RZ, R16 ;  /* 0x000000ffff047224 */ /* 0x000fe400078e0010 */
[----:B------:R-:W-:-:S07]  /*1270*/  IMAD.MOV.U32 R8, RZ, RZ, R17 ;  /* 0x000000ffff087224 */ /* 0x000fce00078e0011 */
.L_x_524:
        /* <DEDUP_REMOVED lines=22> */
.L_x_523:
[----:B------:R-:W-:-:S04]  /*13e0*/  ISETP.GE.U32.AND P0, PT, R12, R6, PT ;  /* 0x000000060c00720c */ /* 0x000fc80003f06070 */
[----:B------:R-:W-:-:S04]  /*13f0*/  ISETP.GE.U32.AND.EX P0, PT, R13, R7, PT, P0 ;  /* 0x000000070d00720c */ /* 0x000fc80003f06100 */
[----:B------:R-:W-:-:S13]  /*1400*/  PLOP3.LUT P0, PT, P0, PT, PT, 0x8, 0x80 ;  /* 0x000000000080781c */ /* 0x000fda000070e170 */
.L_x_522:
[----:B------:R-:W-:Y:S05]  /*1410*/  BSYNC.RECONVERGENT B0 ;  /* 0x0000000000007941 */ /* 0x000fea0003800200 */
.L_x_521:
[----:B01-34-:R-:W-:Y:S01]  /*1420*/  SEL R12, R16, R14, P0 ;  /* 0x0000000e100c7207 */ /* 0x01bfe20000000000 */
        /* <DEDUP_REMOVED lines=9> */
[----:B------:R-:W-:-:S12]  /*14c0*/  @P0 IMAD.MOV R11, RZ, RZ, R5 ;  /* 0x000000ffff0b0224 */ /* 0x000fd800078e0205 */
[----:B0-----:R-:W-:Y:S05]  /*14d0*/  @P2 BRA `(.L_x_526) ;  /* 0x0000000000a02947 */ /* 0x001fea0003800000 */
[----:B------:R-:W-:Y:S02]  /*14e0*/  ISETP.GE.AND P0, PT, R11, R0, PT ;  /* 0x000000000b00720c */ /* 0x000fe40003f06270 */
        /* <DEDUP_REMOVED lines=14> */
.L_x_528:
        /* <DEDUP_REMOVED lines=22> */
.L_x_527:
[----:B------:R-:W-:-:S04]  /*1730*/  ISETP.GE.U32.AND P1, PT, R20, R4, PT ;  /* 0x000000041400720c */ /* 0x000fc80003f26070 */
[----:B------:R-:W-:-:S04]  /*1740*/  ISETP.GE.U32.AND.EX P1, PT, R21, R5, PT, P1 ;  /* 0x000000051500720c */ /* 0x000fc80003f26110 */
[----:B------:R-:W-:-:S13]  /*1750*/  PLOP3.LUT P1, PT, P1, PT, PT, 0x8, 0x80 ;  /* 0x000000000080781c */ /* 0x000fda0000f2e170 */
.L_x_526:
[----:B------:R-:W-:Y:S05]  /*1760*/  BSYNC.RECONVERGENT B0 ;  /* 0x0000000000007941 */ /* 0x000fea0003800200 */
.L_x_525:
        /* <DEDUP_REMOVED lines=29> */
.L_x_532:
        /* <DEDUP_REMOVED lines=22> */
.L_x_531:
[----:B------:R-:W-:-:S04]  /*1aa0*/  ISETP.GE.U32.AND P0, PT, R22, R6, PT ;  /* 0x000000061600720c */ /* 0x000fc80003f06070 */
[----:B------:R-:W-:-:S04]  /*1ab0*/  ISETP.GE.U32.AND.EX P0, PT, R23, R7, PT, P0 ;  /* 0x000000071700720c */ /* 0x000fc80003f06100 */
[----:B------:R-:W-:-:S13]  /*1ac0*/  PLOP3.LUT P0, PT, P0, PT, PT, 0x8, 0x80 ;  /* 0x000000000080781c */ /* 0x000fda000070e170 */
.L_x_530:
[----:B------:R-:W-:Y:S05]  /*1ad0*/  BSYNC.RECONVERGENT B0 ;  /* 0x0000000000007941 */ /* 0x000fea0003800200 */
.L_x_529:
        /* <DEDUP_REMOVED lines=14> */
[----:B------:R-:W-:Y:S02]  /*1bc0*/  ISETP.GE.AND P1, PT, R23, R0, PT ;  /* 0x000000001700720c */ /* 0x000fe40003f26270 */
        /* <DEDUP_REMOVED lines=14> */
.L_x_536:
        /* <DEDUP_REMOVED lines=22> */
.L_x_535:
[----:B------:R-:W-:-:S04]  /*1e10*/  ISETP.GE.U32.AND P0, PT, R4, R20, PT ;  /* 0x000000140400720c */ /* 0x000fc80003f06070 */
[----:B------:R-:W-:-:S04]  /*1e20*/  ISETP.GE.U32.AND.EX P0, PT, R5, R21, PT, P0 ;  /* 0x000000150500720c */ /* 0x000fc80003f06100 */
[----:B------:R-:W-:-:S13]  /*1e30*/  PLOP3.LUT P0, PT, P0, PT, PT, 0x8, 0x80 ;  /* 0x000000000080781c */ /* 0x000fda000070e170 */
.L_x_534:
[----:B------:R-:W-:Y:S05]  /*1e40*/  BSYNC.RECONVERGENT B0 ;  /* 0x0000000000007941 */ /* 0x000fea0003800200 */
.L_x_533:
        /* <DEDUP_REMOVED lines=8> */
[----:B0-----:R-:W-:Y:S02]  /*1ed0*/  @P0 LEA R3, R19, UR4, 0x3 ;  /* 0x0000000413030c11 */ /* 0x001fe4000f8e18ff */
        /* <DEDUP_REMOVED lines=20> */
.L_x_540:
        /* <DEDUP_REMOVED lines=23> */
.L_x_539:
[----:B------:R-:W-:-:S04]  /*2190*/  ISETP.GE.U32.AND P0, PT, R4, R22, PT ;  /* 0x000000160400720c */ /* 0x000fc80003f06070 */
[----:B------:R-:W-:-:S04]  /*21a0*/  ISETP.GE.U32.AND.EX P0, PT, R5, R23, PT, P0 ;  /* 0x000000170500720c */ /* 0x000fc80003f06100 */
[----:B------:R-:W-:-:S13]  /*21b0*/  PLOP3.LUT P0, PT, P0, PT, PT, 0x8, 0x80 ;  /* 0x000000000080781c */ /* 0x000fda000070e170 */
.L_x_538:
[----:B------:R-:W-:Y:S05]  /*21c0*/  BSYNC.RECONVERGENT B0 ;  /* 0x0000000000007941 */ /* 0x000fea0003800200 */
.L_x_537:
        /* <DEDUP_REMOVED lines=29> */
[----:B0-----:R-:W-:Y:S02]  /*23a0*/  IMAD.MOV.U32 R2, RZ, RZ, R16 ;  /* 0x000000ffff027224 */ /* 0x001fe400078e0010 */
[----:B------:R-:W-:-:S07]  /*23b0*/  IMAD.MOV.U32 R19, RZ, RZ, R17 ;  /* 0x000000ffff137224 */ /* 0x000fce00078e0011 */
.L_x_544:
        /* <DEDUP_REMOVED lines=23> */
.L_x_543:
[----:B------:R-:W-:-:S04]  /*2530*/  ISETP.GE.U32.AND P0, PT, R20, R26, PT ;  /* 0x0000001a1400720c */ /* 0x000fc80003f06070 */
[----:B------:R-:W-:-:S04]  /*2540*/  ISETP.GE.U32.AND.EX P0, PT, R21, R27, PT, P0 ;  /* 0x0000001b1500720c */ /* 0x000fc80003f06100 */
[----:B------:R-:W-:-:S13]  /*2550*/  PLOP3.LUT P0, PT, P0, PT, PT, 0x8, 0x80 ;  /* 0x000000000080781c */ /* 0x000fda000070e170 */
.L_x_542:
[----:B------:R-:W-:Y:S05]  /*2560*/  BSYNC.RECONVERGENT B0 ;  /* 0x0000000000007941 */ /* 0x000fea0003800200 */
.L_x_541:
        /* <DEDUP_REMOVED lines=31> */
.L_x_548:
        /* <DEDUP_REMOVED lines=24> */
.L_x_547:
[----:B------:R-:W-:-:S04]  /*28e0*/  ISETP.GE.U32.AND P0, PT, R22, R26, PT ;  /* 0x0000001a1600720c */ /* 0x000fc80003f06070 */
[----:B------:R-:W-:-:S04]  /*28f0*/  ISETP.GE.U32.AND.EX P0, PT, R23, R27, PT, P0 ;  /* 0x0000001b1700720c */ /* 0x000fc80003f06100 */
[----:B------:R-:W-:-:S13]  /*2900*/  PLOP3.LUT P0, PT, P0, PT, PT, 0x8, 0x80 ;  /* 0x000000000080781c */ /* 0x000fda000070e170 */
.L_x_546:
[----:B------:R-:W-:Y:S05]  /*2910*/  BSYNC.RECONVERGENT B0 ;  /* 0x0000000000007941 */ /* 0x000fea0003800200 */
.L_x_545:
        /* <DEDUP_REMOVED lines=36> */
.L_x_552:
        /* <DEDUP_REMOVED lines=22> */
[----:B------:R-:W-:Y:S02]  /*2cc0*/  IMAD.MOV.U32 R29, RZ, RZ, R16 ;  /* 0x000000ffff1d7224 */ /* 0x000fe400078e0010 */
[----:B------:R-:W-:Y:S01]  /*2cd0*/  IMAD.MOV.U32 R30, RZ, RZ, R17 ;  /* 0x000000ffff1e7224 */ /* 0x000fe200078e0011 */
[----:B------:R-:W-:Y:S06]  /*2ce0*/  BRA `(.L_x_550) ;  /* 0x0000000000107947 */ /* 0x000fec0003800000 */
.L_x_551:
[----:B------:R-:W-:-:S04]  /*2cf0*/  ISETP.GE.U32.AND P0, PT, R22, R24, PT ;  /* 0x000000181600720c */ /* 0x000fc80003f06070 */
[----:B------:R-:W-:-:S04]  /*2d00*/  ISETP.GE.U32.AND.EX P0, PT, R23, R25, PT, P0 ;  /* 0x000000191700720c */ /* 0x000fc80003f06100 */
[----:B------:R-:W-:Y:S02]  /*2d10*/  SEL R29, R16, R14, !P0 ;  /* 0x0000000e101d7207 */ /* 0x000fe40004000000 */
[----:B------:R-:W-:-:S07]  /*2d20*/  SEL R30, R17, R15, !P0 ;  /* 0x0000000f111e7207 */ /* 0x000fce0004000000 */
.L_x_550:
[----:B------:R-:W-:Y:S05]  /*2d30*/  BSYNC.RECONVERGENT B0 ;  /* 0x0000000000007941 */ /* 0x000fea0003800200 */
.L_x_549:
[----:B------:R-:W0:Y:S01]  /*2d40*/  LDCU.U8 UR5, c[0x0][0x380] ;  /* 0x00007000ff0577ac */ /* 0x000e220008000000 */
[----:B------:R-:W1:Y:S01]  /*2d50*/  S2R R0, SR_TID.X ;  /* 0x0000000000007919 */ /* 0x000e620000002100 */
[----:B------:R-:W3:Y:S01]  /*2d60*/  S2UR UR4, SR_CTAID.X ;  /* 0x00000000000479c3 */ /* 0x000ee20000002500 */
[----:B--2---:R-:W-:Y:S02]  /*2d70*/  IMAD.MOV.U32 R16, RZ, RZ, R29 ;  /* 0x000000ffff107224 */ /* 0x004fe400078e001d */
[----:B------:R-:W-:Y:S01]  /*2d80*/  IMAD.MOV.U32 R17, RZ, RZ, R30 ;  /* 0x000000ffff117224 */ /* 0x000fe200078e001e */
[----:B0-----:R-:W-:-:S04]  /*2d90*/  UPRMT UR5, UR5, 0x8880, URZ ;  /* 0x0000888005057896 */ /* 0x001fc800080000ff */
[----:B------:R-:W-:Y:S02]  /*2da0*/  UISETP.NE.AND UP0, UPT, UR5, URZ, UPT ;  /* 0x000000ff0500728c */ /* 0x000fe4000bf05270 */
[----:B---3--:R-:W-:Y:S01]  /*2db0*/  USHF.L.U32 UR4, UR4, 0xb, URZ ;  /* 0x0000000b04047899 */ /* 0x008fe200080006ff */
[----:B-1----:R-:W-:Y:S01]  /*2dc0*/  IMAD.SHL.U32 R14, R0, 0x8, RZ ;  /* 0x00000008000e7824 */ /* 0x002fe200078e00ff */
[----:B------:R-:W-:Y:S06]  /*2dd0*/  BAR.SYNC.DEFER_BLOCKING 0x0 ;  /* 0x0000000000007b1d */ /* 0x000fec0000010000 */
[----:B------:R-:W-:Y:S05]  /*2de0*/  BRA.U !UP0, `(.L_x_553) ;  /* 0x0000000508007547 */ /* 0x000fea000b800000 */
[----:B------:R-:W0:Y:S01]  /*2df0*/  S2R R22, SR_LANEID ;  /* 0x0000000000167919 */ /* 0x000e220000000000 */
[----:B------:R-:W1:Y:S01]  /*2e00*/  S2UR UR6, SR_CgaCtaId ;  /* 0x00000000000679c3 */ /* 0x000e620000008800 */
[----:B------:R-:W-:Y:S01]  /*2e10*/  LOP3.LUT R15, R14, 0x1f00, RZ, 0xc0, !PT ;  /* 0x00001f000e0f7812 */ /* 0x000fe200078ec0ff */
[----:B------:R-:W-:-:S03]  /*2e20*/  UMOV UR5, 0x400 ;  /* 0x0000040000057882 */ /* 0x000fc60000000000 */
[----:B------:R-:W-:-:S04]  /*2e30*/  LOP3.LUT R0, R15, 0x1f, R0, 0xf8, !PT ;  /* 0x0000001f0f007812 */ /* 0x000fc800078ef800 */
[----:B------:R-:W-:Y:S01]  /*2e40*/  IADD3 R0, P0, PT, R0, UR4, RZ ;  /* 0x0000000400007c10 */ /* 0x000fe2000ff1e0ff */
[----:B-1----:R-:W-:Y:S01]  /*2e50*/  ULEA UR5, UR6, UR5, 0x18 ;  /* 0x0000000506057291 */ /* 0x002fe2000f8ec0ff */
[----:B------:R-:W1:Y:S01]  /*2e60*/  LDCU.64 UR6, c[0x0][0x3a0] ;  /* 0x00007400ff0677ac */ /* 0x000e620008000a00 */
[----:B0-----:R-:W-:Y:S02]  /*2e70*/  IMAD R14, R22, 0x8, R15 ;  /* 0x00000008160e7824 */ /* 0x001fe400078e020f */
[----:B------:R-:W-:-:S03]  /*2e80*/  IMAD.X R15, RZ, RZ, RZ, P0 ;  /* 0x000000ffff0f7224 */ /* 0x000fc600000e06ff */
[----:B------:R-:W-:Y:S01]  /*2e90*/  LEA.HI.SX32 R18, R14, R14, 0x1b ;  /* 0x0000000e0e127211 */ /* 0x000fe200078fdaff */
[----:B------:R-:W-:-:S03]  /*2ea0*/  IMAD R14, R22, -0x7, R14 ;  /* 0xfffffff9160e7824 */ /* 0x000fc600078e020e */
[----:B------:R-:W-:Y:S01]  /*2eb0*/  LEA R19, R18, UR5, 0x3 ;  /* 0x0000000512137c11 */ /* 0x000fe2000f8e18ff */
[C---:B------:R-:W-:Y:S01]  /*2ec0*/  VIADD R23, R14.reuse, 0x20 ;  /* 0x000000200e177836 */ /* 0x040fe20000000000 */
[CC--:B------:R-:W-:Y:S01]  /*2ed0*/  LEA.HI.SX32 R18, R14.reuse, R14.reuse, 0x1b ;  /* 0x0000000e0e127211 */ /* 0x0c0fe200078fdaff */
[C---:B------:R-:W-:Y:S02]  /*2ee0*/  VIADD R25, R14.reuse, 0x40 ;  /* 0x000000400e197836 */ /* 0x040fe40000000000 */
[----:B------:R0:W-:Y:S01]  /*2ef0*/  STS.64 [R19], R12 ;  /* 0x0000000c13007388 */ /* 0x0001e20000000a00 */
[-C--:B------:R-:W-:Y:S02]  /*2f00*/  LEA.HI.SX32 R23, R23, R14.reuse, 0x1b ;  /* 0x0000000e17177211 */ /* 0x080fe400078fdaff */
[----:B------:R-:W-:Y:S01]  /*2f10*/  LEA.HI.SX32 R25, R25, R14, 0x1b ;  /* 0x0000000e19197211 */ /* 0x000fe200078fdaff */
[----:B------:R2:W-:Y:S04]  /*2f20*/  STS.64 [R19+0x8], R10 ;  /* 0x0000080a13007388 */ /* 0x0005e80000000a00 */
[----:B------:R3:W-:Y:S04]  /*2f30*/  STS.64 [R19+0x10], R8 ;  /* 0x0000100813007388 */ /* 0x0007e80000000a00 */
[----:B------:R4:W-:Y:S01]  /*2f40*/  STS.64 [R19+0x18], R6 ;  /* 0x0000180613007388 */ /* 0x0009e20000000a00 */
[----:B0-----:R-:W-:-:S03]  /*2f50*/  VIADD R13, R14, 0x60 ;  /* 0x000000600e0d7836 */ /* 0x001fc60000000000 */
[----:B------:R0:W-:Y:S01]  /*2f60*/  STS.64 [R19+0x20], R4 ;  /* 0x0000200413007388 */ /* 0x0001e20000000a00 */
[C---:B--2---:R-:W-:Y:S01]  /*2f70*/  VIADD R11, R14.reuse, 0x80 ;  /* 0x000000800e0b7836 */ /* 0x044fe20000000000 */
[-C--:B------:R-:W-:Y:S01]  /*2f80*/  LEA.HI.SX32 R13, R13, R14.reuse, 0x1b ;  /* 0x0000000e0d0d7211 */ /* 0x080fe200078fdaff */
[C---:B---3--:R-:W-:Y:S01]  /*2f90*/  VIADD R9, R14.reuse, 0xa0 ;  /* 0x000000a00e097836 */ /* 0x048fe20000000000 */
[----:B------:R2:W-:Y:S02]  /*2fa0*/  STS.64 [R19+0x28], R2 ;  /* 0x0000280213007388 */ /* 0x0005e40000000a00 */
[-C--:B------:R-:W-:Y:S01]  /*2fb0*/  LEA.HI.SX32 R11, R11, R14.reuse, 0x1b ;  /* 0x0000000e0b0b7211 */ /* 0x080fe200078fdaff */
[C---:B----4-:R-:W-:Y:S01]  /*2fc0*/  VIADD R7, R14.reuse, 0xc0 ;  /* 0x000000c00e077836 */ /* 0x050fe20000000000 */
[-C--:B------:R-:W-:Y:S01]  /*2fd0*/  LEA.HI.SX32 R9, R9, R14.reuse, 0x1b ;  /* 0x0000000e09097211 */ /* 0x080fe200078fdaff */
[----:B------:R3:W-:Y:S01]  /*2fe0*/  STS.64 [R19+0x38], R16 ;  /* 0x0000381013007388 */ /* 0x0007e20000000a00 */
[----:B------:R-:W-:Y:S01]  /*2ff0*/  LEA R6, R25, UR5, 0x3 ;  /* 0x0000000519067c11 */ /* 0x000fe2000f8e18ff */
[----:B0-----:R-:W-:Y:S01]  /*3000*/  VIADD R5, R14, 0xe0 ;  /* 0x000000e00e057836 */ /* 0x001fe20000000000 */
[----:B------:R-:W-:Y:S01]  /*3010*/  LEA.HI.SX32 R7, R7, R14, 0x1b ;  /* 0x0000000e07077211 */ /* 0x000fe200078fdaff */
[----:B------:R-:W-:Y:S01]  /*3020*/  STS.64 [R19+0x30], R20 ;  /* 0x0000301413007388 */ /* 0x000fe20000000a00 */
[----:B------:R-:W-:-:S02]  /*3030*/  LEA R4, R23, UR5, 0x3 ;  /* 0x0000000517047c11 */ /* 0x000fc4000f8e18ff */
[----:B------:R-:W-:Y:S02]  /*3040*/  LEA.HI.SX32 R5, R5, R14, 0x1b ;  /* 0x0000000e05057211 */ /* 0x000fe400078fdaff */
[----:B--2---:R-:W-:Y:S01]  /*3050*/  LEA R2, R18, UR5, 0x3 ;  /* 0x0000000512027c11 */ /* 0x004fe2000f8e18ff */
[----:B------:R-:W-:Y:S01]  /*3060*/  NOP ;  /* 0x0000000000007918 */ /* 0x000fe20000000000 */
[----:B------:R-:W-:-:S04]  /*3070*/  LEA R8, R13, UR5, 0x3 ;  /* 0x000000050d087c11 */ /* 0x000fc8000f8e18ff */
[----:B------:R-:W0:Y:S01]  /*3080*/  LDS.64 R2, [R2] ;  /* 0x0000000002027984 */ /* 0x000e220000000a00 */
[----:B------:R-:W-:Y:S02]  /*3090*/  LEA R11, R11, UR5, 0x3 ;  /* 0x000000050b0b7c11 */ /* 0x000fe4000f8e18ff */
[----:B------:R-:W-:Y:S02]  /*30a0*/  LEA R12, R9, UR5, 0x3 ;  /* 0x00000005090c7c11 */ /* 0x000fe4000f8e18ff */
[----:B---3--:R-:W-:Y:S01]  /*30b0*/  LEA R16, R7, UR5, 0x3 ;  /* 0x0000000507107c11 */ /* 0x008fe2000f8e18ff */
[----:B------:R-:W2:Y:S01]  /*30c0*/  LDS.64 R8, [R8+0x300] ;  /* 0x0003000008087984 */ /* 0x000ea20000000a00 */
[----:B------:R-:W-:Y:S02]  /*30d0*/  LEA R18, R5, UR5, 0x3 ;  /* 0x0000000505127c11 */ /* 0x000fe4000f8e18ff */
[C---:B-1----:R-:W-:Y:S01]  /*30e0*/  LEA R14, P0, R0.reuse, UR6, 0x3 ;  /* 0x00000006000e7c11 */ /* 0x042fe2000f8018ff */
[----:B------:R-:W1:Y:S03]  /*30f0*/  LDS.64 R4, [R4+0x100] ;  /* 0x0001000004047984 */ /* 0x000e660000000a00 */
[----:B------:R-:W-:Y:S01]  /*3100*/  LEA.HI.X R15, R0, UR7, R15, 0x3, P0 ;  /* 0x00000007000f7c11 */ /* 0x000fe200080f1c0f */
[----:B------:R-:W3:Y:S04]  /*3110*/  LDS.64 R6, [R6+0x200] ;  /* 0x0002000006067984 */ /* 0x000ee80000000a00 */
[----:B------:R-:W4:Y:S04]  /*3120*/  LDS.64 R10, [R11+0x400] ;  /* 0x000400000b0a7984 */ /* 0x000f280000000a00 */
[----:B------:R-:W5:Y:S04]  /*3130*/  LDS.64 R12, [R12+0x500] ;  /* 0x000500000c0c7984 */ /* 0x000f680000000a00 */
[----:B------:R-:W5:Y:S04]  /*3140*/  LDS.64 R16, [R16+0x600] ;  /* 0x0006000010107984 */ /* 0x000f680000000a00 */
[----:B------:R-:W5:Y:S04]  /*3150*/  LDS.64 R18, [R18+0x700] ;  /* 0x0007000012127984 */ /* 0x000f680000000a00 */
[----:B0-----:R-:W-:Y:S04]  /*3160*/  STG.E.64 desc[UR8][R14.64], R2 ;  /* 0x000000020e007986 */ /* 0x001fe8000c101b08 */
[----:B--2---:R-:W-:Y:S04]  /*3170*/  STG.E.64 desc[UR8][R14.64+0x300], R8 ;  /* 0x000300080e007986 */ /* 0x004fe8000c101b08 */
[----:B-1----:R-:W-:Y:S04]  /*3180*/  STG.E.64 desc[UR8][R14.64+0x100], R4 ;  /* 0x000100040e007986 */ /* 0x002fe8000c101b08 */
[----:B---3--:R-:W-:Y:S04]  /*3190*/  STG.E.64 desc[UR8][R14.64+0x200], R6 ;  /* 0x000200060e007986 */ /* 0x008fe8000c101b08 */
[----:B----4-:R-:W-:Y:S04]  /*31a0*/  STG.E.64 desc[UR8][R14.64+0x400], R10 ;  /* 0x0004000a0e007986 */ /* 0x010fe8000c101b08 */
[----:B-----5:R-:W-:Y:S04]  /*31b0*/  STG.E.64 desc[UR8][R14.64+0x500], R12 ;  /* 0x0005000c0e007986 */ /* 0x020fe8000c101b08 */
[----:B------:R-:W-:Y:S04]  /*31c0*/  STG.E.64 desc[UR8][R14.64+0x600], R16 ;  /* 0x000600100e007986 */ /* 0x000fe8000c101b08 */
[----:B------:R-:W-:Y:S01]  /*31d0*/  STG.E.64 desc[UR8][R14.64+0x700], R18 ;  /* 0x000700120e007986 */ /* 0x000fe2000c101b08 */
[----:B------:R-:W-:Y:S05]  /*31e0*/  EXIT ;  /* 0x000000000000794d */ /* 0x000fea0003800000 */
.L_x_553:
[----:B------:R-:W0:Y:S01]  /*31f0*/  S2R R15, SR_LANEID ;  /* 0x00000000000f7919 */ /* 0x000e220000000000 */
[----:B------:R-:W1:Y:S01]  /*3200*/  S2UR UR6, SR_CgaCtaId ;  /* 0x00000000000679c3 */ /* 0x000e620000008800 */
[----:B------:R-:W-:Y:S01]  /*3210*/  LOP3.LUT R14, R14, 0x1f00, RZ, 0xc0, !PT ;  /* 0x00001f000e0e7812 */ /* 0x000fe200078ec0ff */
[----:B------:R-:W-:Y:S02]  /*3220*/  UMOV UR5, 0x400 ;  /* 0x0000040000057882 */ /* 0x000fe40000000000 */
[----:B-1----:R-:W-:Y:S01]  /*3230*/  ULEA UR5, UR6, UR5, 0x18 ;  /* 0x0000000506057291 */ /* 0x002fe2000f8ec0ff */
[----:B------:R-:W1:Y:S01]  /*3240*/  LDCU.64 UR6, c[0x0][0x388] ;  /* 0x00007100ff0677ac */ /* 0x000e620008000a00 */
[----:B0-----:R-:W-:-:S04]  /*3250*/  IMAD R18, R15, 0x8, R14 ;  /* 0x000000080f127824 */ /* 0x001fc800078e020e */
[----:B------:R-:W-:Y:S01]  /*3260*/  IMAD R15, R15, -0x7, R18 ;  /* 0xfffffff90f0f7824 */ /* 0x000fe200078e0212 */
[----:B------:R-:W-:-:S03]  /*3270*/  LEA.HI.SX32 R19, R18, R18, 0x1b ;  /* 0x0000001212137211 */ /* 0x000fc600078fdaff */
[----:B------:R-:W-:Y:S01]  /*3280*/  VIADD R22, R15, 0x20 ;  /* 0x000000200f167836 */ /* 0x000fe20000000000 */
[----:B------:R-:W-:Y:S01]  /*3290*/  LEA R19, R19, UR5, 0x3 ;  /* 0x0000000513137c11 */ /* 0x000fe2000f8e18ff */
[C---:B------:R-:W-:Y:S01]  /*32a0*/  VIADD R24, R15.reuse, 0x40 ;  /* 0x000000400f187836 */ /* 0x040fe20000000000 */
[-C--:B------:R-:W-:Y:S02]  /*32b0*/  LEA.HI.SX32 R18, R15, R15.reuse, 0x1b ;  /* 0x0000000f0f127211 */ /* 0x080fe400078fdaff */
[-C--:B------:R-:W-:Y:S01]  /*32c0*/  LEA.HI.SX32 R22, R22, R15.reuse, 0x1b ;  /* 0x0000000f16167211 */ /* 0x080fe200078fdaff */
[----:B------:R0:W-:Y:S01]  /*32d0*/  STS.64 [R19], R12 ;  /* 0x0000000c13007388 */ /* 0x0001e20000000a00 */
[----:B------:R-:W-:-:S03]  /*32e0*/  LEA.HI.SX32 R24, R24, R15, 0x1b ;  /* 0x0000000f18187211 */ /* 0x000fc600078fdaff */
        /* <DEDUP_REMOVED lines=11> */
[----:B------:R3:W-:Y:S02]  /*33a0*/  STS.64 [R19+0x38], R16 ;  /* 0x0000381013007388 */ /* 0x0007e40000000a00 */
[----:B------:R-:W-:Y:S01]  /*33b0*/  LEA R10, R10, UR5, 0x3 ;  /* 0x000000050a0a7c11 */ /* 0x000fe2000f8e18ff */
[----:B0-----:R-:W-:Y:S01]  /*33c0*/  VIADD R4, R15, 0xe0 ;  /* 0x000000e00f047836 */ /* 0x001fe20000000000 */
[-C--:B------:R-:W-:Y:S01]  /*33d0*/  LEA.HI.SX32 R5, R6, R15.reuse, 0x1b ;  /* 0x0000000f06057211 */ /* 0x080fe200078fdaff */
[----:B------:R-:W-:Y:S01]  /*33e0*/  STS.64 [R19+0x30], R20 ;  /* 0x0000301413007388 */ /* 0x000fe20000000a00 */
[----:B------:R-:W-:Y:S01]  /*33f0*/  LEA R6, R24, UR5, 0x3 ;  /* 0x0000000518067c11 */ /* 0x000fe2000f8e18ff */
[----:B------:R-:W-:Y:S01]  /*3400*/  NOP ;  /* 0x0000000000007918 */ /* 0x000fe20000000000 */
[----:B--2---:R-:W-:-:S04]  /*3410*/  LEA.HI.SX32 R3, R8, R15, 0x1b ;  /* 0x0000000f08037211 */ /* 0x004fc800078fdaff */
[----:B------:R-:W0:Y:S01]  /*3420*/  LDS.64 R6, [R6+0x200] ;  /* 0x0002000006067984 */ /* 0x000e220000000a00 */
[----:B------:R-:W-:Y:S02]  /*3430*/  LEA.HI.SX32 R15, R4, R15, 0x1b ;  /* 0x0000000f040f7211 */ /* 0x000fe400078fdaff */
[----:B------:R-:W-:Y:S01]  /*3440*/  LEA R2, R18, UR5, 0x3 ;  /* 0x0000000512027c11 */ /* 0x000fe2000f8e18ff */
[----:B------:R-:W2:Y:S01]  /*3450*/  LDS.64 R10, [R10+0x400] ;  /* 0x000400000a0a7984 */ /* 0x000ea20000000a00 */
[----:B------:R-:W-:Y:S02]  /*3460*/  LEA R8, R12, UR5, 0x3 ;  /* 0x000000050c087c11 */ /* 0x000fe4000f8e18ff */
[----:B------:R-:W-:Y:S02]  /*3470*/  LEA R4, R22, UR5, 0x3 ;  /* 0x0000000516047c11 */ /* 0x000fe4000f8e18ff */
[----:B------:R-:W-:Y:S02]  /*3480*/  LEA R12, R3, UR5, 0x3 ;  /* 0x00000005030c7c11 */ /* 0x000fe4000f8e18ff */
[----:B---3--:R-:W-:Y:S01]  /*3490*/  LEA R16, R5, UR5, 0x3 ;  /* 0x0000000505107c11 */ /* 0x008fe2000f8e18ff */
[----:B------:R-:W3:Y:S01]  /*34a0*/  LDS.64 R2, [R2] ;  /* 0x0000000002027984 */ /* 0x000ee20000000a00 */
[----:B------:R-:W-:-:S02]  /*34b0*/  LEA R18, R15, UR5, 0x3 ;  /* 0x000000050f127c11 */ /* 0x000fc4000f8e18ff */
[----:B------:R-:W-:Y:S01]  /*34c0*/  LOP3.LUT R15, R0, 0x1f, RZ, 0xc0, !PT ;  /* 0x0000001f000f7812 */ /* 0x000fe200078ec0ff */
[----:B------:R-:W4:Y:S04]  /*34d0*/  LDS.64 R4, [R4+0x100] ;  /* 0x0001000004047984 */ /* 0x000f280000000a00 */
[----:B------:R-:W5:Y:S01]  /*34e0*/  LDS.64 R8, [R8+0x300] ;  /* 0x0003000008087984 */ /* 0x000f620000000a00 */
[----:B------:R-:W-:-:S03]  /*34f0*/  VIADD R15, R15, UR4 ;  /* 0x000000040f0f7c36 */ /* 0x000fc60008000000 */
[----:B------:R-:W5:Y:S02]  /*3500*/  LDS.64 R12, [R12+0x500] ;  /* 0x000500000c0c7984 */ /* 0x000f640000000a00 */
[----:B------:R-:W-:Y:S02]  /*3510*/  IADD3 R15, P0, PT, R14, R15, RZ ;  /* 0x0000000f0e0f7210 */ /* 0x000fe40007f1e0ff */
[----:B------:R-:W5:Y:S03]  /*3520*/  LDS.64 R16, [R16+0x600] ;  /* 0x0006000010107984 */ /* 0x000f660000000a00 */
[----:B------:R-:W-:Y:S01]  /*3530*/  IMAD.X R0, RZ, RZ, RZ, P0 ;  /* 0x000000ffff007224 */ /* 0x000fe200000e06ff */
[----:B------:R-:W5:Y:S01]  /*3540*/  LDS.64 R18, [R18+0x700] ;  /* 0x0007000012127984 */ /* 0x000f620000000a00 */
[----:B-1----:R-:W-:-:S04]  /*3550*/  LEA R14, P0, R15, UR6, 0x3 ;  /* 0x000000060f0e7c11 */ /* 0x002fc8000f8018ff */
[----:B------:R-:W-:-:S05]  /*3560*/  LEA.HI.X R15, R15, UR7, R0, 0x3, P0 ;  /* 0x000000070f0f7c11 */ /* 0x000fca00080f1c00 */
[----:B0-----:R-:W-:Y:S04]  /*3570*/  STG.E.64 desc[UR8][R14.64+0x200], R6 ;  /* 0x000200060e007986 */ /* 0x001fe8000c101b08 */
[----:B--2---:R-:W-:Y:S04]  /*3580*/  STG.E.64 desc[UR8][R14.64+0x400], R10 ;  /* 0x0004000a0e007986 */ /* 0x004fe8000c101b08 */
[----:B---3--:R-:W-:Y:S04]  /*3590*/  STG.E.64 desc[UR8][R14.64], R2 ;  /* 0x000000020e007986 */ /* 0x008fe8000c101b08 */
[----:B----4-:R-:W-:Y:S04]  /*35a0*/  STG.E.64 desc[UR8][R14.64+0x100], R4 ;  /* 0x000100040e007986 */ /* 0x010fe8000c101b08 */
[----:B-----5:R-:W-:Y:S04]  /*35b0*/  STG.E.64 desc[UR8][R14.64+0x300], R8 ;  /* 0x000300080e007986 */ /* 0x020fe8000c101b08 */
[----:B------:R-:W-:Y:S04]  /*35c0*/  STG.E.64 desc[UR8][R14.64+0x500], R12 ;  /* 0x0005000c0e007986 */ /* 0x000fe8000c101b08 */
[----:B------:R-:W-:Y:S04]  /*35d0*/  STG.E.64 desc[UR8][R14.64+0x600], R16 ;  /* 0x000600100e007986 */ /* 0x000fe8000c101b08 */
[----:B------:R-:W-:Y:S01]  /*35e0*/  STG.E.64 desc[UR8][R14.64+0x700], R18 ;  /* 0x000700120e007986 */ /* 0x000fe2000c101b08 */
[----:B------:R-:W-:Y:S05]  /*35f0*/  EXIT ;  /* 0x000000000000794d */ /* 0x000fea0003800000 */
.L_x_511:
[----:B------:R-:W0:Y:S01]  /*3600*/  LDC.64 R2, c[0x0][0x3c8] ;  /* 0x0000f200ff027b82 */ /* 0x000e220000000a00 */
[----:B------:R-:W-:Y:S01]  /*3610*/  IMAD.MOV R6, RZ, RZ, -R5 ;  /* 0x000000ffff067224 */ /* 0x000fe200078e0a05 */
[----:B------:R-:W1:Y:S06]  /*3620*/  LDCU.U8 UR4, c[0x0][0x380] ;  /* 0x00007000ff0477ac */ /* 0x000e6c0008000000 */
[----:B------:R-:W2:Y:S01]  /*3630*/  LDC R10, c[0x0][0x398] ;  /* 0x0000e600ff0a7b82 */ /* 0x000ea20000000800 */
[----:B0-----:R-:W-:-:S05]  /*3640*/  IMAD.WIDE.U32 R2, R9, 0x4, R2 ;  /* 0x0000000409027825 */ /* 0x001fca00078e0002 */
[----:B------:R-:W3:Y:S04]  /*3650*/  LDG.E R4, desc[UR8][R2.64+0x4] ;  /* 0x0000040802047981 */ /* 0x000ee8000c1e1900 */
[----:B------:R0:W4:Y:S01]  /*3660*/  LDG.E R0, desc[UR8][R2.64] ;  /* 0x0000000802007981 */ /* 0x000122000c1e1900 */
[CC--:B------:R-:W-:Y:S01]  /*3670*/  LOP3.LUT R8, R9.reuse, R6.reuse, RZ, 0xc0, !PT ;  /* 0x0000000609087212 */ /* 0x0c0fe200078ec0ff */
[----:B-1----:R-:W-:Y:S01]  /*3680*/  UPRMT UR4, UR4, 0x8880, URZ ;  /* 0x0000888004047896 */ /* 0x002fe200080000ff */
[----:B------:R-:W-:Y:S01]  /*3690*/  LOP3.LUT R6, R9, R6, RZ, 0xfc, !PT ;  /* 0x0000000609067212 */ /* 0x000fe200078efcff */
[----:B------:R-:W-:Y:S01]  /*36a0*/  BSSY.RECONVERGENT B0, `(.L_x_554) ;  /* 0x00000eb000007945 */ /* 0x000fe20003800200 */
[----:B------:R-:W-:Y:S01]  /*36b0*/  LOP3.LUT R7, R7, 0xfffff800, RZ, 0xc0, !PT ;  /* 0xfffff80007077812 */ /* 0x000fe200078ec0ff */
[----:B------:R-:W-:Y:S01]  /*36c0*/  IMAD.IADD R5, R9, 0x1, -R8 ;  /* 0x0000000109057824 */ /* 0x000fe200078e0a08 */
[----:B------:R-:W-:Y:S01]  /*36d0*/  ISETP.NE.AND P1, PT, R6, -0x1, PT ;  /* 0xffffffff0600780c */ /* 0x000fe20003f25270 */
[----:B------:R-:W-:Y:S01]  /*36e0*/  IMAD.SHL.U32 R9, R8, 0x800, RZ ;  /* 0x0000080008097824 */ /* 0x000fe200078e00ff */
[----:B------:R-:W-:Y:S01]  /*36f0*/  UISETP.NE.AND UP0, UPT, UR4, URZ, UPT ;  /* 0x000000ff0400728c */ /* 0x000fe2000bf05270 */
[----:B------:R-:W-:Y:S01]  /*3700*/  IMAD.SHL.U32 R5, R5, 0x800, RZ ;  /* 0x0000080005057824 */ /* 0x000fe200078e00ff */
[----:B------:R-:W-:Y:S01]  /*3710*/  ACQBULK ;  /* 0x000000000000782e */ /* 0x000fe20000000000 */
[----:B--2---:R-:W-:-:S02]  /*3720*/  IMAD.IADD R10, R10, 0x1, -R9 ;  /* 0x000000010a0a7824 */ /* 0x004fc400078e0a09 */
[C---:B0-----:R-:W-:Y:S01]  /*3730*/  VIADD R2, R5.reuse, 0x7ff ;  /* 0x000007ff05027836 */ /* 0x041fe20000000000 */
[----:B------:R-:W-:Y:S02]  /*3740*/  ISETP.NE.AND P0, PT, R5, -0x800, PT ;  /* 0xfffff8000500780c */ /* 0x000fe40003f05270 */
[----:B------:R-:W-:-:S05]  /*3750*/  VIMNMX.U32 R6, PT, PT, R7, R10, !PT ;  /* 0x0000000a07067248 */ /* 0x000fca0007fe0000 */
[----:B------:R-:W-:-:S06]  /*3760*/  IMAD.IADD R13, R6, 0x1, -R7 ;  /* 0x00000001060d7824 */ /* 0x000fcc00078e0a07 */
[----:B------:R-:W-:Y:S02]  /*3770*/  @P0 VIADD R2, R5, 0x800 ;  /* 0x0000080005020836 */ /* 0x000fe40000000000 */
[----:B---3--:R-:W-:-:S04]  /*3780*/  IMAD.IADD R3, R4, 0x1, -R9 ;  /* 0x0000000104037824 */ /* 0x008fc800078e0a09 */
[----:B------:R-:W-:Y:S01]  /*3790*/  IMAD.IADD R2, R2, 0x1, -R3 ;  /* 0x0000000102027824 */ /* 0x000fe200078e0a03 */
[----:B------:R-:W-:Y:S01]  /*37a0*/  @!P1 VIMNMX.U32 R3, PT, PT, R7, R10, PT ;  /* 0x0000000a07039248 */ /* 0x000fe20003fe0000 */
[----:B----4-:R-:W-:-:S03]  /*37b0*/  IMAD.IADD R4, R0, 0x1, -R9 ;  /* 0x0000000100047824 */ /* 0x010fc600078e0a09 */
[----:B------:R-:W-:Y:S01]  /*37c0*/  SEL R2, R7, R2, !P1 ;  /* 0x0000000207027207 */ /* 0x000fe20004800000 */
[----:B------:R-:W-:Y:S01]  /*37d0*/  IMAD.IADD R0, R3, 0x1, -R4 ;  /* 0x0000000103007824 */ /* 0x000fe200078e0a04 */
[----:B------:R-:W-:Y:S02]  /*37e0*/  VIADDMNMX.U32 R6, R5, -R4, R13, PT ;  /* 0x8000000405067246 */ /* 0x000fe4000380000d */
[----:B------:R-:W-:-:S05]  /*37f0*/  VIMNMX.U32 R5, PT, PT, R13, R2, PT ;  /* 0x000000020d057248 */ /* 0x000fca0003fe0000 */
[----:B------:R-:W-:Y:S01]  /*3800*/  IMAD.IADD R3, R5, 0x1, -R6 ;  /* 0x0000000105037824 */ /* 0x000fe200078e0a06 */
[----:B------:R-:W-:Y:S06]  /*3810*/  BRA.U !UP0, `(.L_x_555) ;  /* 0x00000005082c7547 */ /* 0x000fec000b800000 */
[----:B------:R-:W0:Y:S01]  /*3820*/  LDCU.64 UR4, c[0x0][0x388] ;  /* 0x00007100ff0477ac */ /* 0x000e220008000a00 */
[C---:B------:R-:W-:Y:S01]  /*3830*/  IMAD.IADD R2, R11.reuse, 0x1, -R0 ;  /* 0x000000010b027824 */ /* 0x040fe200078e0a00 */
[----:B------:R-:W-:Y:S01]  /*3840*/  IADD3 R7, P0, P1, R6, R9, R7 ;  /* 0x0000000906077210 */ /* 0x000fe2000791e007 */
[----:B------:R-:W-:Y:S01]  /*3850*/  BSSY.RECONVERGENT B1, `(.L_x_556) ;  /* 0x0000016000017945 */ /* 0x000fe20003800200 */
[C---:B------:R-:W-:Y:S01]  /*3860*/  IADD3 R5, P2, P3, R11.reuse, R4, R9 ;  /* 0x000000040b057210 */ /* 0x040fe20007b5e009 */
[C---:B------:R-:W-:Y:S01]  /*3870*/  VIADD R15, R11.reuse, 0x200 ;  /* 0x000002000b0f7836 */ /* 0x040fe20000000000 */
[C---:B------:R-:W-:Y:S01]  /*3880*/  IADD3 R7, P4, PT, R2.reuse, R7, RZ ;  /* 0x0000000702077210 */ /* 0x040fe20007f9e0ff */
[C---:B------:R-:W-:Y:S01]  /*3890*/  VIADD R17, R11.reuse, 0x300 ;  /* 0x000003000b117836 */ /* 0x040fe20000000000 */
[----:B------:R-:W-:Y:S01]  /*38a0*/  IADD3.X R9, PT, PT, RZ, RZ, RZ, P0, P1 ;  /* 0x000000ffff097210 */ /* 0x000fe200007e24ff */
[C---:B------:R-:W-:Y:S01]  /*38b0*/  VIADD R21, R11.reuse, 0x500 ;  /* 0x000005000b157836 */ /* 0x040fe20000000000 */
[----:B------:R-:W-:Y:S01]  /*38c0*/  IADD3.X R10, PT, PT, RZ, RZ, RZ, P2, P3 ;  /* 0x000000ffff0a7210 */ /* 0x000fe200017e64ff */
[C---:B------:R-:W-:Y:S01]  /*38d0*/  VIADD R23, R11.reuse, 0x600 ;  /* 0x000006000b177836 */ /* 0x040fe20000000000 */
[----:B------:R-:W-:Y:S01]  /*38e0*/  LEA.HI.X.SX32 R8, R2, R9, 0x1, P4 ;  /* 0x0000000902087211 */ /* 0x000fe200020f0eff */
[----:B------:R-:W-:Y:S01]  /*38f0*/  IMAD.IADD R2, R0, 0x1, R3 ;  /* 0x0000000100027824 */ /* 0x000fe200078e0203 */
[C---:B------:R-:W-:Y:S01]  /*3900*/  LOP3.LUT R19, R11.reuse, 0x400, RZ, 0xfc, !PT ;  /* 0x000004000b137812 */ /* 0x040fe200078efcff */
[----:B------:R-:W-:Y:S01]  /*3910*/  VIADD R9, R11, 0x100 ;  /* 0x000001000b097836 */ /* 0x000fe20000000000 */
[----:B0-----:R-:W-:-:S02]  /*3920*/  LEA R4, P0, R5, UR4, 0x3 ;  /* 0x0000000405047c11 */ /* 0x001fc4000f8018ff */
[----:B------:R-:W-:Y:S02]  /*3930*/  LEA R6, P1, R7, UR4, 0x3 ;  /* 0x0000000407067c11 */ /* 0x000fe4000f8218ff */
[----:B------:R-:W-:Y:S02]  /*3940*/  LEA.HI.X R5, R5, UR5, R10, 0x3, P0 ;  /* 0x0000000505057c11 */ /* 0x000fe400080f1c0a */
[----:B------:R-:W-:Y:S02]  /*3950*/  ISETP.GE.AND P0, PT, R11, R2, PT ;  /* 0x000000020b00720c */ /* 0x000fe40003f06270 */
[----:B------:R-:W-:-:S11]  /*3960*/  LEA.HI.X R7, R7, UR5, R8, 0x3, P1 ;  /* 0x0000000507077c11 */ /* 0x000fd600088f1c08 */
[----:B------:R-:W-:Y:S05]  /*3970*/  @P0 BRA `(.L_x_557) ;  /* 0x00000000000c0947 */ /* 0x000fea0003800000 */
[----:B------:R-:W-:-:S13]  /*3980*/  ISETP.GE.AND P0, PT, R11, R0, PT ;  /* 0x000000000b00720c */ /* 0x000fda0003f06270 */
[----:B------:R0:W5:Y:S04]  /*3990*/  @!P0 LDG.E.64 R12, desc[UR8][R4.64] ;  /* 0x00000008040c8981 */ /* 0x000168000c1e1b00 */
[----:B------:R0:W5:Y:S02]  /*39a0*/  @P0 LDG.E.64 R12, desc[UR8][R6.64] ;  /* 0x00000008060c0981 */ /* 0x000164000c1e1b00 */
.L_x_557:
[----:B------:R-:W-:Y:S05]  /*39b0*/  BSYNC.RECONVERGENT B1 ;  /* 0x0000000000017941 */ /* 0x000fea0003800200 */
.L_x_556:
[-C--:B------:R-:W-:Y:S01]  /*39c0*/  ISETP.GE.AND P6, PT, R9, R2.reuse, PT ;  /* 0x000000020900720c */ /* 0x080fe20003fc6270 */
[----:B------:R-:W-:Y:S01]  /*39d0*/  VIADD R25, R11, 0x700 ;  /* 0x000007000b197836 */ /* 0x000fe20000000000 */
[----:B------:R-:W-:Y:S01]  /*39e0*/  BSSY.RECONVERGENT B1, `(.L_x_558) ;  /* 0x000000b000017945 */ /* 0x000fe20003800200 */
[-C--:B------:R-:W-:Y:S02]  /*39f0*/  ISETP.GE.AND P0, PT, R15, R2.reuse, PT ;  /* 0x000000020f00720c */ /* 0x080fe40003f06270 */
[-C--:B------:R-:W-:Y:S02]  /*3a00*/  ISETP.GE.AND P1, PT, R17, R2.reuse, PT ;  /* 0x000000021100720c */ /* 0x080fe40003f26270 */
[-C--:B------:R-:W-:Y:S02]  /*3a10*/  ISETP.GE.AND P2, PT, R19, R2.reuse, PT ;  /* 0x000000021300720c */ /* 0x080fe40003f46270 */
[-C--:B------:R-:W-:Y:S02]  /*3a20*/  ISETP.GE.AND P3, PT, R21, R2.reuse, PT ;  /* 0x000000021500720c */ /* 0x080fe40003f66270 */
[----:B------:R-:W-:-:S02]  /*3a30*/  ISETP.GE.AND P4, PT, R23, R2, PT ;  /* 0x000000021700720c */ /* 0x000fc40003f86270 */
[----:B------:R-:W-:Y:S01]  /*3a40*/  ISETP.GE.AND P5, PT, R25, R2, PT ;  /* 0x000000021900720c */ /* 0x000fe20003fa6270 */
[----:B------:R-:W-:-:S12]  /*3a50*/  @P6 BRA `(.L_x_559) ;  /* 0x00000000000c6947 */ /* 0x000fd80003800000 */
[----:B------:R-:W-:-:S13]  /*3a60*/  ISETP.GE.AND P6, PT, R9, R0, PT ;  /* 0x000000000900720c */ /* 0x000fda0003fc6270 */
[----:B------:R1:W5:Y:S04]  /*3a70*/  @P6 LDG.E.64 R10, desc[UR8][R6.64+0x800] ;  /* 0x00080008060a6981 */ /* 0x000368000c1e1b00 */
[----:B------:R1:W5:Y:S02]  /*3a80*/  @!P6 LDG.E.64 R10, desc[UR8][R4.64+0x800] ;  /* 0x00080008040ae981 */ /* 0x000364000c1e1b00 */
.L_x_559:
[----:B------:R-:W-:Y:S05]  /*3a90*/  BSYNC.RECONVERGENT B1 ;  /* 0x0000000000017941 */ /* 0x000fea0003800200 */
.L_x_558:
[----:B------:R-:W-:Y:S04]  /*3aa0*/  BSSY.RECONVERGENT B1, `(.L_x_560) ;  /* 0x0000005000017945 */ /* 0x000fe80003800200 */
[----:B------:R-:W-:Y:S05]  /*3ab0*/  @P0 BRA `(.L_x_561) ;  /* 0x00000000000c0947 */ /* 0x000fea0003800000 */
[----:B------:R-:W-:-:S13]  /*3ac0*/  ISETP.GE.AND P0, PT, R15, R0, PT ;  /* 0x000000000f00720c */ /* 0x000fda0003f06270 */
[----:B------:R2:W5:Y:S04]  /*3ad0*/  @P0 LDG.E.64 R8, desc[UR8][R6.64+0x1000] ;  /* 0x0010000806080981 */ /* 0x000568000c1e1b00 */
[----:B------:R2:W5:Y:S02]  /*3ae0*/  @!P0 LDG.E.64 R8, desc[UR8][R4.64+0x1000] ;  /* 0x0010000804088981 */ /* 0x000564000c1e1b00 */
.L_x_561:
[----:B------:R-:W-:Y:S05]  /*3af0*/  BSYNC.RECONVERGENT B1 ;  /* 0x0000000000017941 */ /* 0x000fea0003800200 */
.L_x_560:
[----:B------:R-:W-:Y:S04]  /*3b00*/  BSSY.RECONVERGENT B1, `(.L_x_562) ;  /* 0x0000005000017945 */ /* 0x000fe80003800200 */
[----:B------:R-:W-:Y:S05]  /*3b10*/  @P1 BRA `(.L_x_563) ;  /* 0x00000000000c1947 */ /* 0x000fea0003800000 */
[----:B------:R-:W-:-:S13]  /*3b20*/  ISETP.GE.AND P0, PT, R17, R0, PT ;  /* 0x000000001100720c */ /* 0x000fda0003f06270 */
[----:B------:R3:W5:Y:S04]  /*3b30*/  @P0 LDG.E.64 R14, desc[UR8][R6.64+0x1800] ;  /* 0x00180008060e0981 */ /* 0x000768000c1e1b00 */
[----:B------:R3:W5:Y:S02]  /*3b40*/  @!P0 LDG.E.64 R14, desc[UR8][R4.64+0x1800] ;  /* 0x00180008040e8981 */ /* 0x000764000c1e1b00 */
.L_x_563:
[----:B------:R-:W-:Y:S05]  /*3b50*/  BSYNC.RECONVERGENT B1 ;  /* 0x0000000000017941 */ /* 0x000fea0003800200 */
.L_x_562:
[----:B------:R-:W-:Y:S04]  /*3b60*/  BSSY.RECONVERGENT B1, `(.L_x_564) ;  /* 0x0000005000017945 */ /* 0x000fe80003800200 */
[----:B------:R-:W-:Y:S05]  /*3b70*/  @P2 BRA `(.L_x_565) ;  /* 0x00000000000c2947 */ /* 0x000fea0003800000 */
[----:B------:R-:W-:-:S13]  /*3b80*/  ISETP.GE.AND P0, PT, R19, R0, PT ;  /* 0x000000001300720c */ /* 0x000fda0003f06270 */
[----:B------:R4:W5:Y:S04]  /*3b90*/  @P0 LDG.E.64 R16, desc[UR8][R6.64+0x2000] ;  /* 0x0020000806100981 */ /* 0x000968000c1e1b00 */
[----:B------:R4:W5:Y:S02]  /*3ba0*/  @!P0 LDG.E.64 R16, desc[UR8][R4.64+0x2000] ;  /* 0x0020000804108981 */ /* 0x000964000c1e1b00 */
.L_x_565:
[----:B------:R-:W-:Y:S05]  /*3bb0*/  BSYNC.RECONVERGENT B1 ;  /* 0x0000000000017941 */ /* 0x000fea0003800200 */
.L_x_564:
[----:B------:R-:W-:Y:S04]  /*3bc0*/  BSSY.RECONVERGENT B1, `(.L_x_566) ;  /* 0x0000005000017945 */ /* 0x000fe80003800200 */
[----:B------:R-:W-:Y:S05]  /*3bd0*/  @P3 BRA `(.L_x_567) ;  /* 0x00000000000c3947 */ /* 0x000fea0003800000 */
[----:B------:R-:W-:-:S13]  /*3be0*/  ISETP.GE.AND P0, PT, R21, R0, PT ;  /* 0x000000001500720c */ /* 0x000fda0003f06270 */
[----:B------:R0:W5:Y:S04]  /*3bf0*/  @P0 LDG.E.64 R18, desc[UR8][R6.64+0x2800] ;  /* 0x0028000806120981 */ /* 0x000168000c1e1b00 */
[----:B------:R0:W5:Y:S02]  /*3c00*/  @!P0 LDG.E.64 R18, desc[UR8][R4.64+0x2800] ;  /* 0x0028000804128981 */ /* 0x000164000c1e1b00 */
.L_x_567:
[----:B------:R-:W-:Y:S05]  /*3c10*/  BSYNC.RECONVERGENT B1 ;  /* 0x0000000000017941 */ /* 0x000fea0003800200 */
.L_x_566:
[----:B------:R-:W-:Y:S04]  /*3c20*/  BSSY.RECONVERGENT B1, `(.L_x_568) ;  /* 0x0000005000017945 */ /* 0x000fe80003800200 */
[----:B------:R-:W-:Y:S05]  /*3c30*/  @P4 BRA `(.L_x_569) ;  /* 0x00000000000c4947 */ /* 0x000fea0003800000 */
[----:B------:R-:W-:-:S13]  /*3c40*/  ISETP.GE.AND P0, PT, R23, R0, PT ;  /* 0x000000001700720c */ /* 0x000fda0003f06270 */
[----:B------:R0:W5:Y:S04]  /*3c50*/  @P0 LDG.E.64 R20, desc[UR8][R6.64+0x3000] ;  /* 0x0030000806140981 */ /* 0x000168000c1e1b00 */
[----:B------:R0:W5:Y:S02]  /*3c60*/  @!P0 LDG.E.64 R20, desc[UR8][R4.64+0x3000] ;  /* 0x0030000804148981 */ /* 0x000164000c1e1b00 */
.L_x_569:
[----:B------:R-:W-:Y:S05]  /*3c70*/  BSYNC.RECONVERGENT B1 ;  /* 0x0000000000017941 */ /* 0x000fea0003800200 */
.L_x_568:
[----:B------:R-:W-:Y:S05]  /*3c80*/  @P5 BRA `(.L_x_570) ;  /* 0x0000000800305947 */ /* 0x000fea0003800000 */
[----:B------:R-:W-:-:S13]  /*3c90*/  ISETP.GE.AND P0, PT, R25, R0, PT ;  /* 0x000000001900720c */ /* 0x000fda0003f06270 */
[----:B------:R0:W5:Y:S04]  /*3ca0*/  @P0 LDG.E.64 R22, desc[UR8][R6.64+0x3800] ;  /* 0x0038000806160981 */ /* 0x000168000c1e1b00 */
[----:B------:R0:W5:Y:S01]  /*3cb0*/  @!P0 LDG.E.64 R22, desc[UR8][R4.64+0x3800] ;  /* 0x0038000804168981 */ /* 0x000162000c1e1b00 */
[----:B------:R-:W-:Y:S05]  /*3cc0*/  BRA `(.L_x_570) ;  /* 0x0000000800207947 */ /* 0x000fea0003800000 */
.L_x_555:
[----:B------:R-:W0:Y:S01]  /*3cd0*/  S2R R30, SR_TID.X ;  /* 0x00000000001e7919 */ /* 0x000e220000002100 */
[----:B------:R-:W-:Y:S01]  /*3ce0*/  IMAD.IADD R2, R0, 0x1, R3 ;  /* 0x0000000100027824 */ /* 0x000fe200078e0203 */
[----:B------:R-:W-:Y:S02]  /*3cf0*/  IADD3 R6, P0, P4, R6, R9, R7 ;  /* 0x0000000906067210 */ /* 0x000fe40007c1e007 */
[----:B------:R-:W-:Y:S01]  /*3d00*/  IADD3 R7, P3, PT, R9, R4, RZ ;  /* 0x0000000409077210 */ /* 0x000fe20007f7e0ff */
[----:B------:R-:W1:Y:S01]  /*3d10*/  S2R R31, SR_TID.X ;  /* 0x00000000001f7919 */ /* 0x000e620000002100 */
[----:B------:R-:W-:Y:S02]  /*3d20*/  ISETP.GE.AND P1, PT, R11, R2, PT ;  /* 0x000000020b00720c */ /* 0x000fe40003f26270 */
[----:B------:R-:W-:Y:S01]  /*3d30*/  IADD3.X R4, PT, PT, RZ, RZ, RZ, P0, P4 ;  /* 0x000000ffff047210 */ /* 0x000fe200007e84ff */
[----:B------:R-:W-:-:S10]  /*3d40*/  IMAD.X R5, RZ, RZ, RZ, P3 ;  /* 0x000000ffff057224 */ /* 0x000fd400018e06ff */
[----:B------:R-:W2:Y:S01]  /*3d50*/  @!P1 LDC.64 R26, c[0x0][0x3a0] ;  /* 0x0000e800ff1a9b82 */ /* 0x000ea20000000a00 */
[C---:B------:R-:W-:Y:S01]  /*3d60*/  @!P1 IMAD.IADD R25, R11.reuse, 0x1, -R0 ;  /* 0x000000010b199824 */ /* 0x040fe200078e0a00 */
[----:B------:R-:W-:-:S04]  /*3d70*/  @!P1 ISETP.GE.AND P2, PT, R11, R0, PT ;  /* 0x000000000b00920c */ /* 0x000fc80003f46270 */
[----:B------:R-:W-:Y:S02]  /*3d80*/  @!P1 SEL R24, R7, R6, !P2 ;  /* 0x0000000607189207 */ /* 0x000fe40005000000 */
[----:B------:R-:W-:-:S04]  /*3d90*/  @!P1 SHF.R.S32.HI R32, RZ, 0x1f, R25 ;  /* 0x0000001fff209819 */ /* 0x000fc80000011419 */
[----:B------:R-:W-:Y:S01]  /*3da0*/  @!P1 SEL R32, R32, RZ, P2 ;  /* 0x000000ff20209207 */ /* 0x000fe20001000000 */
[C---:B0-----:R-:W-:Y:S01]  /*3db0*/  VIADD R33, R30.reuse, 0x100 ;  /* 0x000001001e217836 */ /* 0x041fe20000000000 */
[----:B------:R-:W-:Y:S02]  /*3dc0*/  @!P1 SEL R29, R30, R25, !P2 ;  /* 0x000000191e1d9207 */ /* 0x000fe40005000000 */
[----:B------:R-:W-:Y:S02]  /*3dd0*/  @!P1 SEL R25, R5, R4, !P2 ;  /* 0x0000000405199207 */ /* 0x000fe40005000000 */
[----:B------:R-:W-:Y:S02]  /*3de0*/  ISETP.GE.AND P0, PT, R33, R2, PT ;  /* 0x000000022100720c */ /* 0x000fe40003f06270 */
[----:B------:R-:W-:-:S04]  /*3df0*/  @!P1 IADD3 R29, P3, PT, R29, R24, RZ ;  /* 0x000000181d1d9210 */ /* 0x000fc80007f7e0ff */
[----:B--2---:R-:W-:Y:S01]  /*3e00*/  @!P1 LEA R28, P2, R29, R26, 0x3 ;  /* 0x0000001a1d1c9211 */ /* 0x004fe200078418ff */
[----:B------:R-:W-:Y:S02]  /*3e10*/  @!P1 IMAD.X R32, R32, 0x1, R25, P3 ;  /* 0x0000000120209824 */ /* 0x000fe400018e0619 */
[----:B------:R-:W-:-:S03]  /*3e20*/  VIADD R26, R30, 0x100 ;  /* 0x000001001e1a7836 */ /* 0x000fc60000000000 */
[----:B------:R-:W-:Y:S01]  /*3e30*/  @!P1 LEA.HI.X R29, R29, R27, R32, 0x3, P2 ;  /* 0x0000001b1d1d9211 */ /* 0x000fe200010f1c20 */
[----:B------:R-:W0:Y:S01]  /*3e40*/  @!P0 LDC.64 R24, c[0x0][0x3a0] ;  /* 0x0000e800ff188b82 */ /* 0x000e220000000a00 */
[C---:B------:R-:W-:Y:S01]  /*3e50*/  @!P0 ISETP.GE.AND P4, PT, R33.reuse, R0, PT ;  /* 0x000000002100820c */ /* 0x040fe20003f86270 */
[----:B------:R-:W-:Y:S02]  /*3e60*/  @!P0 IMAD.IADD R33, R33, 0x1, -R0 ;  /* 0x0000000121218824 */ /* 0x000fe400078e0a00 */
[----:B-1----:R-:W-:Y:S01]  /*3e70*/  VIADD R31, R31, 0x200 ;  /* 0x000002001f1f7836 */ /* 0x002fe20000000000 */
[----:B------:R-:W-:Y:S01]  /*3e80*/  @!P0 SEL R32, R7, R6, !P4 ;  /* 0x0000000607208207 */ /* 0x000fe20006000000 */
[----:B------:R1:W5:Y:S01]  /*3e90*/  @!P1 LDG.E.64 R12, desc[UR8][R28.64] ;  /* 0x000000081c0c9981 */ /* 0x000362000c1e1b00 */
[----:B------:R-:W-:Y:S02]  /*3ea0*/  @!P0 SEL R27, R26, R33, !P4 ;  /* 0x000000211a1b8207 */ /* 0x000fe40006000000 */
[----:B------:R-:W-:Y:S01]  /*3eb0*/  @!P0 SHF.R.S32.HI R26, RZ, 0x1f, R33 ;  /* 0x0000001fff1a8819 */ /* 0x000fe20000011421 */
[----:B------:R-:W-:Y:S01]  /*3ec0*/  VIADD R33, R30, 0x200 ;  /* 0x000002001e217836 */ /* 0x000fe20000000000 */
[----:B------:R-:W-:-:S02]  /*3ed0*/  @!P0 IADD3 R27, P3, PT, R27, R32, RZ ;  /* 0x000000201b1b8210 */ /* 0x000fc40007f7e0ff */
[----:B------:R-:W-:Y:S02]  /*3ee0*/  @!P0 SEL R26, R26, RZ, P4 ;  /* 0x000000ff1a1a8207 */ /* 0x000fe40002000000 */
[----:B------:R-:W-:Y:S02]  /*3ef0*/  ISETP.GE.AND P2, PT, R33, R2, PT ;  /* 0x000000022100720c */ /* 0x000fe40003f46270 */
[----:B------:R-:W-:-:S05]  /*3f00*/  @!P0 SEL R35, R5, R4, !P4 ;  /* 0x0000000405238207 */ /* 0x000fca0006000000 */
[----:B------:R-:W-:Y:S01]  /*3f10*/  @!P0 IMAD.X R26, R26, 0x1, R35, P3 ;  /* 0x000000011a1a8824 */ /* 0x000fe200018e0623 */
[----:B0-----:R-:W-:-:S04]  /*3f20*/  @!P0 LEA R24, P3, R27, R24, 0x3 ;  /* 0x000000181b188211 */ /* 0x001fc800078618ff */
[----:B------:R-:W-:Y:S02]  /*3f30*/  @!P0 LEA.HI.X R25, R27, R25, R26, 0x3, P3 ;  /* 0x000000191b198211 */ /* 0x000fe400018f1c1a */
[----:B------:R-:W0:Y:S01]  /*3f40*/  @!P2 LDC.64 R26, c[0x0][0x3a0] ;  /* 0x0000e800ff1aab82 */ /* 0x000e220000000a00 */
[----:B------:R-:W2:Y:S01]  /*3f50*/  S2R R32, SR_TID.X ;  /* 0x0000000000207919 */ /* 0x000ea20000002100 */
[C---:B------:R-:W-:Y:S01]  /*3f60*/  @!P2 IMAD.IADD R34, R33.reuse, 0x1, -R0 ;  /* 0x000000012122a824 */ /* 0x040fe200078e0a00 */
[----:B------:R-:W-:Y:S01]  /*3f70*/  @!P2 ISETP.GE.AND P4, PT, R33, R0, PT ;  /* 0x000000002100a20c */ /* 0x000fe20003f86270 */
[----:B------:R-:W-:Y:S01]  /*3f80*/  VIADD R33, R30, 0x300 ;  /* 0x000003001e217836 */ /* 0x000fe20000000000 */
[----:B------:R3:W5:Y:S02]  /*3f90*/  @!P0 LDG.E.64 R10, desc[UR8][R24.64] ;  /* 0x00000008180a8981 */ /* 0x000764000c1e1b00 */
[----:B------:R-:W-:Y:S02]  /*3fa0*/  @!P2 SEL R31, R31, R34, !P4 ;  /* 0x000000221f1fa207 */ /* 0x000fe40006000000 */
[----:B------:R-:W-:-:S02]  /*3fb0*/  @!P2 SEL R36, R7, R6, !P4 ;  /* 0x000000060724a207 */ /* 0x000fc40006000000 */
[----:B------:R-:W-:Y:S02]  /*3fc0*/  @!P2 SHF.R.S32.HI R34, RZ, 0x1f, R34 ;  /* 0x0000001fff22a819 */ /* 0x000fe40000011422 */
[----:B------:R-:W-:Y:S02]  /*3fd0*/  ISETP.GE.AND P3, PT, R33, R2, PT ;  /* 0x000000022100720c */ /* 0x000fe40003f66270 */
[----:B------:R-:W-:Y:S02]  /*3fe0*/  @!P2 IADD3 R31, P1, PT, R31, R36, RZ ;  /* 0x000000241f1fa210 */ /* 0x000fe40007f3e0ff */
[----:B-1----:R-:W-:Y:S02]  /*3ff0*/  @!P2 SEL R28, R34, RZ, P4 ;  /* 0x000000ff221ca207 */ /* 0x002fe40002000000 */
[----:B------:R-:W-:-:S05]  /*4000*/  @!P2 SEL R29, R5, R4, !P4 ;  /* 0x00000004051da207 */ /* 0x000fca0006000000 */
[----:B------:R-:W-:Y:S01]  /*4010*/  @!P2 IMAD.X R28, R28, 0x1, R29, P1 ;  /* 0x000000011c1ca824 */ /* 0x000fe200008e061d */
[----:B0-----:R-:W-:-:S04]  /*4020*/  @!P2 LEA R26, P1, R31, R26, 0x3 ;  /* 0x0000001a1f1aa211 */ /* 0x001fc800078218ff */
[----:B------:R-:W-:Y:S02]  /*4030*/  @!P2 LEA.HI.X R27, R31, R27, R28, 0x3, P1 ;  /* 0x0000001b1f1ba211 */ /* 0x000fe400008f1c1c */
[----:B------:R-:W0:Y:S01]  /*4040*/  @!P3 LDC.64 R28, c[0x0][0x3a0] ;  /* 0x0000e800ff1cbb82 */ /* 0x000e220000000a00 */
[----:B------:R-:W1:Y:S01]  /*4050*/  S2R R31, SR_TID.X ;  /* 0x00000000001f7919 */ /* 0x000e620000002100 */
[----:B--2---:R-:W-:Y:S01]  /*4060*/  VIADD R35, R32, 0x300 ;  /* 0x0000030020237836 */ /* 0x004fe20000000000 */
[C---:B------:R-:W-:Y:S01]  /*4070*/  @!P3 ISETP.GE.AND P4, PT, R33.reuse, R0, PT ;  /* 0x000000002100b20c */ /* 0x040fe20003f86270 */
[----:B------:R-:W-:Y:S01]  /*4080*/  @!P3 IMAD.IADD R32, R33, 0x1, -R0 ;  /* 0x000000012120b824 */ /* 0x000fe200078e0a00 */
[----:B------:R-:W-:Y:S01]  /*4090*/  LOP3.LUT R33, R30, 0x400, RZ, 0xfc, !PT ;  /* 0x000004001e217812 */ /* 0x000fe200078efcff */
[----:B------:R2:W5:Y:S03]  /*40a0*/  @!P2 LDG.E.64 R8, desc[UR8][R26.64] ;  /* 0x000000081a08a981 */ /* 0x000566000c1e1b00 */
[----:B------:R-:W-:-:S02]  /*40b0*/  @!P3 SEL R34, R35, R32, !P4 ;  /* 0x000000202322b207 */ /* 0x000fc40006000000 */
[----:B------:R-:W-:Y:S02]  /*40c0*/  @!P3 SEL R35, R7, R6, !P4 ;  /* 0x000000060723b207 */ /* 0x000fe40006000000 */
[----:B------:R-:W-:Y:S02]  /*40d0*/  @!P3 SHF.R.S32.HI R32, RZ, 0x1f, R32 ;  /* 0x0000001fff20b819 */ /* 0x000fe40000011420 */
[----:B------:R-:W-:Y:S02]  /*40e0*/  ISETP.GE.AND P1, PT, R33, R2, PT ;  /* 0x000000022100720c */ /* 0x000fe40003f26270 */
[----:B------:R-:W-:Y:S02]  /*40f0*/  @!P3 IADD3 R34, P0, PT, R34, R35, RZ ;  /* 0x000000232222b210 */ /* 0x000fe40007f1e0ff */
[----:B---3--:R-:W-:Y:S02]  /*4100*/  @!P3 SEL R25, R5, R4, !P4 ;  /* 0x000000040519b207 */ /* 0x008fe40006000000 */
[----:B------:R-:W-:Y:S01]  /*4110*/  @!P3 SEL R24, R32, RZ, P4 ;  /* 0x000000ff2018b207 */ /* 0x000fe20002000000 */
[----:B--2---:R-:W2:Y:S04]  /*4120*/  S2R R26, SR_TID.X ;  /* 0x00000000001a7919 */ /* 0x004ea80000002100 */
[----:B------:R-:W-:Y:S01]  /*4130*/  @!P3 IMAD.X R24, R24, 0x1, R25, P0 ;  /* 0x000000011818b824 */ /* 0x000fe200000e0619 */
[----:B0-----:R-:W-:-:S04]  /*4140*/  @!P3 LEA R28, P0, R34, R28, 0x3 ;  /* 0x0000001c221cb211 */ /* 0x001fc800078018ff */
[----:B------:R-:W-:Y:S02]  /*4150*/  @!P3 LEA.HI.X R29, R34, R29, R24, 0x3, P0 ;  /* 0x0000001d221db211 */ /* 0x000fe400000f1c18 */
[----:B------:R-:W0:Y:S01]  /*4160*/  @!P1 LDC.64 R24, c[0x0][0x3a0] ;  /* 0x0000e800ff189b82 */ /* 0x000e220000000a00 */
[C---:B------:R-:W-:Y:S01]  /*4170*/  @!P1 ISETP.GE.AND P4, PT, R33.reuse, R0, PT ;  /* 0x000000002100920c */ /* 0x040fe20003f86270 */
[----:B------:R-:W-:Y:S01]  /*4180*/  @!P1 IMAD.IADD R33, R33, 0x1, -R0 ;  /* 0x0000000121219824 */ /* 0x000fe200078e0a00 */
[----:B-1----:R-:W-:Y:S01]  /*4190*/  LOP3.LUT R32, R31, 0x400, RZ, 0xfc, !PT ;  /* 0x000004001f207812 */ /* 0x002fe200078efcff */
[----:B------:R1:W5:Y:S03]  /*41a0*/  @!P3 LDG.E.64 R14, desc[UR8][R28.64] ;  /* 0x000000081c0eb981 */ /* 0x000366000c1e1b00 */
[----:B------:R-:W-:Y:S02]  /*41b0*/  @!P1 SEL R27, R32, R33, !P4 ;  /* 0x00000021201b9207 */ /* 0x000fe40006000000 */
[----:B------:R-:W-:Y:S01]  /*41c0*/  @!P1 SHF.R.S32.HI R31, RZ, 0x1f, R33 ;  /* 0x0000001fff1f9819 */ /* 0x000fe20000011421 */
[----:B------:R-:W-:Y:S01]  /*41d0*/  VIADD R33, R30, 0x500 ;  /* 0x000005001e217836 */ /* 0x000fe20000000000 */
[----:B------:R-:W-:-:S02]  /*41e0*/  @!P1 SEL R32, R7, R6, !P4 ;  /* 0x0000000607209207 */ /* 0x000fc40006000000 */
[----:B------:R-:W-:Y:S02]  /*41f0*/  @!P1 SEL R31, R31, RZ, P4 ;  /* 0x000000ff1f1f9207 */ /* 0x000fe40002000000 */
[----:B------:R-:W-:Y:S02]  /*4200*/  ISETP.GE.AND P0, PT, R33, R2, PT ;  /* 0x000000022100720c */ /* 0x000fe40003f06270 */
[----:B------:R-:W-:Y:S02]  /*4210*/  @!P1 IADD3 R27, P2, PT, R27, R32, RZ ;  /* 0x000000201b1b9210 */ /* 0x000fe40007f5e0ff */
[----:B------:R-:W-:-:S05]  /*4220*/  @!P1 SEL R32, R5, R4, !P4 ;  /* 0x0000000405209207 */ /* 0x000fca0006000000 */
[----:B------:R-:W-:Y:S01]  /*4230*/  @!P1 IMAD.X R32, R31, 0x1, R32, P2 ;  /* 0x000000011f209824 */ /* 0x000fe200010e0620 */
[C---:B0-----:R-:W-:Y:S01]  /*4240*/  @!P1 LEA R24, P2, R27.reuse, R24, 0x3 ;  /* 0x000000181b189211 */ /* 0x041fe200078418ff */
[----:B------:R-:W0:Y:S01]  /*4250*/  S2R R31, SR_TID.X ;  /* 0x00000000001f7919 */ /* 0x000e220000002100 */
[----:B--2---:R-:W-:Y:S02]  /*4260*/  VIADD R35, R26, 0x500 ;  /* 0x000005001a237836 */ /* 0x004fe40000000000 */
[----:B------:R-:W-:Y:S01]  /*4270*/  @!P1 LEA.HI.X R25, R27, R25, R32, 0x3, P2 ;  /* 0x000000191b199211 */ /* 0x000fe200010f1c20 */
[C---:B------:R-:W-:Y:S01]  /*4280*/  @!P0 IMAD.IADD R34, R33.reuse, 0x1, -R0 ;  /* 0x0000000121228824 */ /* 0x040fe200078e0a00 */
[----:B------:R-:W2:Y:S01]  /*4290*/  @!P0 LDC.64 R26, c[0x0][0x3a0] ;  /* 0x0000e800ff1a8b82 */ /* 0x000ea20000000a00 */
[----:B------:R-:W-:Y:S01]  /*42a0*/  @!P0 ISETP.GE.AND P5, PT, R33, R0, PT ;  /* 0x000000002100820c */ /* 0x000fe20003fa6270 */
[----:B-1----:R-:W-:Y:S01]  /*42b0*/  VIADD R29, R30, 0x700 ;  /* 0x000007001e1d7836 */ /* 0x002fe20000000000 */
[----:B------:R1:W5:Y:S02]  /*42c0*/  @!P1 LDG.E.64 R16, desc[UR8][R24.64] ;  /* 0x0000000818109981 */ /* 0x000364000c1e1b00 */
[----:B------:R-:W-:-:S02]  /*42d0*/  @!P0 SEL R32, R35, R34, !P5 ;  /* 0x0000002223208207 */ /* 0x000fc40006800000 */
[----:B------:R-:W-:-:S04]  /*42e0*/  @!P0 SEL R33, R7, R6, !P5 ;  /* 0x0000000607218207 */ /* 0x000fc80006800000 */
[----:B------:R-:W-:Y:S01]  /*42f0*/  @!P0 IADD3 R32, P4, PT, R32, R33, RZ ;  /* 0x0000002120208210 */ /* 0x000fe20007f9e0ff */
[----:B------:R-:W-:Y:S01]  /*4300*/  VIADD R33, R30, 0x600 ;  /* 0x000006001e217836 */ /* 0x000fe20000000000 */
[----:B------:R-:W-:Y:S02]  /*4310*/  @!P0 SHF.R.S32.HI R34, RZ, 0x1f, R34 ;  /* 0x0000001fff228819 */ /* 0x000fe40000011422 */
[-C--:B------:R-:W-:Y:S02]  /*4320*/  ISETP.GE.AND P3, PT, R29, R2.reuse, PT ;  /* 0x000000021d00720c */ /* 0x080fe40003f66270 */
[----:B------:R-:W-:Y:S02]  /*4330*/  ISETP.GE.AND P2, PT, R33, R2, PT ;  /* 0x000000022100720c */ /* 0x000fe40003f46270 */
[----:B------:R-:W-:Y:S02]  /*4340*/  @!P0 SEL R28, R34, RZ, P5 ;  /* 0x000000ff221c8207 */ /* 0x000fe40002800000 */
[----:B------:R-:W-:-:S05]  /*4350*/  @!P0 SEL R35, R5, R4, !P5 ;  /* 0x0000000405238207 */ /* 0x000fca0006800000 */
[----:B------:R-:W-:Y:S01]  /*4360*/  @!P0 IMAD.X R28, R28, 0x1, R35, P4 ;  /* 0x000000011c1c8824 */ /* 0x000fe200020e0623 */
[C---:B--2---:R-:W-:Y:S02]  /*4370*/  @!P0 LEA R26, P4, R32.reuse, R26, 0x3 ;  /* 0x0000001a201a8211 */ /* 0x044fe400078818ff */
[-C--:B------:R-:W-:Y:S02]  /*4380*/  @!P3 ISETP.GE.AND P5, PT, R29, R0.reuse, PT ;  /* 0x000000001d00b20c */ /* 0x080fe40003fa6270 */
[----:B------:R-:W-:Y:S02]  /*4390*/  @!P0 LEA.HI.X R27, R32, R27, R28, 0x3, P4 ;  /* 0x0000001b201b8211 */ /* 0x000fe400020f1c1c */
[----:B------:R-:W-:Y:S01]  /*43a0*/  @!P2 ISETP.GE.AND P4, PT, R33, R0, PT ;  /* 0x000000002100a20c */ /* 0x000fe20003f86270 */
[----:B0-----:R-:W-:Y:S01]  /*43b0*/  VIADD R28, R31, 0x600 ;  /* 0x000006001f1c7836 */ /* 0x001fe20000000000 */
[----:B------:R-:W-:Y:S01]  /*43c0*/  @!P3 SEL R30, R5, R4, !P5 ;  /* 0x00000004051eb207 */ /* 0x000fe20006800000 */
[--C-:B------:R-:W-:Y:S01]  /*43d0*/  @!P2 IMAD.IADD R31, R33, 0x1, -R0.reuse ;  /* 0x00000001211fa824 */ /* 0x100fe200078e0a00 */
[-C--:B------:R-:W-:Y:S01]  /*43e0*/  @!P2 SEL R35, R7, R6.reuse, !P4 ;  /* 0x000000060723a207 */ /* 0x080fe20006000000 */
[----:B------:R-:W-:Y:S01]  /*43f0*/  @!P3 IMAD.IADD R34, R29, 0x1, -R0 ;  /* 0x000000011d22b824 */ /* 0x000fe200078e0a00 */
[----:B------:R-:W-:Y:S01]  /*4400*/  @!P3 SEL R33, R7, R6, !P5 ;  /* 0x000000060721b207 */ /* 0x000fe20006800000 */
[----:B------:R1:W5:Y:S01]  /*4410*/  @!P0 LDG.E.64 R18, desc[UR8][R26.64] ;  /* 0x000000081a128981 */ /* 0x000362000c1e1b00 */
[----:B------:R-:W-:Y:S01]  /*4420*/  @!P2 SEL R32, R5, R4, !P4 ;  /* 0x000000040520a207 */ /* 0x000fe20006000000 */
[----:B------:R-:W0:Y:S01]  /*4430*/  @!P3 LDC.64 R6, c[0x0][0x3a0] ;  /* 0x0000e800ff06bb82 */ /* 0x000e220000000a00 */
[----:B------:R-:W-:-:S07]  /*4440*/  @!P2 SEL R28, R28, R31, !P4 ;  /* 0x0000001f1c1ca207 */ /* 0x000fce0006000000 */
[----:B------:R-:W2:Y:S01]  /*4450*/  @!P2 LDC.64 R4, c[0x0][0x3a0] ;  /* 0x0000e800ff04ab82 */ /* 0x000ea20000000a00 */
[----:B------:R-:W-:Y:S02]  /*4460*/  @!P2 SHF.R.S32.HI R31, RZ, 0x1f, R31 ;  /* 0x0000001fff1fa819 */ /* 0x000fe4000001141f */
[----:B------:R-:W-:Y:S02]  /*4470*/  @!P2 IADD3 R28, P6, PT, R28, R35, RZ ;  /* 0x000000231c1ca210 */ /* 0x000fe40007fde0ff */
[----:B------:R-:W-:Y:S02]  /*4480*/  @!P2 SEL R31, R31, RZ, P4 ;  /* 0x000000ff1f1fa207 */ /* 0x000fe40002000000 */
[----:B------:R-:W-:Y:S02]  /*4490*/  @!P3 SEL R36, R29, R34, !P5 ;  /* 0x000000221d24b207 */ /* 0x000fe40006800000 */
[----:B------:R-:W-:Y:S01]  /*44a0*/  @!P3 SHF.R.S32.HI R34, RZ, 0x1f, R34 ;  /* 0x0000001fff22b819 */ /* 0x000fe20000011422 */
[----:B------:R-:W-:Y:S01]  /*44b0*/  @!P2 IMAD.X R32, R31, 0x1, R32, P6 ;  /* 0x000000011f20a824 */ /* 0x000fe200030e0620 */
[----:B------:R-:W-:-:S02]  /*44c0*/  @!P3 IADD3 R29, P4, PT, R36, R33, RZ ;  /* 0x00000021241db210 */ /* 0x000fc40007f9e0ff */
[----:B------:R-:W-:-:S05]  /*44d0*/  @!P3 SEL R31, R34, RZ, P5 ;  /* 0x000000ff221fb207 */ /* 0x000fca0002800000 */
[----:B------:R-:W-:Y:S01]  /*44e0*/  @!P3 IMAD.X R30, R31, 0x1, R30, P4 ;  /* 0x000000011f1eb824 */ /* 0x000fe200020e061e */
[C---:B0-----:R-:W-:Y:S02]  /*44f0*/  @!P3 LEA R6, P4, R29.reuse, R6, 0x3 ;  /* 0x000000061d06b211 */ /* 0x041fe400078818ff */
[C---:B--2---:R-:W-:Y:S02]  /*4500*/  @!P2 LEA R4, P5, R28.reuse, R4, 0x3 ;  /* 0x000000041c04a211 */ /* 0x044fe400078a18ff */
[----:B------:R-:W-:Y:S02]  /*4510*/  @!P3 LEA.HI.X R7, R29, R7, R30, 0x3, P4 ;  /* 0x000000071d07b211 */ /* 0x000fe400020f1c1e */
[----:B------:R-:W-:-:S03]  /*4520*/  @!P2 LEA.HI.X R5, R28, R5, R32, 0x3, P5 ;  /* 0x000000051c05a211 */ /* 0x000fc600028f1c20 */
[----:B------:R1:W5:Y:S04]  /*4530*/  @!P3 LDG.E.64 R22, desc[UR8][R6.64] ;  /* 0x000000080616b981 */ /* 0x000368000c1e1b00 */
[----:B------:R1:W5:Y:S02]  /*4540*/  @!P2 LDG.E.64 R20, desc[UR8][R4.64] ;  /* 0x000000080414a981 */ /* 0x000364000c1e1b00 */
.L_x_570:
[----:B------:R-:W-:Y:S05]  /*4550*/  BSYNC.RECONVERGENT B0 ;  /* 0x0000000000007941 */ /* 0x000fea0003800200 */
.L_x_554:
        /* <DEDUP_REMOVED lines=14> */
[----:B0-----:R-:W-:-:S07]  /*4640*/  VIMNMX R5, PT, PT, R5, R2, PT ;  /* 0x0000000205057248 */ /* 0x001fce0003fe0100 */
[----:B------:R-:W-:Y:S01]  /*4650*/  PREEXIT ;  /* 0x000000000000782d */ /* 0x000fe20000000000 */
[----:B------:R-:W-:Y:S01]  /*4660*/  BSSY.RECONVERGENT B0, `(.L_x_571) ;  /* 0x000003c000007945 */ /* 0x000fe20003800200 */
[C---:B------:R-:W-:Y:S01]  /*4670*/  ISETP.GE.AND P0, PT, R5.reuse, R3, PT ;  /* 0x000000030500720c */ /* 0x040fe20003f06270 */
[----:B------:R-:W-:Y:S01]  /*4680*/  IMAD.IADD R3, R5, 0x1, -R3 ;  /* 0x0000000105037824 */ /* 0x000fe200078e0a03 */
[----:B------:R-:W-:-:S04]  /*4690*/  VIMNMX R4, PT, PT, R0, R5, PT ;  /* 0x0000000500047248 */ /* 0x000fc80003fe0100 */
[----:B------:R-:W-:-:S04]  /*46a0*/  SEL R3, R3, RZ, P0 ;  /* 0x000000ff03037207 */ /* 0x000fc80000000000 */
[----:B------:R-:W-:-:S13]  /*46b0*/  ISETP.GE.AND P0, PT, R3, R4, PT ;  /* 0x000000040300720c */ /* 0x000fda0003f06270 */
[----:B------:R-:W-:Y:S05]  /*46c0*/  @P0 BRA `(.L_x_572) ;  /* 0x0000000000d40947 */ /* 0x000fea0003800000 */
[----:B------:R-:W-:-:S07]  /*46d0*/  IMAD.IADD R16, R0, 0x1, R5 ;  /* 0x0000000100107824 */ /* 0x000fce00078e0205 */
.L_x_577:
        /* <DEDUP_REMOVED lines=22> */
.L_x_576:
        /* <DEDUP_REMOVED lines=22> */
.L_x_575:
[----:B------:R-:W-:-:S04]  /*49a0*/  ISETP.GE.U32.AND P0, PT, R14, R10, PT ;  /* 0x0000000a0e00720c */ /* 0x000fc80003f06070 */
[----:B------:R-:W-:-:S13]  /*49b0*/  ISETP.GE.U32.AND.EX P0, PT, R15, R11, PT, P0 ;  /* 0x0000000b0f00720c */ /* 0x000fda0003f06100 */
.L_x_574:
[----:B------:R-:W-:Y:S05]  /*49c0*/  BSYNC.RECONVERGENT B1 ;  /* 0x0000000000017941 */ /* 0x000fea0003800200 */
.L_x_573:
[----:B------:R-:W-:Y:S01]  /*49d0*/  @P0 VIADD R13, R17, 0x1 ;  /* 0x00000001110d0836 */ /* 0x000fe20000000000 */
[----:B------:R-:W-:-:S03]  /*49e0*/  SEL R4, R4, R17, P0 ;  /* 0x0000001104047207 */ /* 0x000fc60000000000 */
[----:B------:R-:W-:Y:S01]  /*49f0*/  IMAD.MOV.U32 R3, RZ, RZ, R13 ;  /* 0x000000ffff037224 */ /* 0x000fe200078e000d */
[----:B------:R-:W-:-:S13]  /*4a00*/  ISETP.GE.AND P0, PT, R13, R4, PT ;  /* 0x000000040d00720c */ /* 0x000fda0003f06270 */
[----:B------:R-:W-:Y:S05]  /*4a10*/  @!P0 BRA `(.L_x_577) ;  /* 0xfffffffc00308947 */ /* 0x000fea000383ffff */
.L_x_572:
[----:B------:R-:W-:Y:S05]  /*4a20*/  BSYNC.RECONVERGENT B0 ;  /* 0x0000000000007941 */ /* 0x000fea0003800200 */
.L_x_571:
[----:B------:R-:W-:Y:S01]  /*4a30*/  IADD3 R21, PT, PT, R0, R5, -R3 ;  /* 0x0000000500157210 */ /* 0x000fe20007ffe803 */
[----:B------:R-:W-:Y:S01]  /*4a40*/  BSSY.RECONVERGENT B0, `(.L_x_578) ;  /* 0x0000030000007945 */ /* 0x000fe20003800200 */
[----:B------:R-:W-:Y:S02]  /*4a50*/  LEA R20, R3, UR4, 0x3 ;  /* 0x0000000403147c11 */ /* 0x000fe4000f8e18ff */
[C---:B------:R-:W-:Y:S02]  /*4a60*/  LEA R22, R21.reuse, UR4, 0x3 ;  /* 0x0000000415167c11 */ /* 0x040fe4000f8e18ff */
[----:B------:R-:W-:Y:S01]  /*4a70*/  ISETP.GE.AND P1, PT, R21, R2, PT ;  /* 0x000000021500720c */ /* 0x000fe20003f26270 */
[----:B------:R0:W1:Y:S01]  /*4a80*/  LDS.64 R18, [R20] ;  /* 0x0000000014127984 */ /* 0x0000620000000a00 */
[----:B------:R-:W-:-:S03]  /*4a90*/  PLOP3.LUT P0, PT, PT, PT, PT, 0x8, 0x80 ;  /* 0x000000000080781c */ /* 0x000fc60003f0e170 */
[----:B------:R0:W2:Y:S08]  /*4aa0*/  LDS.64 R16, [R22] ;  /* 0x0000000016107984 */ /* 0x0000b00000000a00 */
        /* <DEDUP_REMOVED lines=16> */
.L_x_581:
        /* <DEDUP_REMOVED lines=22> */
.L_x_580:
[----:B------:R-:W-:-:S04]  /*4d10*/  ISETP.GE.U32.AND P0, PT, R12, R6, PT ;  /* 0x000000060c00720c */ /* 0x000fc80003f06070 */
[----:B------:R-:W-:-:S04]  /*4d20*/  ISETP.GE.U32.AND.EX P0, PT, R13, R7, PT, P0 ;  /* 0x000000070d00720c */ /* 0x000fc80003f06100 */
[----:B------:R-:W-:-:S13]  /*4d30*/  PLOP3.LUT P0, PT, P0, PT, PT, 0x8, 0x80 ;  /* 0x000000000080781c */ /* 0x000fda000070e170 */
.L_x_579:
[----:B------:R-:W-:Y:S05]  /*4d40*/  BSYNC.RECONVERGENT B0 ;  /* 0x0000000000007941 */ /* 0x000fea0003800200 */
.L_x_578:
        /* <DEDUP_REMOVED lines=27> */
.L_x_585:
        /* <DEDUP_REMOVED lines=22> */
.L_x_584:
[----:B------:R-:W-:-:S04]  /*5060*/  ISETP.GE.U32.AND P1, PT, R20, R6, PT ;  /* 0x000000061400720c */ /* 0x000fc80003f26070 */
[----:B------:R-:W-:-:S04]  /*5070*/  ISETP.GE.U32.AND.EX P1, PT, R21, R7, PT, P1 ;  /* 0x000000071500720c */ /* 0x000fc80003f26110 */
[----:B------:R-:W-:-:S13]  /*5080*/  PLOP3.LUT P1, PT, P1, PT, PT, 0x8, 0x80 ;  /* 0x000000000080781c */ /* 0x000fda0000f2e170 */
.L_x_583:
[----:B------:R-:W-:Y:S05]  /*5090*/  BSYNC.RECONVERGENT B0 ;  /* 0x0000000000007941 */ /* 0x000fea0003800200 */
.L_x_582:
[----:B------:R-:W-:Y:S01]  /*50a0*/  VIADD R3, R11, 0x1 ;  /* 0x000000010b037836 */ /* 0x000fe20000000000 */
[----:B-12---:R-:W-:Y:S01]  /*50b0*/  SEL R12, R16, R18, P1 ;  /* 0x00000012100c7207 */ /* 0x006fe20000800000 */
[----:B------:R-:W-:Y:S01]  /*50c0*/  VIADD R7, R9, 0x1 ;  /* 0x0000000109077836 */ /* 0x000fe20000000000 */
[----:B------:R-:W-:Y:S01]  /*50d0*/  SEL R13, R17, R19, P1 ;  /* 0x00000013110d7207 */ /* 0x000fe20000800000 */
[----:B------:R-:W-:Y:S01]  /*50e0*/  @P1 IMAD.MOV R3, RZ, RZ, R11 ;  /* 0x000000ffff031224 */ /* 0x000fe200078e020b */
[----:B------:R-:W-:Y:S01]  /*50f0*/  BSSY.RECONVERGENT B0, `(.L_x_586) ;  /* 0x0000031000007945 */ /* 0x000fe20003800200 */
        /* <DEDUP_REMOVED lines=23> */
.L_x_589:
        /* <DEDUP_REMOVED lines=22> */
.L_x_588:
[----:B------:R-:W-:-:S04]  /*53d0*/  ISETP.GE.U32.AND P0, PT, R22, R8, PT ;  /* 0x000000081600720c */ /* 0x000fc80003f06070 */
[----:B------:R-:W-:-:S04]  /*53e0*/  ISETP.GE.U32.AND.EX P0, PT, R23, R9, PT, P0 ;  /* 0x000000091700720c */ /* 0x000fc80003f06100 */
[----:B------:R-:W-:-:S13]  /*53f0*/  PLOP3.LUT P0, PT, P0, PT, PT, 0x8, 0x80 ;  /* 0x000000000080781c */ /* 0x000fda000070e170 */
.L_x_587:
[----:B------:R-:W-:Y:S05]  /*5400*/  BSYNC.RECONVERGENT B0 ;  /* 0x0000000000007941 */ /* 0x000fea0003800200 */
.L_x_586:
        /* <DEDUP_REMOVED lines=29> */
.L_x_593:
        /* <DEDUP_REMOVED lines=22> */
.L_x_592:
[----:B------:R-:W-:-:S04]  /*5740*/  ISETP.GE.U32.AND P0, PT, R6, R20, PT ;  /* 0x000000140600720c */ /* 0x000fc80003f06070 */
[----:B------:R-:W-:-:S04]  /*5750*/  ISETP.GE.U32.AND.EX P0, PT, R7, R21, PT, P0 ;  /* 0x000000150700720c */ /* 0x000fc80003f06100 */
[----:B------:R-:W-:-:S13]  /*5760*/  PLOP3.LUT P0, PT, P0, PT, PT, 0x8, 0x80 ;  /* 0x000000000080781c */ /* 0x000fda000070e170 */
.L_x_591:
[----:B------:R-:W-:Y:S05]  /*5770*/  BSYNC.RECONVERGENT B0 ;  /* 0x0000000000007941 */ /* 0x000fea0003800200 */
.L_x_590:
[----:B0-----:R-:W-:Y:S01]  /*5780*/  VIADD R3, R9, 0x1 ;  /* 0x0000000109037836 */ /* 0x001fe20000000000 */
        /* <DEDUP_REMOVED lines=28> */
.L_x_597:
        /* <DEDUP_REMOVED lines=23> */
.L_x_596:
[----:B------:R-:W-:-:S04]  /*5ac0*/  ISETP.GE.U32.AND P0, PT, R6, R22, PT ;  /* 0x000000160600720c */ /* 0x000fc80003f06070 */
[----:B------:R-:W-:-:S04]  /*5ad0*/  ISETP.GE.U32.AND.EX P0, PT, R7, R23, PT, P0 ;  /* 0x000000170700720c */ /* 0x000fc80003f06100 */
[----:B------:R-:W-:-:S13]  /*5ae0*/  PLOP3.LUT P0, PT, P0, PT, PT, 0x8, 0x80 ;  /* 0x000000000080781c */ /* 0x000fda000070e170 */
.L_x_595:
[----:B------:R-:W-:Y:S05]  /*5af0*/  BSYNC.RECONVERGENT B0 ;  /* 0x0000000000007941 */ /* 0x000fea0003800200 */
.L_x_594:
        /* <DEDUP_REMOVED lines=31> */
.L_x_601:
        /* <DEDUP_REMOVED lines=23> */
.L_x_600:
[----:B------:R-:W-:-:S04]  /*5e60*/  ISETP.GE.U32.AND P0, PT, R20, R26, PT ;  /* 0x0000001a1400720c */ /* 0x000fc80003f06070 */
[----:B------:R-:W-:-:S04]  /*5e70*/  ISETP.GE.U32.AND.EX P0, PT, R21, R27, PT, P0 ;  /* 0x0000001b1500720c */ /* 0x000fc80003f06100 */
[----:B------:R-:W-:-:S13]  /*5e80*/  PLOP3.LUT P0, PT, P0, PT, PT, 0x8, 0x80 ;  /* 0x000000000080781c */ /* 0x000fda000070e170 */
.L_x_599:
[----:B------:R-:W-:Y:S05]  /*5e90*/  BSYNC.RECONVERGENT B0 ;  /* 0x0000000000007941 */ /* 0x000fea0003800200 */
.L_x_598:
        /* <DEDUP_REMOVED lines=31> */
.L_x_605:
        /* <DEDUP_REMOVED lines=24> */
.L_x_604:
[----:B------:R-:W-:-:S04]  /*6210*/  ISETP.GE.U32.AND P0, PT, R22, R26, PT ;  /* 0x0000001a1600720c */ /* 0x000fc80003f06070 */
[----:B------:R-:W-:-:S04]  /*6220*/  ISETP.GE.U32.AND.EX P0, PT, R23, R27, PT, P0 ;  /* 0x0000001b1700720c */ /* 0x000fc80003f06100 */
[----:B------:R-:W-:-:S13]  /*6230*/  PLOP3.LUT P0, PT, P0, PT, PT, 0x8, 0x80 ;  /* 0x000000000080781c */ /* 0x000fda000070e170 */
.L_x_603:
[----:B------:R-:W-:Y:S05]  /*6240*/  BSYNC.RECONVERGENT B0 ;  /* 0x0000000000007941 */ /* 0x000fea0003800200 */
.L_x_602:
        /* <DEDUP_REMOVED lines=35> */
.L_x_609:
        /* <DEDUP_REMOVED lines=25> */
.L_x_608:
[----:B------:R-:W-:-:S04]  /*6610*/  ISETP.GE.U32.AND P0, PT, R22, R26, PT ;  /* 0x0000001a1600720c */ /* 0x000fc80003f06070 */
[----:B------:R-:W-:-:S04]  /*6620*/  ISETP.GE.U32.AND.EX P0, PT, R23, R27, PT, P0 ;  /* 0x0000001b1700720c */ /* 0x000fc80003f06100 */
[----:B------:R-:W-:Y:S02]  /*6630*/  SEL R30, R16, R18, !P0 ;  /* 0x00000012101e7207 */ /* 0x000fe40004000000 */
[----:B------:R-:W-:-:S07]  /*6640*/  SEL R31, R17, R19, !P0 ;  /* 0x00000013111f7207 */ /* 0x000fce0004000000 */
.L_x_607:
[----:B------:R-:W-:Y:S05]  /*6650*/  BSYNC.RECONVERGENT B0 ;  /* 0x0000000000007941 */ /* 0x000fea0003800200 */
.L_x_606:
        /* <DEDUP_REMOVED lines=14> */
[----:B------:R-:W-:Y:S01]  /*6740*/  UMOV UR5, 0x400 ;  /* 0x0000040000057882 */ /* 0x000fe20000000000 */
[C---:B------:R-:W-:Y:S02]  /*6750*/  ISETP.NE.AND P0, PT, R0.reuse, RZ, PT ;  /* 0x000000ff0000720c */ /* 0x040fe40003f05270 */
[----:B------:R-:W-:Y:S01]  /*6760*/  LOP3.LUT R0, R0, 0x1f, RZ, 0xc0, !PT ;  /* 0x0000001f00007812 */ /* 0x000fe200078ec0ff */
[----:B-1----:R-:W-:Y:S01]  /*6770*/  ULEA UR5, UR6, UR5, 0x18 ;  /* 0x0000000506057291 */ /* 0x002fe2000f8ec0ff */
[----:B------:R-:W1:Y:S01]  /*6780*/  LDCU.64 UR6, c[0x0][0x3a0] ;  /* 0x00007400ff0677ac */ /* 0x000e620008000a00 */
[----:B0-----:R-:W-:Y:S02]  /*6790*/  IMAD R19, R18, 0x8, R3 ;  /* 0x0000000812137824 */ /* 0x001fe400078e0203 */
[----:B------:R-:W-:-:S02]  /*67a0*/  IMAD.IADD R3, R3, 0x1, R0 ;  /* 0x0000000103037824 */ /* 0x000fc400078e0200 */
[----:B------:R-:W-:Y:S01]  /*67b0*/  IMAD R18, R18, -0x7, R19 ;  /* 0xfffffff912127824 */ /* 0x000fe200078e0213 */
[----:B------:R-:W-:Y:S01]  /*67c0*/  LEA.HI.SX32 R22, R19, R19, 0x1b ;  /* 0x0000001313167211 */ /* 0x000fe200078fdaff */
[----:B------:R-:W-:Y:S02]  /*67d0*/  VIADD R29, R3, 0xc0 ;  /* 0x000000c0031d7836 */ /* 0x000fe40000000000 */
[----:B------:R-:W-:Y:S01]  /*67e0*/  VIADD R19, R18, 0x20 ;  /* 0x0000002012137836 */ /* 0x000fe20000000000 */
[----:B------:R-:W-:Y:S01]  /*67f0*/  LEA R23, R22, UR5, 0x3 ;  /* 0x0000000516177c11 */ /* 0x000fe2000f8e18ff */
[C---:B------:R-:W-:Y:S02]  /*6800*/  VIADD R25, R18.reuse, 0x40 ;  /* 0x0000004012197836 */ /* 0x040fe40000000000 */
[----:B------:R-:W-:Y:S01]  /*6810*/  VIADD R27, R18, 0x60 ;  /* 0x00000060121b7836 */ /* 0x000fe20000000000 */
[-C--:B------:R-:W-:Y:S01]  /*6820*/  LEA.HI.SX32 R19, R19, R18.reuse, 0x1b ;  /* 0x0000001213137211 */ /* 0x080fe200078fdaff */
[----:B------:R0:W-:Y:S01]  /*6830*/  STS.64 [R23], R14 ;  /* 0x0000000e17007388 */ /* 0x0001e20000000a00 */
[----:B------:R-:W-:-:S02]  /*6840*/  LEA.HI.SX32 R25, R25, R18, 0x1b ;  /* 0x0000001219197211 */ /* 0x000fc400078fdaff */
[-C--:B------:R-:W-:Y:S01]  /*6850*/  LEA.HI.SX32 R27, R27, R18.reuse, 0x1b ;  /* 0x000000121b1b7211 */ /* 0x080fe200078fdaff */
[----:B------:R2:W-:Y:S04]  /*6860*/  STS.64 [R23+0x8], R12 ;  /* 0x0000080c17007388 */ /* 0x0005e80000000a00 */
[----:B------:R3:W-:Y:S04]  /*6870*/  STS.64 [R23+0x10], R10 ;  /* 0x0000100a17007388 */ /* 0x0007e80000000a00 */
[----:B------:R4:W-:Y:S01]  /*6880*/  STS.64 [R23+0x20], R6 ;  /* 0x0000200617007388 */ /* 0x0009e20000000a00 */
[C---:B0-----:R-:W-:Y:S01]  /*6890*/  VIADD R15, R18.reuse, 0x80 ;  /* 0x00000080120f7836 */ /* 0x041fe20000000000 */
[----:B------:R-:W-:Y:S01]  /*68a0*/  LEA R14, R25, UR5, 0x3 ;  /* 0x00000005190e7c11 */ /* 0x000fe2000f8e18ff */
[----:B------:R-:W-:Y:S01]  /*68b0*/  VIADD R25, R3, 0x40 ;  /* 0x0000004003197836 */ /* 0x000fe20000000000 */
[----:B------:R0:W-:Y:S01]  /*68c0*/  STS.64 [R23+0x18], R8 ;  /* 0x0000180817007388 */ /* 0x0001e20000000a00 */
[C---:B--2---:R-:W-:Y:S01]  /*68d0*/  VIADD R13, R18.reuse, 0xa0 ;  /* 0x000000a0120d7836 */ /* 0x044fe20000000000 */
[-C--:B------:R-:W-:Y:S01]  /*68e0*/  LEA.HI.SX32 R15, R15, R18.reuse, 0x1b ;  /* 0x000000120f0f7211 */ /* 0x080fe200078fdaff */
[C---:B---3--:R-:W-:Y:S01]  /*68f0*/  VIADD R11, R18.reuse, 0xc0 ;  /* 0x000000c0120b7836 */ /* 0x048fe20000000000 */
[----:B------:R-:W-:Y:S02]  /*6900*/  STS.64 [R23+0x28], R4 ;  /* 0x0000280417007388 */ /* 0x000fe40000000a00 */
[-C--:B------:R-:W-:Y:S01]  /*6910*/  LEA.HI.SX32 R13, R13, R18.reuse, 0x1b ;  /* 0x000000120d0d7211 */ /* 0x080fe200078fdaff */
[C---:B----4-:R-:W-:Y:S01]  /*6920*/  VIADD R7, R18.reuse, 0xe0 ;  /* 0x000000e012077836 */ /* 0x050fe20000000000 */
[-C--:B------:R-:W-:Y:S01]  /*6930*/  LEA.HI.SX32 R11, R11, R18.reuse, 0x1b ;  /* 0x000000120b0b7211 */ /* 0x080fe200078fdaff */
[----:B------:R2:W-:Y:S01]  /*6940*/  STS.64 [R23+0x38], R16 ;  /* 0x0000381017007388 */ /* 0x0005e20000000a00 */
[----:B------:R-:W-:Y:S01]  /*6950*/  LEA R12, R27, UR5, 0x3 ;  /* 0x000000051b0c7c11 */ /* 0x000fe2000f8e18ff */
[----:B------:R-:W-:Y:S01]  /*6960*/  VIADD R27, R3, 0xa0 ;  /* 0x000000a0031b7836 */ /* 0x000fe20000000000 */
[-C--:B0-----:R-:W-:Y:S01]  /*6970*/  LEA.HI.SX32 R8, R18, R18.reuse, 0x1b ;  /* 0x0000001212087211 */ /* 0x081fe200078fdaff */
[----:B------:R0:W-:Y:S01]  /*6980*/  STS.64 [R23+0x30], R20 ;  /* 0x0000301417007388 */ /* 0x0001e20000000a00 */
[----:B------:R-:W-:-:S02]  /*6990*/  LEA.HI.SX32 R7, R7, R18, 0x1b ;  /* 0x0000001207077211 */ /* 0x000fc400078fdaff */
[----:B------:R-:W-:Y:S02]  /*69a0*/  LEA R18, R8, UR5, 0x3 ;  /* 0x0000000508127c11 */ /* 0x000fe4000f8e18ff */
[----:B------:R-:W-:Y:S01]  /*69b0*/  LEA R10, R15, UR5, 0x3 ;  /* 0x000000050f0a7c11 */ /* 0x000fe2000f8e18ff */
[----:B------:R-:W-:Y:S01]  /*69c0*/  NOP ;  /* 0x0000000000007918 */ /* 0x000fe20000000000 */
[----:B--2---:R-:W-:Y:S01]  /*69d0*/  LEA R16, R19, UR5, 0x3 ;  /* 0x0000000513107c11 */ /* 0x004fe2000f8e18ff */
[----:B------:R-:W-:Y:S01]  /*69e0*/  LDS.64 R14, [R14+0x200] ;  /* 0x000200000e0e7984 */ /* 0x000fe20000000a00 */
[----:B------:R-:W-:Y:S01]  /*69f0*/  LEA R8, R13, UR5, 0x3 ;  /* 0x000000050d087c11 */ /* 0x000fe2000f8e18ff */
[----:B0-----:R-:W-:Y:S01]  /*6a00*/  VIADD R23, R3, 0x20 ;  /* 0x0000002003177836 */ /* 0x001fe20000000000 */
[----:B------:R-:W-:Y:S01]  /*6a10*/  LEA R6, R11, UR5, 0x3 ;  /* 0x000000050b067c11 */ /* 0x000fe2000f8e18ff */
[----:B------:R-:W-:Y:S01]  /*6a20*/  LDS.64 R18, [R18] ;  /* 0x0000000012127984 */ /* 0x000fe20000000a00 */
[----:B------:R-:W-:-:S03]  /*6a30*/  LEA R4, R7, UR5, 0x3 ;  /* 0x0000000507047c11 */ /* 0x000fc6000f8e18ff */
[----:B------:R-:W-:Y:S04]  /*6a40*/  LDS.64 R16, [R16+0x100] ;  /* 0x0001000010107984 */ /* 0x000fe80000000a00 */
[----:B------:R-:W-:Y:S04]  /*6a50*/  LDS.64 R12, [R12+0x300] ;  /* 0x000300000c0c7984 */ /* 0x000fe80000000a00 */
[----:B------:R-:W-:Y:S04]  /*6a60*/  LDS.64 R10, [R10+0x400] ;  /* 0x000400000a0a7984 */ /* 0x000fe80000000a00 */
[----:B------:R-:W-:Y:S04]  /*6a70*/  LDS.64 R8, [R8+0x500] ;  /* 0x0005000008087984 */ /* 0x000fe80000000a00 */
[----:B------:R-:W-:Y:S04]  /*6a80*/  LDS.64 R6, [R6+0x600] ;  /* 0x0006000006067984 */ /* 0x000fe80000000a00 */
[----:B------:R-:W-:Y:S04]  /*6a90*/  LDS.64 R4, [R4+0x700] ;  /* 0x0007000004047984 */ /* 0x000fe80000000a00 */
[----:B------:R-:W-:Y:S01]  /*6aa0*/  @!P0 STS [UR5+0x4200], R2 ;  /* 0x00420002ff008988 */ /* 0x000fe20008000805 */
[----:B------:R-:W-:Y:S01]  /*6ab0*/  BAR.SYNC.DEFER_BLOCKING 0x0 ;  /* 0x0000000000007b1d */ /* 0x000fe20000010000 */
[----:B------:R-:W-:-:S05]  /*6ac0*/  IADD3 R0, P0, PT, R3, UR4, RZ ;  /* 0x0000000403007c10 */ /* 0x000fca000ff1e0ff */
[----:B------:R-:W-:Y:S01]  /*6ad0*/  IMAD.X R21, RZ, RZ, RZ, P0 ;  /* 0x000000ffff157224 */ /* 0x000fe200000e06ff */
[----:B-1----:R-:W-:-:S04]  /*6ae0*/  LEA R20, P0, R0, UR6, 0x3 ;  /* 0x0000000600147c11 */ /* 0x002fc8000f8018ff */
[----:B------:R-:W-:Y:S01]  /*6af0*/  LEA.HI.X R21, R0, UR7, R21, 0x3, P0 ;  /* 0x0000000700157c11 */ /* 0x000fe200080f1c15 */
[----:B------:R-:W0:Y:S02]  /*6b00*/  LDS R22, [UR5+0x4200] ;  /* 0x00420005ff167984 */ /* 0x000e240008000800 */
        /* <DEDUP_REMOVED lines=21> */
.L_x_610:
        /* <DEDUP_REMOVED lines=8> */
[----:B0-----:R-:W-:-:S04]  /*6ce0*/  IMAD R19, R18, 0x8, R3 ;  /* 0x0000000812137824 */ /* 0x001fc800078e0203 */
[----:B------:R-:W-:Y:S01]  /*6cf0*/  IMAD R18, R18, -0x7, R19 ;  /* 0xfffffff912127824 */ /* 0x000fe200078e0213 */
[----:B------:R-:W-:-:S03]  /*6d00*/  LEA.HI.SX32 R22, R19, R19, 0x1b ;  /* 0x0000001313167211 */ /* 0x000fc600078fdaff */
[----:B------:R-:W-:Y:S01]  /*6d10*/  VIADD R19, R18, 0x20 ;  /* 0x0000002012137836 */ /* 0x000fe20000000000 */
[----:B------:R-:W-:Y:S01]  /*6d20*/  LEA R23, R22, UR5, 0x3 ;  /* 0x0000000516177c11 */ /* 0x000fe2000f8e18ff */
[C---:B------:R-:W-:Y:S02]  /*6d30*/  VIADD R25, R18.reuse, 0x40 ;  /* 0x0000004012197836 */ /* 0x040fe40000000000 */
[C---:B------:R-:W-:Y:S01]  /*6d40*/  VIADD R27, R18.reuse, 0x60 ;  /* 0x00000060121b7836 */ /* 0x040fe20000000000 */
[-C--:B------:R-:W-:Y:S01]  /*6d50*/  LEA.HI.SX32 R19, R19, R18.reuse, 0x1b ;  /* 0x0000001213137211 */ /* 0x080fe200078fdaff */
[----:B------:R0:W-:Y:S01]  /*6d60*/  STS.64 [R23], R14 ;  /* 0x0000000e17007388 */ /* 0x0001e20000000a00 */
[-C--:B------:R-:W-:Y:S02]  /*6d70*/  LEA.HI.SX32 R25, R25, R18.reuse, 0x1b ;  /* 0x0000001219197211 */ /* 0x080fe400078fdaff */
[----:B------:R-:W-:Y:S01]  /*6d80*/  LEA.HI.SX32 R27, R27, R18, 0x1b ;  /* 0x000000121b1b7211 */ /* 0x000fe200078fdaff */
[----:B------:R2:W-:Y:S04]  /*6d90*/  STS.64 [R23+0x8], R12 ;  /* 0x0000080c17007388 */ /* 0x0005e80000000a00 */
[----:B------:R3:W-:Y:S04]  /*6da0*/  STS.64 [R23+0x10], R10 ;  /* 0x0000100a17007388 */ /* 0x0007e80000000a00 */
[----:B------:R4:W-:Y:S01]  /*6db0*/  STS.64 [R23+0x20], R6 ;  /* 0x0000200617007388 */ /* 0x0009e20000000a00 */
[----:B0-----:R-:W-:-:S02]  /*6dc0*/  VIADD R15, R18, 0x80 ;  /* 0x00000080120f7836 */ /* 0x001fc40000000000 */
[C---:B--2---:R-:W-:Y:S01]  /*6dd0*/  VIADD R13, R18.reuse, 0xa0 ;  /* 0x000000a0120d7836 */ /* 0x044fe20000000000 */
[----:B------:R0:W-:Y:S02]  /*6de0*/  STS.64 [R23+0x18], R8 ;  /* 0x0000180817007388 */ /* 0x0001e40000000a00 */
[-C--:B------:R-:W-:Y:S01]  /*6df0*/  LEA.HI.SX32 R15, R15, R18.reuse, 0x1b ;  /* 0x000000120f0f7211 */ /* 0x080fe200078fdaff */
[C---:B---3--:R-:W-:Y:S01]  /*6e00*/  VIADD R11, R18.reuse, 0xc0 ;  /* 0x000000c0120b7836 */ /* 0x048fe20000000000 */
[-C--:B------:R-:W-:Y:S01]  /*6e10*/  LEA.HI.SX32 R13, R13, R18.reuse, 0x1b ;  /* 0x000000120d0d7211 */ /* 0x080fe200078fdaff */
[----:B------:R2:W-:Y:S01]  /*6e20*/  STS.64 [R23+0x28], R4 ;  /* 0x0000280417007388 */ /* 0x0005e20000000a00 */
[----:B------:R-:W-:Y:S01]  /*6e30*/  LEA R10, R27, UR5, 0x3 ;  /* 0x000000051b0a7c11 */ /* 0x000fe2000f8e18ff */
[----:B----4-:R-:W-:Y:S01]  /*6e40*/  VIADD R7, R18, 0xe0 ;  /* 0x000000e012077836 */ /* 0x010fe20000000000 */
[----:B------:R-:W-:Y:S01]  /*6e50*/  LEA.HI.SX32 R11, R11, R18, 0x1b ;  /* 0x000000120b0b7211 */ /* 0x000fe200078fdaff */
[----:B------:R-:W-:Y:S01]  /*6e60*/  STS.64 [R23+0x38], R16 ;  /* 0x0000381017007388 */ /* 0x000fe20000000a00 */
[----:B------:R-:W-:-:S02]  /*6e70*/  LEA R6, R19, UR5, 0x3 ;  /* 0x0000000513067c11 */ /* 0x000fc4000f8e18ff */
[-C--:B0-----:R-:W-:Y:S01]  /*6e80*/  LEA.HI.SX32 R8, R18, R18.reuse, 0x1b ;  /* 0x0000001212087211 */ /* 0x081fe200078fdaff */
[----:B------:R0:W-:Y:S01]  /*6e90*/  STS.64 [R23+0x30], R20 ;  /* 0x0000301417007388 */ /* 0x0001e20000000a00 */
[----:B------:R-:W-:Y:S02]  /*6ea0*/  LEA.HI.SX32 R7, R7, R18, 0x1b ;  /* 0x0000001207077211 */ /* 0x000fe400078fdaff */
[----:B------:R-:W-:Y:S02]  /*6eb0*/  LEA R12, R15, UR5, 0x3 ;  /* 0x000000050f0c7c11 */ /* 0x000fe4000f8e18ff */
[----:B--2---:R-:W-:Y:S01]  /*6ec0*/  LEA R4, R8, UR5, 0x3 ;  /* 0x0000000508047c11 */ /* 0x004fe2000f8e18ff */
[----:B------:R-:W-:Y:S01]  /*6ed0*/  NOP ;  /* 0x0000000000007918 */ /* 0x000fe20000000000 */
[----:B------:R-:W-:-:S04]  /*6ee0*/  LEA R8, R25, UR5, 0x3 ;  /* 0x0000000519087c11 */ /* 0x000fc8000f8e18ff */
[----:B------:R-:W-:Y:S01]  /*6ef0*/  LDS.64 R4, [R4] ;  /* 0x0000000004047984 */ /* 0x000fe20000000a00 */
[----:B------:R-:W-:Y:S01]  /*6f00*/  LEA R14, R13, UR5, 0x3 ;  /* 0x000000050d0e7c11 */ /* 0x000fe2000f8e18ff */
[----:B0-----:R-:W-:Y:S01]  /*6f10*/  VIADD R20, R0, UR4 ;  /* 0x0000000400147c36 */ /* 0x001fe20008000000 */
[----:B------:R-:W-:Y:S01]  /*6f20*/  LEA R16, R11, UR5, 0x3 ;  /* 0x000000050b107c11 */ /* 0x000fe2000f8e18ff */
[----:B------:R-:W-:Y:S01]  /*6f30*/  LDS.64 R12, [R12+0x400] ;  /* 0x000400000c0c7984 */ /* 0x000fe20000000a00 */
        /* <DEDUP_REMOVED lines=9> */
[C---:B------:R-:W-:Y:S01]  /*6fd0*/  IADD3 R21, P0, PT, R3.reuse, R20, RZ ;  /* 0x0000001403157210 */ /* 0x040fe20007f1e0ff */
[----:B------:R-:W-:-:S04]  /*6fe0*/  IMAD.IADD R3, R3, 0x1, R0 ;  /* 0x0000000103037824 */ /* 0x000fc800078e0200 */
[C---:B------:R-:W-:Y:S02]  /*6ff0*/  VIADD R23, R3.reuse, 0x20 ;  /* 0x0000002003177836 */ /* 0x040fe40000000000 */
[----:B------:R-:W-:Y:S02]  /*7000*/  VIADD R25, R3, 0x40 ;  /* 0x0000004003197836 */ /* 0x000fe40000000000 */
[----:B------:R-:W-:Y:S01]  /*7010*/  IMAD.X R0, RZ, RZ, RZ, P0 ;  /* 0x000000ffff007224 */ /* 0x000fe200000e06ff */
[----:B-1----:R-:W-:Y:S01]  /*7020*/  LEA R20, P0, R21, UR6, 0x3 ;  /* 0x0000000615147c11 */ /* 0x002fe2000f8018ff */
[C---:B------:R-:W-:Y:S02]  /*7030*/  VIADD R27, R3.reuse, 0xa0 ;  /* 0x000000a0031b7836 */ /* 0x040fe40000000000 */
[----:B------:R-:W-:Y:S01]  /*7040*/  VIADD R29, R3, 0xc0 ;  /* 0x000000c0031d7836 */ /* 0x000fe20000000000 */
[----:B------:R-:W-:Y:S01]  /*7050*/  LEA.HI.X R21, R21, UR7, R0, 0x3, P0 ;  /* 0x0000000715157c11 */ /* 0x000fe200080f1c00 */
[----:B------:R-:W0:Y:S02]  /*7060*/  LDS R22, [UR5+0x4200] ;  /* 0x00420005ff167984 */ /* 0x000e240008000800 */
[----:B0-----:R-:W-:-:S02]  /*7070*/  ISETP.GE.AND P6, PT, R3, R22, PT ;  /* 0x000000160300720c */ /* 0x001fc40003fc6270 */
[-C--:B------:R-:W-:Y:S01]  /*7080*/  ISETP.GE.AND P5, PT, R23, R22.reuse, PT ;  /* 0x000000161700720c */ /* 0x080fe20003fa6270 */
[----:B------:R-:W-:Y:S01]  /*7090*/  VIADD R23, R3, 0x60 ;  /* 0x0000006003177836 */ /* 0x000fe20000000000 */
[-C--:B------:R-:W-:Y:S01]  /*70a0*/  ISETP.GE.AND P4, PT, R25, R22.reuse, PT ;  /* 0x000000161900720c */ /* 0x080fe20003f86270 */
[----:B------:R-:W-:Y:S01]  /*70b0*/  VIADD R25, R3, 0x80 ;  /* 0x0000008003197836 */ /* 0x000fe20000000000 */
[-C--:B------:R-:W-:Y:S01]  /*70c0*/  ISETP.GE.AND P1, PT, R27, R22.reuse, PT ;  /* 0x000000161b00720c */ /* 0x080fe20003f26270 */
[----:B------:R-:W-:Y:S01]  /*70d0*/  VIADD R3, R3, 0xe0 ;  /* 0x000000e003037836 */ /* 0x000fe20000000000 */
[-C--:B------:R-:W-:Y:S02]  /*70e0*/  ISETP.GE.AND P3, PT, R23, R22.reuse, PT ;  /* 0x000000161700720c */ /* 0x080fe40003f66270 */
        /* <DEDUP_REMOVED lines=13> */
.L_x_611:
        /* <DEDUP_REMOVED lines=12> */
.L_x_1032:


//--------------------- .text._ZN3cub18CUB_300001_SM_10006detail10merge_sort30DeviceMergeSortPartitionKernelIN6thrust24THRUST_300001_SM_1000_NS6detail15normal_iteratorINS5_10device_ptrImEEEEj15greater_functorImEmEEvbT_PT2_T0_SG_PSG_T1_SG_i --------------------------
	.section	.text._ZN3cub18CUB_300001_SM_10006detail10merge_sort30DeviceMergeSortPartitionKernelIN6thrust24THRUST_300001_SM_1000_NS6detail15normal_iteratorINS5_10device_ptrImEEEEj15greater_functorImEmEEvbT_PT2_T0_SG_PSG_T1_SG_i,"ax",@progbits
	.align	128
        .global         _ZN3cub18CUB_300001_SM_10006detail10merge_sort30DeviceMergeSortPartitionKernelIN6thrust24THRUST_300001_SM_1000_NS6detail15normal_iteratorINS5_10device_ptrImEEEEj15greater_functorImEmEEvbT_PT2_T0_SG_PSG_T1_SG_i
        .type           _ZN3cub18CUB_300001_SM_10006detail10merge_sort30DeviceMergeSortPartitionKernelIN6thrust24THRUST_300001_SM_1000_NS6detail15normal_iteratorINS5_10device_ptrImEEEEj15greater_functorImEmEEvbT_PT2_T0_SG_PSG_T1_SG_i,@function
        .size           _ZN3cub18CUB_300001_SM_10006detail10merge_sort30DeviceMergeSortPartitionKernelIN6thrust24THRUST_300001_SM_1000_NS6detail15normal_iteratorINS5_10device_ptrImEEEEj15greater_functorImEmEEvbT_PT2_T0_SG_PSG_T1_SG_i,(.L_x_1033 - _ZN3cub18CUB_300001_SM_10006detail10merge_sort30DeviceMergeSortPartitionKernelIN6thrust24THRUST_300001_SM_1000_NS6detail15normal_iteratorINS5_10device_ptrImEEEEj15greater_functorImEmEEvbT_PT2_T0_SG_PSG_T1_SG_i)
        .other          _ZN3cub18CUB_300001_SM_10006detail10merge_sort30DeviceMergeSortPartitionKernelIN6thrust24THRUST_300001_SM_1000_NS6detail15normal_iteratorINS5_10device_ptrImEEEEj15greater_functorImEmEEvbT_PT2_T0_SG_PSG_T1_SG_i,@"STO_CUDA_ENTRY STV_DEFAULT"
_ZN3cub18CUB_300001_SM_10006detail10merge_sort30DeviceMergeSortPartitionKernelIN6thrust24THRUST_300001_SM_1000_NS6detail15normal_iteratorINS5_10device_ptrImEEEEj15greater_functorImEmEEvbT_PT2_T0_SG_PSG_T1_SG_i:
.text._ZN3cub18CUB_300001_SM_10006detail10merge_sort30DeviceMergeSortPartitionKernelIN6thrust24THRUST_300001_SM_1000_NS6detail15normal_iteratorINS5_10device_ptrImEEEEj15greater_functorImEmEEvbT_PT2_T0_SG_PSG_T1_SG_i:
[----:B------:R-:W-:Y:S01]  /*0000*/  LDC R1, c[0x0][0x37c] ;  /* 0x0000df00ff017b82 */ /* 0x000fe20000000800 */
[----:B------:R-:W0:Y:S01]  /*0010*/  S2R R4, SR_CTAID.X ;  /* 0x0000000000047919 */ /* 0x000e220000002500 */
[----:B------:R-:W0:Y:S01]  /*0020*/  LDCU UR4, c[0x0][0x360] ;  /* 0x00006c00ff0477ac */ /* 0x000e220008000800 */
[----:B------:R-:W0:Y:S01]  /*0030*/  S2R R3, SR_TID.X ;  /* 0x0000000000037919 */ /* 0x000e220000002100 */
[----:B------:R-:W1:Y:S01]  /*0040*/  LDCU UR5, c[0x0][0x39c] ;  /* 0x00007380ff0577ac */ /* 0x000e620008000800 */
[----:B0-----:R-:W-:-:S05]  /*0050*/  IMAD R4, R4, UR4, R3 ;  /* 0x0000000404047c24 */ /* 0x001fca000f8e0203 */
[----:B-1----:R-:W-:-:S13]  /*0060*/  ISETP.GE.U32.AND P0, PT, R4, UR5, PT ;  /* 0x0000000504007c0c */ /* 0x002fda000bf06070 */
[----:B------:R-:W-:Y:S05]  /*0070*/  @P0 EXIT ;  /* 0x000000000000094d */ /* 0x000fea0003800000 */
[----:B------:R-:W0:Y:S01]  /*0080*/  LDCU.64 UR6, c[0x0][0x3c0] ;  /* 0x00007800ff0677ac */ /* 0x000e220008000a00 */
[----:B------:R-:W-:Y:S01]  /*0090*/  VIADD R0, R4, 0x1 ;  /* 0x0000000104007836 */ /* 0x000fe20000000000 */
[----:B------:R-:W-:Y:S01]  /*00a0*/  ACQBULK ;  /* 0x000000000000782e */ /* 0x000fe20000000000 */
[----:B------:R-:W1:Y:S03]  /*00b0*/  LDCU UR10, c[0x0][0x398] ;  /* 0x00007300ff0a77ac */ /* 0x000e660008000800 */
[----:B------:R-:W-:Y:S01]  /*00c0*/  ISETP.NE.AND P0, PT, R0, UR5, PT ;  /* 0x0000000500007c0c */ /* 0x000fe2000bf05270 */
[----:B------:R-:W2:Y:S01]  /*00d0*/  LDCU.64 UR8, c[0x0][0x358] ;  /* 0x00006b00ff0877ac */ /* 0x000ea20008000a00 */
[----:B0-----:R-:W-:-:S11]  /*00e0*/  UIADD3 UR4, UPT, UPT, -UR6, URZ, URZ ;  /* 0x000000ff06047290 */ /* 0x001fd6000fffe1ff */
[----:B------:R-:W0:Y:S01]  /*00f0*/  @!P0 LDC.64 R6, c[0x0][0x3a0] ;  /* 0x0000e800ff068b82 */ /* 0x000e220000000a00 */
[----:B------:R-:W-:Y:S01]  /*0100*/  LOP3.LUT R0, R4, UR4, RZ, 0xc0, !PT ;  /* 0x0000000404007c12 */ /* 0x000fe2000f8ec0ff */
[----:B------:R-:W-:-:S04]  /*0110*/  USHF.R.U32.HI UR4, URZ, 0x1, UR6 ;  /* 0x00000001ff047899 */ /* 0x000fc80008011606 */
[----:B------:R-:W-:Y:S01]  /*0120*/  IMAD R0, R0, UR7, RZ ;  /* 0x0000000700007c24 */ /* 0x000fe2000f8e02ff */
[----:B------:R-:W-:-:S04]  /*0130*/  UIMAD UR4, UR4, UR7, URZ ;  /* 0x00000007040472a4 */ /* 0x000fc8000f8e02ff */
[----:B------:R-:W-:-:S04]  /*0140*/  LOP3.LUT R2, RZ, R0, RZ, 0x33, !PT ;  /* 0x00000000ff027212 */ /* 0x000fc800078e33ff */
[----:B------:R-:W-:-:S04]  /*0150*/  VIMNMX.U32 R3, PT, PT, R2, UR4, PT ;  /* 0x0000000402037c48 */ /* 0x000fc8000bfe0000 */
[----:B-1----:R-:W-:Y:S01]  /*0160*/  VIADDMNMX.U32 R2, R3, R0, UR10, PT ;  /* 0x0000000a03027e46 */ /* 0x002fe2000b800000 */
[----:B0-----:R-:W-:-:S03]  /*0170*/  @!P0 IMAD.WIDE.U32 R6, R4, 0x4, R6 ;  /* 0x0000000404068825 */ /* 0x001fc600078e0006 */
[-C--:B------:R-:W-:Y:S02]  /*0180*/  LOP3.LUT R3, RZ, R2.reuse, RZ, 0x33, !PT ;  /* 0x00000002ff037212 */ /* 0x080fe400078e33ff */
[----:B--2---:R0:W-:Y:S02]  /*0190*/  @!P0 STG.E desc[UR8][R6.64], R2 ;  /* 0x0000000206008986 */ /* 0x0041e4000c101908 */
[----:B------:R-:W-:Y:S02]  /*01a0*/  VIMNMX.U32 R5, PT, PT, R3, UR4, PT ;  /* 0x0000000403057c48 */ /* 0x000fe4000bfe0000 */
[----:B------:R-:W-:Y:S02]  /*01b0*/  VIMNMX.U32 R3, PT, PT, R0, UR10, PT ;  /* 0x0000000a00037c48 */ /* 0x000fe4000bfe0000 */
[----:B------:R-:W-:Y:S01]  /*01c0*/  VIADDMNMX.U32 R5, R5, R2, UR10, PT ;  /* 0x0000000a05057e46 */ /* 0x000fe2000b800002 */
[----:B------:R-:W-:Y:S06]  /*01d0*/  @!P0 EXIT ;  /* 0x000000000000894d */ /* 0x000fec0003800000 */
[----:B------:R-:W1:Y:S01]  /*01e0*/  LDCU.U8 UR5, c[0x0][0x380] ;  /* 0x00007000ff0577ac */ /* 0x000e620008000000 */
[----:B------:R-:W-:Y:S01]  /*01f0*/  BSSY.RECONVERGENT B0, `(.L_x_612) ;  /* 0x000008e000007945 */ /* 0x000fe20003800200 */
[----:B------:R-:W-:-:S06]  /*0200*/  UIADD3 UR4, UPT, UPT, UR6, -0x1, URZ ;  /* 0xffffffff06047890 */ /* 0x000fcc000fffe0ff */
[----:B------:R-:W-:-:S05]  /*0210*/  LOP3.LUT R0, R4, UR4, RZ, 0xc0, !PT ;  /* 0x0000000404007c12 */ /* 0x000fca000f8ec0ff */
[----:B------:R-:W-:Y:S01]  /*0220*/  IMAD R0, R0, UR7, RZ ;  /* 0x0000000700007c24 */ /* 0x000fe2000f8e02ff */
[----:B-1----:R-:W-:-:S04]  /*0230*/  UPRMT UR5, UR5, 0x8880, URZ ;  /* 0x0000888005057896 */ /* 0x002fc800080000ff */
[----:B------:R-:W-:-:S03]  /*0240*/  VIADDMNMX.U32 R0, R5, -R3, R0, PT ;  /* 0x8000000305007246 */ /* 0x000fc60003800000 */
[----:B------:R-:W-:Y:S02]  /*0250*/  UMOV UR4, UR5 ;  /* 0x0000000500047c82 */ /* 0x000fe40008000000 */
[----:B------:R-:W-:-:S09]  /*0260*/  UISETP.NE.AND UP0, UPT, UR4, URZ, UPT ;  /* 0x000000ff0400728c */ /* 0x000fd2000bf05270 */
[----:B------:R-:W-:Y:S05]  /*0270*/  BRA.U !UP0, `(.L_x_613) ;  /* 0x0000000508107547 */ /* 0x000fea000b800000 */
[----:B------:R-:W-:Y:S01]  /*0280*/  IMAD.IADD R5, R5, 0x1, -R2 ;  /* 0x0000000105057824 */ /* 0x000fe200078e0a02 */
[----:B0-----:R-:W-:Y:S01]  /*0290*/  VIADDMNMX.U32 R7, R2, -R3, R0, PT ;  /* 0x8000000302077246 */ /* 0x001fe20003800000 */
[----:B------:R-:W-:Y:S03]  /*02a0*/  BSSY.RECONVERGENT B1, `(.L_x_614) ;  /* 0x0000040000017945 */ /* 0x000fe60003800200 */
[----:B------:R-:W-:-:S05]  /*02b0*/  VIMNMX.U32 R6, PT, PT, R0, R5, !PT ;  /* 0x0000000500067248 */ /* 0x000fca0007fe0000 */
[----:B------:R-:W-:-:S05]  /*02c0*/  IMAD.IADD R10, R6, 0x1, -R5 ;  /* 0x00000001060a7824 */ /* 0x000fca00078e0a05 */
[----:B------:R-:W-:-:S13]  /*02d0*/  ISETP.GE.U32.AND P0, PT, R10, R7, PT ;  /* 0x000000070a00720c */ /* 0x000fda0003f06070 */
[----:B------:R-:W-:Y:S05]  /*02e0*/  @P0 BRA `(.L_x_615) ;  /* 0x0000000000ec0947 */ /* 0x000fea0003800000 */
[----:B------:R-:W-:-:S07]  /*02f0*/  IMAD.MOV.U32 R5, RZ, RZ, R7 ;  /* 0x000000ffff057224 */ /* 0x000fce00078e0007 */
.L_x_620:
[----:B------:R-:W-:Y:S01]  /*0300*/  IMAD.IADD R7, R5, 0x1, -R10 ;  /* 0x0000000105077824 */ /* 0x000fe200078e0a0a */
[----:B------:R-:W0:Y:S04]  /*0310*/  LDCU.64 UR4, c[0x0][0x388] ;  /* 0x00007100ff0477ac */ /* 0x000e280008000a00 */
[----:B------:R-:W-:Y:S01]  /*0320*/  LEA.HI R12, R7, R10, RZ, 0x1f ;  /* 0x0000000a070c7211 */ /* 0x000fe200078ff8ff */
[----:B------:R-:W1:Y:S03]  /*0330*/  LDCU.64 UR6, c[0x0][0x3a8] ;  /* 0x00007500ff0677ac */ /* 0x000e660008000a00 */
[----:B------:R-:W-:-:S05]  /*0340*/  LOP3.LUT R7, RZ, R12, RZ, 0x33, !PT ;  /* 0x0000000cff077212 */ /* 0x000fca00078e33ff */
[----:B------:R-:W-:-:S05]  /*0350*/  IMAD.IADD R7, R0, 0x1, R7 ;  /* 0x0000000100077824 */ /* 0x000fca00078e0207 */
[----:B------:R-:W-:-:S05]  /*0360*/  IADD3 R7, P0, PT, R2, R7, RZ ;  /* 0x0000000702077210 */ /* 0x000fca0007f1e0ff */
[----:B------:R-:W-:Y:S01]  /*0370*/  IMAD.X R6, RZ, RZ, RZ, P0 ;  /* 0x000000ffff067224 */ /* 0x000fe200000e06ff */
        /* <DEDUP_REMOVED lines=10> */
[----:B------:R-:W-:-:S05]  /*0420*/  IMAD.X R7, RZ, RZ, RZ, P2 ;  /* 0x000000ffff077224 */ /* 0x000fca00010e06ff */
        /* <DEDUP_REMOVED lines=10> */
.L_x_619:
        /* <DEDUP_REMOVED lines=22> */
.L_x_618:
[----:B------:R-:W-:-:S04]  /*0630*/  ISETP.GE.U32.AND P0, PT, R14, R16, PT ;  /* 0x000000100e00720c */ /* 0x000fc80003f06070 */
[----:B------:R-:W-:-:S13]  /*0640*/  ISETP.GE.U32.AND.EX P0, PT, R15, R17, PT, P0 ;  /* 0x000000110f00720c */ /* 0x000fda0003f06100 */
.L_x_617:
[----:B------:R-:W-:Y:S05]  /*0650*/  BSYNC.RECONVERGENT B2 ;  /* 0x0000000000027941 */ /* 0x000fea0003800200 */
.L_x_616:
[----:B------:R-:W-:Y:S01]  /*0660*/  @P0 VIADD R10, R12, 0x1 ;  /* 0x000000010c0a0836 */ /* 0x000fe20000000000 */
[----:B------:R-:W-:-:S04]  /*0670*/  SEL R5, R5, R12, P0 ;  /* 0x0000000c05057207 */ /* 0x000fc80000000000 */
[----:B------:R-:W-:-:S13]  /*0680*/  ISETP.GE.U32.AND P0, PT, R10, R5, PT ;  /* 0x000000050a00720c */ /* 0x000fda0003f06070 */
[----:B------:R-:W-:Y:S05]  /*0690*/  @!P0 BRA `(.L_x_620) ;  /* 0xfffffffc00188947 */ /* 0x000fea000383ffff */
.L_x_615:
[----:B------:R-:W-:Y:S05]  /*06a0*/  BSYNC.RECONVERGENT B1 ;  /* 0x0000000000017941 */ /* 0x000fea0003800200 */
.L_x_614:
[----:B------:R-:W-:Y:S05]  /*06b0*/  BRA `(.L_x_621) ;  /* 0x0000000400047947 */ /* 0x000fea0003800000 */
.L_x_613:
[----:B------:R-:W-:Y:S01]  /*06c0*/  IMAD.IADD R5, R5, 0x1, -R2 ;  /* 0x0000000105057824 */ /* 0x000fe200078e0a02 */
[----:B0-----:R-:W-:-:S04]  /*06d0*/  VIADDMNMX.U32 R7, R2, -R3, R0, PT ;  /* 0x8000000302077246 */ /* 0x001fc80003800000 */
[----:B------:R-:W-:-:S05]  /*06e0*/  VIMNMX.U32 R10, PT, PT, R0, R5, !PT ;  /* 0x00000005000a7248 */ /* 0x000fca0007fe0000 */
[----:B------:R-:W-:-:S05]  /*06f0*/  IMAD.IADD R10, R10, 0x1, -R5 ;  /* 0x000000010a0a7824 */ /* 0x000fca00078e0a05 */
[----:B------:R-:W-:-:S13]  /*0700*/  ISETP.GE.U32.AND P0, PT, R10, R7, PT ;  /* 0x000000070a00720c */ /* 0x000fda0003f06070 */
[----:B------:R-:W-:Y:S05]  /*0710*/  @P0 BRA `(.L_x_621) ;  /* 0x0000000000ec0947 */ /* 0x000fea0003800000 */
[----:B------:R-:W-:-:S07]  /*0720*/  IMAD.MOV.U32 R5, RZ, RZ, R7 ;  /* 0x000000ffff057224 */ /* 0x000fce00078e0007 */
.L_x_626:
        /* <DEDUP_REMOVED lines=29> */
.L_x_625:
        /* <DEDUP_REMOVED lines=22> */
.L_x_624:
[----:B------:R-:W-:-:S04]  /*0a60*/  ISETP.GE.U32.AND P0, PT, R14, R16, PT ;  /* 0x000000100e00720c */ /* 0x000fc80003f06070 */
[----:B------:R-:W-:-:S13]  /*0a70*/  ISETP.GE.U32.AND.EX P0, PT, R15, R17, PT, P0 ;  /* 0x000000110f00720c */ /* 0x000fda0003f06100 */
.L_x_623:
[----:B------:R-:W-:Y:S05]  /*0a80*/  BSYNC.RECONVERGENT B1 ;  /* 0x0000000000017941 */ /* 0x000fea0003800200 */
.L_x_622:
[----:B------:R-:W-:Y:S01]  /*0a90*/  @P0 VIADD R10, R12, 0x1 ;  /* 0x000000010c0a0836 */ /* 0x000fe20000000000 */
[----:B------:R-:W-:-:S04]  /*0aa0*/  SEL R5, R5, R12, P0 ;  /* 0x0000000c05057207 */ /* 0x000fc80000000000 */
[----:B------:R-:W-:-:S13]  /*0ab0*/  ISETP.GE.U32.AND P0, PT, R10, R5, PT ;  /* 0x000000050a00720c */ /* 0x000fda0003f06070 */
[----:B------:R-:W-:Y:S05]  /*0ac0*/  @!P0 BRA `(.L_x_626) ;  /* 0xfffffffc00188947 */ /* 0x000fea000383ffff */
.L_x_621:
[----:B------:R-:W-:Y:S05]  /*0ad0*/  BSYNC.RECONVERGENT B0 ;  /* 0x0000000000007941 */ /* 0x000fea0003800200 */
.L_x_612:
[----:B------:R-:W0:Y:S01]  /*0ae0*/  LDC.64 R6, c[0x0][0x3a0] ;  /* 0x0000e800ff067b82 */ /* 0x000e220000000a00 */
[----:B------:R-:W-:Y:S02]  /*0af0*/  IMAD.IADD R3, R3, 0x1, R10 ;  /* 0x0000000103037824 */ /* 0x000fe400078e020a */
[----:B0-----:R-:W-:-:S05]  /*0b00*/  IMAD.WIDE.U32 R6, R4, 0x4, R6 ;  /* 0x0000000404067825 */ /* 0x001fca00078e0006 */
[----:B------:R-:W-:Y:S01]  /*0b10*/  STG.E desc[UR8][R6.64], R3 ;  /* 0x0000000306007986 */ /* 0x000fe2000c101908 */
[----:B------:R-:W-:Y:S05]  /*0b20*/  EXIT ;  /* 0x000000000000794d */ /* 0x000fea0003800000 */
.L_x_627:
        /* <DEDUP_REMOVED lines=13> */
.L_x_1033:


//--------------------- .text._ZN3cub18CUB_300001_SM_10006detail10merge_sort30DeviceMergeSortBlockSortKernelINS2_10policy_hubIN6thrust24THRUST_300001_SM_1000_NS6detail15normal_iteratorINS6_10device_ptrImEEEEE9Policy600ESB_PNS0_8NullTypeESB_SF_j15greater_functorImEmSE_EEvbT0_T1_T2_T3_T4_PT6_PT7_T5_NS1_7vsmem_tE --------------------------
	.section	.text._ZN3cub18CUB_300001_SM_10006detail10merge_sort30DeviceMergeSortBlockSortKernelINS2_10policy_hubIN6thrust24THRUST_300001_SM_1000_NS6detail15normal_iteratorINS6_10device_ptrImEEEEE9Policy600ESB_PNS0_8NullTypeESB_SF_j15greater_functorImEmSE_EEvbT0_T1_T2_T3_T4_PT6_PT7_T5_NS1_7vsmem_tE,"ax",@progbits
	.align	128
        .global         _ZN3cub18CUB_300001_SM_10006detail10merge_sort30DeviceMergeSortBlockSortKernelINS2_10policy_hubIN6thrust24THRUST_300001_SM_1000_NS6detail15normal_iteratorINS6_10device_ptrImEEEEE9Policy600ESB_PNS0_8NullTypeESB_SF_j15greater_functorImEmSE_EEvbT0_T1_T2_T3_T4_PT6_PT7_T5_NS1_7vsmem_tE
        .type           _ZN3cub18CUB_300001_SM_10006detail10merge_sort30DeviceMergeSortBlockSortKernelINS2_10policy_hubIN6thrust24THRUST_300001_SM_1000_NS6detail15normal_iteratorINS6_10device_ptrImEEEEE9Policy600ESB_PNS0_8NullTypeESB_SF_j15greater_functorImEmSE_EEvbT0_T1_T2_T3_T4_PT6_PT7_T5_NS1_7vsmem_tE,@function
        .size           _ZN3cub18CUB_300001_SM_10006detail10merge_sort30DeviceMergeSortBlockSortKernelINS2_10policy_hubIN6thrust24THRUST_300001_SM_1000_NS6detail15normal_iteratorINS6_10device_ptrImEEEEE9Policy600ESB_PNS0_8NullTypeESB_SF_j15greater_functorImEmSE_EEvbT0_T1_T2_T3_T4_PT6_PT7_T5_NS1_7vsmem_tE,(.L_x_1034 - _ZN3cub18CUB_300001_SM_10006detail10merge_sort30DeviceMergeSortBlockSortKernelINS2_10policy_hubIN6thrust24THRUST_300001_SM_1000_NS6detail15normal_iteratorINS6_10device_ptrImEEEEE9Policy600ESB_PNS0_8NullTypeESB_SF_j15greater_functorImEmSE_EEvbT0_T1_T2_T3_T4_PT6_PT7_T5_NS1_7vsmem_tE)
        .other          _ZN3cub18CUB_300001_SM_10006detail10merge_sort30DeviceMergeSortBlockSortKernelINS2_10policy_hubIN6thrust24THRUST_300001_SM_1000_NS6detail15normal_iteratorINS6_10device_ptrImEEEEE9Policy600ESB_PNS0_8NullTypeESB_SF_j15greater_functorImEmSE_EEvbT0_T1_T2_T3_T4_PT6_PT7_T5_NS1_7vsmem_tE,@"STO_CUDA_ENTRY STV_DEFAULT"
_ZN3cub18CUB_300001_SM_10006detail10merge_sort30DeviceMergeSortBlockSortKernelINS2_10policy_hubIN6thrust24THRUST_300001_SM_1000_NS6detail15normal_iteratorINS6_10device_ptrImEEEEE9Policy600ESB_PNS0_8NullTypeESB_SF_j15greater_functorImEmSE_EEvbT0_T1_T2_T3_T4_PT6_PT7_T5_NS1_7vsmem_tE:
.text._ZN3cub18CUB_300001_SM_10006detail10merge_sort30DeviceMergeSortBlockSortKernelINS2_10policy_hubIN6thrust24THRUST_300001_SM_1000_NS6detail15normal_iteratorINS6_10device_ptrImEEEEE9Policy600ESB_PNS0_8NullTypeESB_SF_j15greater_functorImEmSE_EEvbT0_T1_T2_T3_T4_PT6_PT7_T5_NS1_7vsmem_tE:
[----:B------:R-:W0:Y:S08]  /*0000*/  LDC R1, c[0x0][0x37c] ;  /* 0x0000df00ff017b82 */ /* 0x000e300000000800 */
[----:B------:R-:W1:Y:S01]  /*0010*/  S2UR UR5, SR_CTAID.X ;  /* 0x00000000000579c3 */ /* 0x000e620000002500 */
[----:B------:R-:W2:Y:S01]  /*0020*/  LDCU UR4, c[0x0][0x370] ;  /* 0x00006e00ff0477ac */ /* 0x000ea20008000800 */
[----:B0-----:R-:W-:Y:S01]  /*0030*/  VIADD R1, R1, 0xffffffe8 ;  /* 0xffffffe801017836 */ /* 0x001fe20000000000 */
[----:B------:R-:W0:Y:S01]  /*0040*/  LDCU.64 UR6, c[0x0][0x358] ;  /* 0x00006b00ff0677ac */ /* 0x000e220008000a00 */
[----:B--2---:R-:W-:-:S04]  /*0050*/  UIADD3 UR4, UPT, UPT, UR4, -0x1, URZ ;  /* 0xffffffff04047890 */ /* 0x004fc8000fffe0ff */
[----:B-1----:R-:W-:Y:S02]  /*0060*/  UISETP.GE.U32.AND UP0, UPT, UR5, UR4, UPT ;  /* 0x000000040500728c */ /* 0x002fe4000bf06070 */
[----:B------:R-:W-:-:S07]  /*0070*/  USHF.L.U32 UR9, UR5, 0xb, URZ ;  /* 0x0000000b05097899 */ /* 0x000fce00080006ff */
[----:B------:R-:W-:Y:S05]  /*0080*/  BRA.U UP0, `(.L_x_628) ;  /* 0x00000081008c7547 */ /* 0x000fea000b800000 */
[----:B------:R-:W1:Y:S01]  /*0090*/  S2R R2, SR_TID.X ;  /* 0x0000000000027919 */ /* 0x000e620000002100 */
[----:B------:R-:W2:Y:S01]  /*00a0*/  LDCU.64 UR4, c[0x0][0x388] ;  /* 0x00007100ff0477ac */ /* 0x000ea20008000a00 */
[----:B------:R-:W-:Y:S01]  /*00b0*/  ACQBULK ;  /* 0x000000000000782e */ /* 0x000fe20000000000 */
[----:B-1----:R-:W-:-:S05]  /*00c0*/  IMAD.SHL.U32 R0, R2, 0x8, RZ ;  /* 0x0000000802007824 */ /* 0x002fca00078e00ff */
[----:B------:R-:W-:-:S04]  /*00d0*/  LOP3.LUT R0, R0, 0x1f00, RZ, 0xc0, !PT ;  /* 0x00001f0000007812 */ /* 0x000fc800078ec0ff */
[----:B------:R-:W-:-:S04]  /*00e0*/  LOP3.LUT R2, R0, 0x1f, R2, 0xf8, !PT ;  /* 0x0000001f00027812 */ /* 0x000fc800078ef802 */
[----:B------:R-:W-:-:S05]  /*00f0*/  IADD3 R2, P0, PT, R2, UR9, RZ ;  /* 0x0000000902027c10 */ /* 0x000fca000ff1e0ff */
[----:B------:R-:W-:Y:S02]  /*0100*/  IMAD.X R3, RZ, RZ, RZ, P0 ;  /* 0x000000ffff037224 */ /* 0x000fe400000e06ff */
[----:B------:R-:W-:-:S03]  /*0110*/  IMAD.SHL.U32 R5, R2, 0x8, RZ ;  /* 0x0000000802057824 */ /* 0x000fc600078e00ff */
[----:B------:R-:W-:Y:S02]  /*0120*/  SHF.L.U64.HI R4, R2, 0x3, R3 ;  /* 0x0000000302047819 */ /* 0x000fe40000010203 */
[----:B--2---:R-:W-:Y:S01]  /*0130*/  IADD3 R18, P0, PT, R5, UR4, RZ ;  /* 0x0000000405127c10 */ /* 0x004fe2000ff1e0ff */
[----:B------:R-:W-:Y:S03]  /*0140*/  STL [R1+0x10], R5 ;  /* 0x0000100501007387 */ /* 0x000fe60000100800 */
[----:B------:R-:W-:Y:S01]  /*0150*/  IADD3.X R19, PT, PT, R4, UR5, RZ, P0, !PT ;  /* 0x0000000504137c10 */ /* 0x000fe200087fe4ff */
[----:B------:R1:W-:Y:S04]  /*0160*/  STL [R1+0xc], R4 ;  /* 0x00000c0401007387 */ /* 0x0003e80000100800 */
[----:B0-----:R-:W2:Y:S04]  /*0170*/  LDG.E.64 R14, desc[UR6][R18.64] ;  /* 0x00000006120e7981 */ /* 0x001ea8000c1e1b00 */
[----:B------:R-:W3:Y:S04]  /*0180*/  LDG.E.64 R10, desc[UR6][R18.64+0x100] ;  /* 0x00010006120a7981 */ /* 0x000ee8000c1e1b00 */
[----:B------:R-:W4:Y:S04]  /*0190*/  LDG.E.64 R6, desc[UR6][R18.64+0x200] ;  /* 0x0002000612067981 */ /* 0x000f28000c1e1b00 */
[----:B------:R-:W5:Y:S04]  /*01a0*/  LDG.E.64 R12, desc[UR6][R18.64+0x300] ;  /* 0x00030006120c7981 */ /* 0x000f68000c1e1b00 */
[----:B------:R-:W5:Y:S04]  /*01b0*/  LDG.E.64 R8, desc[UR6][R18.64+0x400] ;  /* 0x0004000612087981 */ /* 0x000f68000c1e1b00 */
[----:B-1----:R-:W5:Y:S04]  /*01c0*/  LDG.E.64 R4, desc[UR6][R18.64+0x500] ;  /* 0x0005000612047981 */ /* 0x002f68000c1e1b00 */
[----:B------:R-:W5:Y:S04]  /*01d0*/  LDG.E.64 R2, desc[UR6][R18.64+0x600] ;  /* 0x0006000612027981 */ /* 0x000f68000c1e1b00 */
[----:B------:R0:W5:Y:S01]  /*01e0*/  LDG.E.64 R16, desc[UR6][R18.64+0x700] ;  /* 0x0007000612107981 */ /* 0x000162000c1e1b00 */
[----:B------:R-:W1:Y:S01]  /*01f0*/  S2UR UR5, SR_CgaCtaId ;  /* 0x00000000000579c3 */ /* 0x000e620000008800 */
[----:B------:R-:W-:Y:S01]  /*0200*/  UMOV UR4, 0x400 ;  /* 0x0000040000047882 */ /* 0x000fe20000000000 */
[----:B------:R-:W0:Y:S01]  /*0210*/  S2R R21, SR_LANEID ;  /* 0x0000000000157919 */ /* 0x000e220000000000 */
[----:B-1----:R-:W-:Y:S01]  /*0220*/  ULEA UR4, UR5, UR4, 0x18 ;  /* 0x0000000405047291 */ /* 0x002fe2000f8ec0ff */
[----:B0-----:R-:W-:-:S04]  /*0230*/  IMAD.IADD R20, R0, 0x1, R21 ;  /* 0x0000000100147824 */ /* 0x001fc800078e0215 */
[----:B------:R-:W-:Y:S01]  /*0240*/  IMAD R0, R21, 0x7, R20 ;  /* 0x0000000715007824 */ /* 0x000fe200078e0214 */
[CC--:B------:R-:W-:Y:S01]  /*0250*/  LEA.HI.SX32 R21, R20.reuse, R20.reuse, 0x1b ;  /* 0x0000001414157211 */ /* 0x0c0fe200078fdaff */
[C---:B------:R-:W-:Y:S02]  /*0260*/  VIADD R23, R20.reuse, 0x20 ;  /* 0x0000002014177836 */ /* 0x040fe40000000000 */
[C---:B------:R-:W-:Y:S01]  /*0270*/  VIADD R19, R20.reuse, 0x80 ;  /* 0x0000008014137836 */ /* 0x040fe20000000000 */
[----:B------:R-:W-:Y:S01]  /*0280*/  LEA R21, R21, UR4, 0x3 ;  /* 0x0000000415157c11 */ /* 0x000fe2000f8e18ff */
[C---:B------:R-:W-:Y:S01]  /*0290*/  VIADD R25, R20.reuse, 0x40 ;  /* 0x0000004014197836 */ /* 0x040fe20000000000 */
[-C--:B------:R-:W-:Y:S01]  /*02a0*/  LEA.HI.SX32 R23, R23, R20.reuse, 0x1b ;  /* 0x0000001417177211 */ /* 0x080fe200078fdaff */
[C---:B------:R-:W-:Y:S01]  /*02b0*/  VIADD R27, R20.reuse, 0x60 ;  /* 0x00000060141b7836 */ /* 0x040fe20000000000 */
[-C--:B------:R-:W-:Y:S01]  /*02c0*/  LEA.HI.SX32 R22, R19, R20.reuse, 0x1b ;  /* 0x0000001413167211 */ /* 0x080fe200078fdaff */
[C---:B------:R-:W-:Y:S01]  /*02d0*/  VIADD R29, R20.reuse, 0xa0 ;  /* 0x000000a0141d7836 */ /* 0x040fe20000000000 */
[-C--:B------:R-:W-:Y:S01]  /*02e0*/  LEA.HI.SX32 R25, R25, R20.reuse, 0x1b ;  /* 0x0000001419197211 */ /* 0x080fe200078fdaff */
[C---:B------:R-:W-:Y:S01]  /*02f0*/  VIADD R31, R20.reuse, 0xc0 ;  /* 0x000000c0141f7836 */ /* 0x040fe20000000000 */
[-C--:B------:R-:W-:Y:S01]  /*0300*/  LEA.HI.SX32 R27, R27, R20.reuse, 0x1b ;  /* 0x000000141b1b7211 */ /* 0x080fe200078fdaff */
[----:B------:R-:W-:Y:S01]  /*0310*/  VIADD R33, R20, 0xe0 ;  /* 0x000000e014217836 */ /* 0x000fe20000000000 */
        /* <DEDUP_REMOVED lines=8> */
[----:B------:R-:W-:Y:S01]  /*03a0*/  LEA R29, R22, UR4, 0x3 ;  /* 0x00000004161d7c11 */ /* 0x000fe2000f8e18ff */
[C---:B------:R-:W-:Y:S01]  /*03b0*/  VIADD R22, R0.reuse, 0x4 ;  /* 0x0000000400167836 */ /* 0x040fe20000000000 */
[----:B------:R-:W-:Y:S01]  /*03c0*/  LEA R25, R25, UR4, 0x3 ;  /* 0x0000000419197c11 */ /* 0x000fe2000f8e18ff */
[----:B------:R-:W-:Y:S01]  /*03d0*/  VIADD R26, R0, 0x6 ;  /* 0x00000006001a7836 */ /* 0x000fe20000000000 */
[----:B------:R-:W-:-:S02]  /*03e0*/  LEA R27, R27, UR4, 0x3 ;  /* 0x000000041b1b7c11 */ /* 0x000fc4000f8e18ff */
[-C--:B------:R-:W-:Y:S02]  /*03f0*/  LEA.HI.SX32 R35, R31, R0.reuse, 0x1b ;  /* 0x000000001f237211 */ /* 0x080fe400078fdaff */
[-C--:B------:R-:W-:Y:S02]  /*0400*/  LEA.HI.SX32 R33, R33, R0.reuse, 0x1b ;  /* 0x0000000021217211 */ /* 0x080fe400078fdaff */
[-C--:B------:R-:W-:Y:S02]  /*0410*/  LEA.HI.SX32 R37, R37, R0.reuse, 0x1b ;  /* 0x0000000025257211 */ /* 0x080fe400078fdaff */
[----:B------:R-:W-:Y:S02]  /*0420*/  LEA R19, R19, UR4, 0x3 ;  /* 0x0000000413137c11 */ /* 0x000fe4000f8e18ff */
[-C--:B------:R-:W-:Y:S02]  /*0430*/  LEA.HI.SX32 R22, R22, R0.reuse, 0x1b ;  /* 0x0000000016167211 */ /* 0x080fe400078fdaff */
[----:B------:R-:W-:-:S02]  /*0440*/  LEA.HI.SX32 R24, R24, R0, 0x1b ;  /* 0x0000000018187211 */ /* 0x000fc400078fdaff */
[-C--:B------:R-:W-:Y:S02]  /*0450*/  LEA.HI.SX32 R26, R26, R0.reuse, 0x1b ;  /* 0x000000001a1a7211 */ /* 0x080fe400078fdaff */
[----:B------:R-:W-:Y:S02]  /*0460*/  LEA.HI.SX32 R31, R0, R0, 0x1b ;  /* 0x00000000001f7211 */ /* 0x000fe400078fdaff */
[----:B------:R-:W-:Y:S02]  /*0470*/  LEA R32, R37, UR4, 0x3 ;  /* 0x0000000425207c11 */ /* 0x000fe4000f8e18ff */
[----:B------:R-:W-:Y:S02]  /*0480*/  LEA R31, R31, UR4, 0x3 ;  /* 0x000000041f1f7c11 */ /* 0x000fe4000f8e18ff */
[----:B------:R-:W-:Y:S02]  /*0490*/  LEA R35, R35, UR4, 0x3 ;  /* 0x0000000423237c11 */ /* 0x000fe4000f8e18ff */
[----:B------:R-:W-:-:S02]  /*04a0*/  LEA R30, R22, UR4, 0x3 ;  /* 0x00000004161e7c11 */ /* 0x000fc4000f8e18ff */
[----:B------:R-:W-:Y:S02]  /*04b0*/  LEA R37, R24, UR4, 0x3 ;  /* 0x0000000418257c11 */ /* 0x000fe4000f8e18ff */
[----:B------:R-:W-:Y:S01]  /*04c0*/  LEA R36, R26, UR4, 0x3 ;  /* 0x000000041a247c11 */ /* 0x000fe2000f8e18ff */
[----:B--2---:R0:W-:Y:S04]  /*04d0*/  STS.64 [R21], R14 ;  /* 0x0000000e15007388 */ /* 0x0041e80000000a00 */
[----:B---3--:R1:W-:Y:S04]  /*04e0*/  STS.64 [R23+0x100], R10 ;  /* 0x0001000a17007388 */ /* 0x0083e80000000a00 */
[----:B----4-:R2:W-:Y:S01]  /*04f0*/  STS.64 [R25+0x200], R6 ;  /* 0x0002000619007388 */ /* 0x0105e20000000a00 */
[----:B0-----:R-:W-:-:S03]  /*0500*/  VIADD R15, R0, 0x7 ;  /* 0x00000007000f7836 */ /* 0x001fc60000000000 */
[----:B-----5:R-:W-:Y:S01]  /*0510*/  STS.64 [R27+0x300], R12 ;  /* 0x0003000c1b007388 */ /* 0x020fe20000000a00 */
[----:B------:R-:W-:Y:S02]  /*0520*/  LEA R21, R33, UR4, 0x3 ;  /* 0x0000000421157c11 */ /* 0x000fe4000f8e18ff */
[----:B-1----:R-:W-:Y:S01]  /*0530*/  LEA R11, R18, UR4, 0x3 ;  /* 0x00000004120b7c11 */ /* 0x002fe2000f8e18ff */
[----:B------:R0:W-:Y:S01]  /*0540*/  STS.64 [R29+0x400], R8 ;  /* 0x000400081d007388 */ /* 0x0001e20000000a00 */
[----:B------:R-:W-:Y:S02]  /*0550*/  LEA.HI.SX32 R15, R15, R0, 0x1b ;  /* 0x000000000f0f7211 */ /* 0x000fe400078fdaff */
[----:B--2---:R-:W-:Y:S01]  /*0560*/  LEA R7, R20, UR4, 0x3 ;  /* 0x0000000414077c11 */ /* 0x004fe2000f8e18ff */
[----:B------:R1:W-:Y:S01]  /*0570*/  STS.64 [R11+0x500], R4 ;  /* 0x000500040b007388 */ /* 0x0003e20000000a00 */
[----:B------:R-:W-:-:S03]  /*0580*/  LEA R34, R15, UR4, 0x3 ;  /* 0x000000040f227c11 */ /* 0x000fc6000f8e18ff */
[----:B------:R-:W-:Y:S04]  /*0590*/  STS.64 [R19+0x600], R2 ;  /* 0x0006000213007388 */ /* 0x000fe80000000a00 */
[----:B------:R-:W-:Y:S01]  /*05a0*/  STS.64 [R7+0x700], R16 ;  /* 0x0007001007007388 */ /* 0x000fe20000000a00 */
[----:B------:R-:W-:-:S03]  /*05b0*/  NOP ;  /* 0x0000000000007918 */ /* 0x000fc60000000000 */
[----:B------:R-:W-:Y:S04]  /*05c0*/  STL [R1], R21 ;  /* 0x0000001501007387 */ /* 0x000fe80000100800 */
[----:B------:R-:W-:Y:S04]  /*05d0*/  LDS.64 R18, [R21+0x10] ;  /* 0x0000100015127984 */ /* 0x000fe80000000a00 */
[----:B------:R-:W-:Y:S04]  /*05e0*/  STL [R1+0x8], R32 ;  /* 0x0000082001007387 */ /* 0x000fe80000100800 */
[----:B------:R-:W-:Y:S04]  /*05f0*/  LDS.64 R28, [R31] ;  /* 0x000000001f1c7984 */ /* 0x000fe80000000a00 */
[----:B------:R-:W2:Y:S04]  /*0600*/  LDS.64 R22, [R35+0x8] ;  /* 0x0000080023167984 */ /* 0x000ea80000000a00 */
[----:B------:R3:W4:Y:S04]  /*0610*/  LDS.64 R2, [R32+0x18] ;  /* 0x0000180020027984 */ /* 0x0007280000000a00 */
[----:B------:R3:W2:Y:S04]  /*0620*/  LDS.64 R10, [R30+0x20] ;  /* 0x000020001e0a7984 */ /* 0x0006a80000000a00 */
[----:B------:R3:W3:Y:S04]  /*0630*/  LDS.64 R20, [R37+0x28] ;  /* 0x0000280025147984 */ /* 0x0006e80000000a00 */
[----:B------:R0:W3:Y:S04]  /*0640*/  LDS.64 R16, [R36+0x30] ;  /* 0x0000300024107984 */ /* 0x0000e80000000a00 */
[----:B------:R0:W3:Y:S04]  /*0650*/  LDS.64 R14, [R34+0x38] ;  /* 0x00003800220e7984 */ /* 0x0000e80000000a00 */
[----:B------:R0:W-:Y:S01]  /*0660*/  STL [R1+0x4], R30 ;  /* 0x0000041e01007387 */ /* 0x0001e20000100800 */
[----:B------:R-:W-:Y:S06]  /*0670*/  BAR.SYNC.DEFER_BLOCKING 0x0 ;  /* 0x0000000000007b1d */ /* 0x000fec0000010000 */
[----:B------:R-:W0:Y:S02]  /*0680*/  LDCU.64 UR4, c[0x0][0x3c0] ;  /* 0x00007800ff0477ac */ /* 0x000e240008000a00 */
[----:B------:R-:W-:Y:S01]  /*0690*/  PREEXIT ;  /* 0x000000000000782d */ /* 0x000fe20000000000 */
[----:B0-----:R-:W-:-:S02]  /*06a0*/  IMAD.U32 R8, RZ, RZ, UR4 ;  /* 0x00000004ff087e24 */ /* 0x001fc4000f8e00ff */
[----:B-1----:R-:W-:-:S03]  /*06b0*/  IMAD.U32 R4, RZ, RZ, UR5 ;  /* 0x00000005ff047e24 */ /* 0x002fc6000f8e00ff */
[----:B--2---:R-:W-:-:S04]  /*06c0*/  LEA R12, P0, R22, R8, 0x3 ;  /* 0x00000008160c7211 */ /* 0x004fc800078018ff */
[----:B------:R-:W-:-:S06]  /*06d0*/  LEA.HI.X R13, R22, R4, R23, 0x3, P0 ;  /* 0x00000004160d7211 */ /* 0x000fcc00000f1c17 */
[----:B------:R-:W2:Y:S01]  /*06e0*/  LDG.E.64 R12, desc[UR6][R12.64] ;  /* 0x000000060c0c7981 */ /* 0x000ea2000c1e1b00 */
[----:B------:R-:W-:Y:S01]  /*06f0*/  BSSY.RECONVERGENT B0, `(.L_x_629) ;  /* 0x0000029000007945 */ /* 0x000fe20003800200 */
[----:B--2---:R-:W-:-:S04]  /*0700*/  ISETP.NE.U32.AND P0, PT, R12, RZ, PT ;  /* 0x000000ff0c00720c */ /* 0x004fc80003f05070 */
[----:B------:R-:W-:-:S13]  /*0710*/  ISETP.NE.AND.EX P0, PT, R13, RZ, PT, P0 ;  /* 0x000000ff0d00720c */ /* 0x000fda0003f05300 */
[----:B---34-:R-:W-:Y:S05]  /*0720*/  @!P0 BRA `(.L_x_630) ;  /* 0x0000000000848947 */ /* 0x018fea0003800000 */
[----:B------:R-:W0:Y:S01]  /*0730*/  LDC.64 R8, c[0x0][0x3c0] ;  /* 0x0000f000ff087b82 */ /* 0x000e220000000a00 */
[----:B------:R-:W-:Y:S02]  /*0740*/  IMAD.MOV.U32 R0, RZ, RZ, R28 ;  /* 0x000000ffff007224 */ /* 0x000fe400078e001c */
[----:B------:R-:W-:Y:S02]  /*0750*/  IMAD.MOV.U32 R7, RZ, RZ, R29 ;  /* 0x000000ffff077224 */ /* 0x000fe400078e001d */
[----:B------:R-:W-:Y:S02]  /*0760*/  IMAD.MOV.U32 R26, RZ, RZ, R22 ;  /* 0x000000ffff1a7224 */ /* 0x000fe400078e0016 */
[----:B------:R-:W-:-:S07]  /*0770*/  IMAD.MOV.U32 R27, RZ, RZ, R23 ;  /* 0x000000ffff1b7224 */ /* 0x000fce00078e0017 */
.L_x_633:
        /* <DEDUP_REMOVED lines=23> */
.L_x_632:
[----:B------:R-:W-:Y:S01]  /*08f0*/  ISETP.GE.U32.AND P0, PT, R12, R24, PT ;  /* 0x000000180c00720c */ /* 0x000fe20003f06070 */
[----:B------:R-:W-:Y:S02]  /*0900*/  IMAD.MOV.U32 R6, RZ, RZ, R22 ;  /* 0x000000ffff067224 */ /* 0x000fe400078e0016 */
[----:B------:R-:W-:Y:S01]  /*0910*/  IMAD.MOV.U32 R5, RZ, RZ, R23 ;  /* 0x000000ffff057224 */ /* 0x000fe200078e0017 */
[----:B------:R-:W-:-:S13]  /*0920*/  ISETP.GE.U32.AND.EX P0, PT, R13, R25, PT, P0 ;  /* 0x000000190d00720c */ /* 0x000fda0003f06100 */
[----:B------:R-:W-:Y:S05]  /*0930*/  @P0 BRA `(.L_x_631) ;  /* 0x0000000000100947 */ /* 0x000fea0003800000 */
.L_x_630:
[----:B------:R-:W-:Y:S02]  /*0940*/  IMAD.MOV.U32 R6, RZ, RZ, R28 ;  /* 0x000000ffff067224 */ /* 0x000fe400078e001c */
[----:B------:R-:W-:Y:S02]  /*0950*/  IMAD.MOV.U32 R5, RZ, RZ, R29 ;  /* 0x000000ffff057224 */ /* 0x000fe400078e001d */
[----:B------:R-:W-:Y:S02]  /*0960*/  IMAD.MOV.U32 R28, RZ, RZ, R22 ;  /* 0x000000ffff1c7224 */ /* 0x000fe400078e0016 */
[----:B------:R-:W-:-:S07]  /*0970*/  IMAD.MOV.U32 R29, RZ, RZ, R23 ;  /* 0x000000ffff1d7224 */ /* 0x000fce00078e0017 */
.L_x_631:
[----:B------:R-:W-:Y:S05]  /*0980*/  BSYNC.RECONVERGENT B0 ;  /* 0x0000000000007941 */ /* 0x000fea0003800200 */
.L_x_629:
        /* <DEDUP_REMOVED lines=12> */
.L_x_638:
        /* <DEDUP_REMOVED lines=23> */
.L_x_637:
[----:B------:R-:W-:Y:S01]  /*0bc0*/  ISETP.GE.U32.AND P0, PT, R12, R24, PT ;  /* 0x000000180c00720c */ /* 0x000fe20003f06070 */
[----:B------:R-:W-:Y:S02]  /*0bd0*/  IMAD.MOV.U32 R22, RZ, RZ, R2 ;  /* 0x000000ffff167224 */ /* 0x000fe400078e0002 */
[----:B------:R-:W-:Y:S01]  /*0be0*/  IMAD.MOV.U32 R7, RZ, RZ, R3 ;  /* 0x000000ffff077224 */ /* 0x000fe200078e0003 */
[----:B------:R-:W-:-:S13]  /*0bf0*/  ISETP.GE.U32.AND.EX P0, PT, R13, R25, PT, P0 ;  /* 0x000000190d00720c */ /* 0x000fda0003f06100 */
[----:B------:R-:W-:Y:S05]  /*0c00*/  @P0 BRA `(.L_x_636) ;  /* 0x0000000000100947 */ /* 0x000fea0003800000 */
.L_x_635:
[----:B------:R-:W-:Y:S02]  /*0c10*/  IMAD.MOV.U32 R22, RZ, RZ, R18 ;  /* 0x000000ffff167224 */ /* 0x000fe400078e0012 */
[----:B------:R-:W-:Y:S02]  /*0c20*/  IMAD.MOV.U32 R7, RZ, RZ, R19 ;  /* 0x000000ffff077224 */ /* 0x000fe400078e0013 */
[----:B------:R-:W-:Y:S02]  /*0c30*/  IMAD.MOV.U32 R18, RZ, RZ, R2 ;  /* 0x000000ffff127224 */ /* 0x000fe400078e0002 */
[----:B------:R-:W-:-:S07]  /*0c40*/  IMAD.MOV.U32 R19, RZ, RZ, R3 ;  /* 0x000000ffff137224 */ /* 0x000fce00078e0003 */
.L_x_636:
[----:B------:R-:W-:Y:S05]  /*0c50*/  BSYNC.RECONVERGENT B0 ;  /* 0x0000000000007941 */ /* 0x000fea0003800200 */
.L_x_634:
        /* <DEDUP_REMOVED lines=12> */
.L_x_643:
        /* <DEDUP_REMOVED lines=23> */
.L_x_642:
[----:B------:R-:W-:Y:S01]  /*0e90*/  ISETP.GE.U32.AND P0, PT, R24, R26, PT ;  /* 0x0000001a1800720c */ /* 0x000fe20003f06070 */
[----:B------:R-:W-:Y:S02]  /*0ea0*/  IMAD.MOV.U32 R12, RZ, RZ, R20 ;  /* 0x000000ffff0c7224 */ /* 0x000fe400078e0014 */
[----:B------:R-:W-:Y:S01]  /*0eb0*/  IMAD.MOV.U32 R3, RZ, RZ, R21 ;  /* 0x000000ffff037224 */ /* 0x000fe200078e0015 */
[----:B------:R-:W-:-:S13]  /*0ec0*/  ISETP.GE.U32.AND.EX P0, PT, R25, R27, PT, P0 ;  /* 0x0000001b1900720c */ /* 0x000fda0003f06100 */
[----:B------:R-:W-:Y:S05]  /*0ed0*/  @P0 BRA `(.L_x_641) ;  /* 0x0000000000100947 */ /* 0x000fea0003800000 */
.L_x_640:
[----:B------:R-:W-:Y:S02]  /*0ee0*/  IMAD.MOV.U32 R12, RZ, RZ, R10 ;  /* 0x000000ffff0c7224 */ /* 0x000fe400078e000a */
[----:B------:R-:W-:Y:S02]  /*0ef0*/  IMAD.MOV.U32 R3, RZ, RZ, R11 ;  /* 0x000000ffff037224 */ /* 0x000fe400078e000b */
[----:B------:R-:W-:Y:S02]  /*0f00*/  IMAD.MOV.U32 R10, RZ, RZ, R20 ;  /* 0x000000ffff0a7224 */ /* 0x000fe400078e0014 */
[----:B------:R-:W-:-:S07]  /*0f10*/  IMAD.MOV.U32 R11, RZ, RZ, R21 ;  /* 0x000000ffff0b7224 */ /* 0x000fce00078e0015 */
.L_x_641:
[----:B------:R-:W-:Y:S05]  /*0f20*/  BSYNC.RECONVERGENT B0 ;  /* 0x0000000000007941 */ /* 0x000fea0003800200 */
.L_x_639:
        /* <DEDUP_REMOVED lines=12> */
.L_x_648:
        /* <DEDUP_REMOVED lines=23> */
.L_x_647:
[----:B------:R-:W-:Y:S01]  /*1160*/  ISETP.GE.U32.AND P0, PT, R20, R24, PT ;  /* 0x000000181400720c */ /* 0x000fe20003f06070 */
[----:B------:R-:W-:Y:S02]  /*1170*/  IMAD.MOV.U32 R2, RZ, RZ, R14 ;  /* 0x000000ffff027224 */ /* 0x000fe400078e000e */
[----:B------:R-:W-:Y:S01]  /*1180*/  IMAD.MOV.U32 R23, RZ, RZ, R15 ;  /* 0x000000ffff177224 */ /* 0x000fe200078e000f */
[----:B------:R-:W-:-:S13]  /*1190*/  ISETP.GE.U32.AND.EX P0, PT, R21, R25, PT, P0 ;  /* 0x000000191500720c */ /* 0x000fda0003f06100 */
[----:B------:R-:W-:Y:S05]  /*11a0*/  @P0 BRA `(.L_x_646) ;  /* 0x0000000000100947 */ /* 0x000fea0003800000 */
.L_x_645:
[----:B------:R-:W-:Y:S02]  /*11b0*/  IMAD.MOV.U32 R2, RZ, RZ, R16 ;  /* 0x000000ffff027224 */ /* 0x000fe400078e0010 */
[----:B------:R-:W-:Y:S02]  /*11c0*/  IMAD.MOV.U32 R23, RZ, RZ, R17 ;  /* 0x000000ffff177224 */ /* 0x000fe400078e0011 */
[----:B------:R-:W-:Y:S02]  /*11d0*/  IMAD.MOV.U32 R16, RZ, RZ, R14 ;  /* 0x000000ffff107224 */ /* 0x000fe400078e000e */
[----:B------:R-:W-:-:S07]  /*11e0*/  IMAD.MOV.U32 R17, RZ, RZ, R15 ;  /* 0x000000ffff117224 */ /* 0x000fce00078e000f */
.L_x_646:
[----:B------:R-:W-:Y:S05]  /*11f0*/  BSYNC.RECONVERGENT B0 ;  /* 0x0000000000007941 */ /* 0x000fea0003800200 */
.L_x_644:
        /* <DEDUP_REMOVED lines=12> */
.L_x_653:
        /* <DEDUP_REMOVED lines=23> */
.L_x_652:
[----:B------:R-:W-:Y:S01]  /*1430*/  ISETP.GE.U32.AND P0, PT, R20, R24, PT ;  /* 0x000000181400720c */ /* 0x000fe20003f06070 */
[----:B------:R-:W-:Y:S02]  /*1440*/  IMAD.MOV.U32 R0, RZ, RZ, R18 ;  /* 0x000000ffff007224 */ /* 0x000fe400078e0012 */
[----:B------:R-:W-:Y:S01]  /*1450*/  IMAD.MOV.U32 R15, RZ, RZ, R19 ;  /* 0x000000ffff0f7224 */ /* 0x000fe200078e0013 */
[----:B------:R-:W-:-:S13]  /*1460*/  ISETP.GE.U32.AND.EX P0, PT, R21, R25, PT, P0 ;  /* 0x000000191500720c */ /* 0x000fda0003f06100 */
[----:B------:R-:W-:Y:S05]  /*1470*/  @P0 BRA `(.L_x_651) ;  /* 0x0000000000100947 */ /* 0x000fea0003800000 */
.L_x_650:
[----:B------:R-:W-:Y:S02]  /*1480*/  IMAD.MOV.U32 R0, RZ, RZ, R6 ;  /* 0x000000ffff007224 */ /* 0x000fe400078e0006 */
[----:B------:R-:W-:Y:S02]  /*1490*/  IMAD.MOV.U32 R15, RZ, RZ, R5 ;  /* 0x000000ffff0f7224 */ /* 0x000fe400078e0005 */
[----:B------:R-:W-:Y:S02]  /*14a0*/  IMAD.MOV.U32 R6, RZ, RZ, R18 ;  /* 0x000000ffff067224 */ /* 0x000fe400078e0012 */
[----:B------:R-:W-:-:S07]  /*14b0*/  IMAD.MOV.U32 R5, RZ, RZ, R19 ;  /* 0x000000ffff057224 */ /* 0x000fce00078e0013 */
.L_x_651:
[----:B------:R-:W-:Y:S05]  /*14c0*/  BSYNC.RECONVERGENT B0 ;  /* 0x0000000000007941 */ /* 0x000fea0003800200 */
.L_x_649:
        /* <DEDUP_REMOVED lines=12> */
.L_x_658:
        /* <DEDUP_REMOVED lines=23> */
.L_x_657:
[----:B------:R-:W-:Y:S01]  /*1700*/  ISETP.GE.U32.AND P0, PT, R18, R20, PT ;  /* 0x000000141200720c */ /* 0x000fe20003f06070 */
[----:B------:R-:W-:Y:S02]  /*1710*/  IMAD.MOV.U32 R13, RZ, RZ, R10 ;  /* 0x000000ffff0d7224 */ /* 0x000fe400078e000a */
[----:B------:R-:W-:Y:S01]  /*1720*/  IMAD.MOV.U32 R14, RZ, RZ, R11 ;  /* 0x000000ffff0e7224 */ /* 0x000fe200078e000b */
[----:B------:R-:W-:-:S13]  /*1730*/  ISETP.GE.U32.AND.EX P0, PT, R19, R21, PT, P0 ;  /* 0x000000151300720c */ /* 0x000fda0003f06100 */
[----:B------:R-:W-:Y:S05]  /*1740*/  @P0 BRA `(.L_x_656) ;  /* 0x0000000000100947 */ /* 0x000fea0003800000 */
.L_x_655:
[----:B------:R-:W-:Y:S02]  /*1750*/  IMAD.MOV.U32 R13, RZ, RZ, R22 ;  /* 0x000000ffff0d7224 */ /* 0x000fe400078e0016 */
[----:B------:R-:W-:Y:S02]  /*1760*/  IMAD.MOV.U32 R14, RZ, RZ, R7 ;  /* 0x000000ffff0e7224 */ /* 0x000fe400078e0007 */
[----:B------:R-:W-:Y:S02]  /*1770*/  IMAD.MOV.U32 R22, RZ, RZ, R10 ;  /* 0x000000ffff167224 */ /* 0x000fe400078e000a */
[----:B------:R-:W-:-:S07]  /*1780*/  IMAD.MOV.U32 R7, RZ, RZ, R11 ;  /* 0x000000ffff077224 */ /* 0x000fce00078e000b */
.L_x_656:
[----:B------:R-:W-:Y:S05]  /*1790*/  BSYNC.RECONVERGENT B0 ;  /* 0x0000000000007941 */ /* 0x000fea0003800200 */
.L_x_654:
        /* <DEDUP_REMOVED lines=12> */
.L_x_663:
        /* <DEDUP_REMOVED lines=23> */
.L_x_662:
[----:B------:R-:W-:Y:S01]  /*19d0*/  ISETP.GE.U32.AND P0, PT, R18, R20, PT ;  /* 0x000000141200720c */ /* 0x000fe20003f06070 */
[----:B------:R-:W-:Y:S02]  /*19e0*/  IMAD.MOV.U32 R11, RZ, RZ, R16 ;  /* 0x000000ffff0b7224 */ /* 0x000fe400078e0010 */
[----:B------:R-:W-:Y:S01]  /*19f0*/  IMAD.MOV.U32 R25, RZ, RZ, R17 ;  /* 0x000000ffff197224 */ /* 0x000fe200078e0011 */
[----:B------:R-:W-:-:S13]  /*1a00*/  ISETP.GE.U32.AND.EX P0, PT, R19, R21, PT, P0 ;  /* 0x000000151300720c */ /* 0x000fda0003f06100 */
[----:B------:R-:W-:Y:S05]  /*1a10*/  @P0 BRA `(.L_x_661) ;  /* 0x0000000000100947 */ /* 0x000fea0003800000 */
.L_x_660:
[----:B------:R-:W-:Y:S02]  /*1a20*/  IMAD.MOV.U32 R11, RZ, RZ, R12 ;  /* 0x000000ffff0b7224 */ /* 0x000fe400078e000c */
[----:B------:R-:W-:Y:S02]  /*1a30*/  IMAD.MOV.U32 R25, RZ, RZ, R3 ;  /* 0x000000ffff197224 */ /* 0x000fe400078e0003 */
[----:B------:R-:W-:Y:S02]  /*1a40*/  IMAD.MOV.U32 R12, RZ, RZ, R16 ;  /* 0x000000ffff0c7224 */ /* 0x000fe400078e0010 */
[----:B------:R-:W-:-:S07]  /*1a50*/  IMAD.MOV.U32 R3, RZ, RZ, R17 ;  /* 0x000000ffff037224 */ /* 0x000fce00078e0011 */
.L_x_661:
[----:B------:R-:W-:Y:S05]  /*1a60*/  BSYNC.RECONVERGENT B0 ;  /* 0x0000000000007941 */ /* 0x000fea0003800200 */
.L_x_659:
        /* <DEDUP_REMOVED lines=12> */
.L_x_668:
        /* <DEDUP_REMOVED lines=24> */
.L_x_667:
[----:B------:R-:W-:Y:S01]  /*1cb0*/  ISETP.GE.U32.AND P0, PT, R18, R20, PT ;  /* 0x000000141200720c */ /* 0x000fe20003f06070 */
[----:B------:R-:W-:Y:S02]  /*1cc0*/  IMAD.MOV.U32 R9, RZ, RZ, R6 ;  /* 0x000000ffff097224 */ /* 0x000fe400078e0006 */
[----:B------:R-:W-:Y:S01]  /*1cd0*/  IMAD.MOV.U32 R10, RZ, RZ, R5 ;  /* 0x000000ffff0a7224 */ /* 0x000fe200078e0005 */
[----:B------:R-:W-:-:S13]  /*1ce0*/  ISETP.GE.U32.AND.EX P0, PT, R19, R21, PT, P0 ;  /* 0x000000151300720c */ /* 0x000fda0003f06100 */
[----:B------:R-:W-:Y:S05]  /*1cf0*/  @P0 BRA `(.L_x_666) ;  /* 0x0000000000100947 */ /* 0x000fea0003800000 */
.L_x_665:
[----:B------:R-:W-:Y:S02]  /*1d00*/  IMAD.MOV.U32 R9, RZ, RZ, R28 ;  /* 0x000000ffff097224 */ /* 0x000fe400078e001c */
[----:B------:R-:W-:Y:S02]  /*1d10*/  IMAD.MOV.U32 R10, RZ, RZ, R29 ;  /* 0x000000ffff0a7224 */ /* 0x000fe400078e001d */
[----:B------:R-:W-:Y:S02]  /*1d20*/  IMAD.MOV.U32 R28, RZ, RZ, R6 ;  /* 0x000000ffff1c7224 */ /* 0x000fe400078e0006 */
[----:B------:R-:W-:-:S07]  /*1d30*/  IMAD.MOV.U32 R29, RZ, RZ, R5 ;  /* 0x000000ffff1d7224 */ /* 0x000fce00078e0005 */
.L_x_666:
[----:B------:R-:W-:Y:S05]  /*1d40*/  BSYNC.RECONVERGENT B0 ;  /* 0x0000000000007941 */ /* 0x000fea0003800200 */
.L_x_664:
        /* <DEDUP_REMOVED lines=12> */
.L_x_673:
        /* <DEDUP_REMOVED lines=24> */
.L_x_672:
[----:B------:R-:W-:Y:S01]  /*1f90*/  ISETP.GE.U32.AND P0, PT, R18, R20, PT ;  /* 0x000000141200720c */ /* 0x000fe20003f06070 */
[----:B------:R-:W-:Y:S02]  /*1fa0*/  IMAD.MOV.U32 R5, RZ, RZ, R22 ;  /* 0x000000ffff057224 */ /* 0x000fe400078e0016 */
[----:B------:R-:W-:Y:S01]  /*1fb0*/  IMAD.MOV.U32 R6, RZ, RZ, R7 ;  /* 0x000000ffff067224 */ /* 0x000fe200078e0007 */
[----:B------:R-:W-:-:S13]  /*1fc0*/  ISETP.GE.U32.AND.EX P0, PT, R19, R21, PT, P0 ;  /* 0x000000151300720c */ /* 0x000fda0003f06100 */
[----:B------:R-:W-:Y:S05]  /*1fd0*/  @P0 BRA `(.L_x_671) ;  /* 0x0000000000100947 */ /* 0x000fea0003800000 */
.L_x_670:
[----:B------:R-:W-:Y:S02]  /*1fe0*/  IMAD.MOV.U32 R5, RZ, RZ, R0 ;  /* 0x000000ffff057224 */ /* 0x000fe400078e0000 */
[----:B------:R-:W-:Y:S02]  /*1ff0*/  IMAD.MOV.U32 R6, RZ, RZ, R15 ;  /* 0x000000ffff067224 */ /* 0x000fe400078e000f */
[----:B------:R-:W-:Y:S02]  /*2000*/  IMAD.MOV.U32 R0, RZ, RZ, R22 ;  /* 0x000000ffff007224 */ /* 0x000fe400078e0016 */
[----:B------:R-:W-:-:S07]  /*2010*/  IMAD.MOV.U32 R15, RZ, RZ, R7 ;  /* 0x000000ffff0f7224 */ /* 0x000fce00078e0007 */
.L_x_671:
[----:B------:R-:W-:Y:S05]  /*2020*/  BSYNC.RECONVERGENT B0 ;  /* 0x0000000000007941 */ /* 0x000fea0003800200 */
.L_x_669:
        /* <DEDUP_REMOVED lines=12> */
.L_x_678:
        /* <DEDUP_REMOVED lines=24> */
.L_x_677:
[----:B------:R-:W-:Y:S01]  /*2270*/  ISETP.GE.U32.AND P0, PT, R18, R20, PT ;  /* 0x000000141200720c */ /* 0x000fe20003f06070 */
[----:B------:R-:W-:Y:S02]  /*2280*/  IMAD.MOV.U32 R7, RZ, RZ, R12 ;  /* 0x000000ffff077224 */ /* 0x000fe400078e000c */
[----:B------:R-:W-:Y:S01]  /*2290*/  IMAD.MOV.U32 R24, RZ, RZ, R3 ;  /* 0x000000ffff187224 */ /* 0x000fe200078e0003 */
[----:B------:R-:W-:-:S13]  /*22a0*/  ISETP.GE.U32.AND.EX P0, PT, R19, R21, PT, P0 ;  /* 0x000000151300720c */ /* 0x000fda0003f06100 */
[----:B------:R-:W-:Y:S05]  /*22b0*/  @P0 BRA `(.L_x_676) ;  /* 0x0000000000100947 */ /* 0x000fea0003800000 */
.L_x_675:
[----:B------:R-:W-:Y:S02]  /*22c0*/  IMAD.MOV.U32 R7, RZ, RZ, R13 ;  /* 0x000000ffff077224 */ /* 0x000fe400078e000d */
[----:B------:R-:W-:Y:S02]  /*22d0*/  IMAD.MOV.U32 R24, RZ, RZ, R14 ;  /* 0x000000ffff187224 */ /* 0x000fe400078e000e */
[----:B------:R-:W-:Y:S02]  /*22e0*/  IMAD.MOV.U32 R13, RZ, RZ, R12 ;  /* 0x000000ffff0d7224 */ /* 0x000fe400078e000c */
[----:B------:R-:W-:-:S07]  /*22f0*/  IMAD.MOV.U32 R14, RZ, RZ, R3 ;  /* 0x000000ffff0e7224 */ /* 0x000fce00078e0003 */
.L_x_676:
[----:B------:R-:W-:Y:S05]  /*2300*/  BSYNC.RECONVERGENT B0 ;  /* 0x0000000000007941 */ /* 0x000fea0003800200 */
.L_x_674:
        /* <DEDUP_REMOVED lines=12> */
.L_x_683:
        /* <DEDUP_REMOVED lines=24> */
.L_x_682:
[----:B------:R-:W-:Y:S01]  /*2550*/  ISETP.GE.U32.AND P0, PT, R18, R20, PT ;  /* 0x000000141200720c */ /* 0x000fe20003f06070 */
[----:B------:R-:W-:Y:S02]  /*2560*/  IMAD.MOV.U32 R12, RZ, RZ, R2 ;  /* 0x000000ffff0c7224 */ /* 0x000fe400078e0002 */
[----:B------:R-:W-:Y:S01]  /*2570*/  IMAD.MOV.U32 R26, RZ, RZ, R23 ;  /* 0x000000ffff1a7224 */ /* 0x000fe200078e0017 */
[----:B------:R-:W-:-:S13]  /*2580*/  ISETP.GE.U32.AND.EX P0, PT, R19, R21, PT, P0 ;  /* 0x000000151300720c */ /* 0x000fda0003f06100 */
[----:B------:R-:W-:Y:S05]  /*2590*/  @P0 BRA `(.L_x_681) ;  /* 0x0000000000100947 */ /* 0x000fea0003800000 */
.L_x_680:
[----:B------:R-:W-:Y:S02]  /*25a0*/  IMAD.MOV.U32 R12, RZ, RZ, R11 ;  /* 0x000000ffff0c7224 */ /* 0x000fe400078e000b */
[----:B------:R-:W-:Y:S02]  /*25b0*/  IMAD.MOV.U32 R26, RZ, RZ, R25 ;  /* 0x000000ffff1a7224 */ /* 0x000fe400078e0019 */
[----:B------:R-:W-:Y:S02]  /*25c0*/  IMAD.MOV.U32 R11, RZ, RZ, R2 ;  /* 0x000000ffff0b7224 */ /* 0x000fe400078e0002 */
[----:B------:R-:W-:-:S07]  /*25d0*/  IMAD.MOV.U32 R25, RZ, RZ, R23 ;  /* 0x000000ffff197224 */ /* 0x000fce00078e0017 */
.L_x_681:
[----:B------:R-:W-:Y:S05]  /*25e0*/  BSYNC.RECONVERGENT B0 ;  /* 0x0000000000007941 */ /* 0x000fea0003800200 */
.L_x_679:
        /* <DEDUP_REMOVED lines=12> */
.L_x_688:
        /* <DEDUP_REMOVED lines=24> */
.L_x_687:
[----:B------:R-:W-:Y:S01]  /*2830*/  ISETP.GE.U32.AND P0, PT, R18, R20, PT ;  /* 0x000000141200720c */ /* 0x000fe20003f06070 */
[----:B------:R-:W-:Y:S02]  /*2840*/  IMAD.MOV.U32 R2, RZ, RZ, R0 ;  /* 0x000000ffff027224 */ /* 0x000fe400078e0000 */
[----:B------:R-:W-:Y:S01]  /*2850*/  IMAD.MOV.U32 R3, RZ, RZ, R15 ;  /* 0x000000ffff037224 */ /* 0x000fe200078e000f */
[----:B------:R-:W-:-:S13]  /*2860*/  ISETP.GE.U32.AND.EX P0, PT, R19, R21, PT, P0 ;  /* 0x000000151300720c */ /* 0x000fda0003f06100 */
[----:B------:R-:W-:Y:S05]  /*2870*/  @P0 BRA `(.L_x_686) ;  /* 0x0000000000100947 */ /* 0x000fea0003800000 */
.L_x_685:
[----:B------:R-:W-:Y:S02]  /*2880*/  IMAD.MOV.U32 R2, RZ, RZ, R9 ;  /* 0x000000ffff027224 */ /* 0x000fe400078e0009 */
[----:B------:R-:W-:Y:S02]  /*2890*/  IMAD.MOV.U32 R3, RZ, RZ, R10 ;  /* 0x000000ffff037224 */ /* 0x000fe400078e000a */
[----:B------:R-:W-:Y:S02]  /*28a0*/  IMAD.MOV.U32 R9, RZ, RZ, R0 ;  /* 0x000000ffff097224 */ /* 0x000fe400078e0000 */
[----:B------:R-:W-:-:S07]  /*28b0*/  IMAD.MOV.U32 R10, RZ, RZ, R15 ;  /* 0x000000ffff0a7224 */ /* 0x000fce00078e000f */
.L_x_686:
[----:B------:R-:W-:Y:S05]  /*28c0*/  BSYNC.RECONVERGENT B0 ;  /* 0x0000000000007941 */ /* 0x000fea0003800200 */
.L_x_684:
        /* <DEDUP_REMOVED lines=12> */
.L_x_693:
        /* <DEDUP_REMOVED lines=24> */
.L_x_692:
[----:B------:R-:W-:Y:S01]  /*2b10*/  ISETP.GE.U32.AND P0, PT, R18, R20, PT ;  /* 0x000000141200720c */ /* 0x000fe20003f06070 */
[----:B------:R-:W-:Y:S02]  /*2b20*/  IMAD.MOV.U32 R0, RZ, RZ, R13 ;  /* 0x000000ffff007224 */ /* 0x000fe400078e000d */
[----:B------:R-:W-:Y:S01]  /*2b30*/  IMAD.MOV.U32 R22, RZ, RZ, R14 ;  /* 0x000000ffff167224 */ /* 0x000fe200078e000e */
[----:B------:R-:W-:-:S13]  /*2b40*/  ISETP.GE.U32.AND.EX P0, PT, R19, R21, PT, P0 ;  /* 0x000000151300720c */ /* 0x000fda0003f06100 */
[----:B------:R-:W-:Y:S05]  /*2b50*/  @P0 BRA `(.L_x_691) ;  /* 0x0000000000100947 */ /* 0x000fea0003800000 */
.L_x_690:
[----:B------:R-:W-:Y:S02]  /*2b60*/  IMAD.MOV.U32 R0, RZ, RZ, R5 ;  /* 0x000000ffff007224 */ /* 0x000fe400078e0005 */
[----:B------:R-:W-:Y:S02]  /*2b70*/  IMAD.MOV.U32 R22, RZ, RZ, R6 ;  /* 0x000000ffff167224 */ /* 0x000fe400078e0006 */
[----:B------:R-:W-:Y:S02]  /*2b80*/  IMAD.MOV.U32 R5, RZ, RZ, R13 ;  /* 0x000000ffff057224 */ /* 0x000fe400078e000d */
[----:B------:R-:W-:-:S07]  /*2b90*/  IMAD.MOV.U32 R6, RZ, RZ, R14 ;  /* 0x000000ffff067224 */ /* 0x000fce00078e000e */
.L_x_691:
[----:B------:R-:W-:Y:S05]  /*2ba0*/  BSYNC.RECONVERGENT B0 ;  /* 0x0000000000007941 */ /* 0x000fea0003800200 */
.L_x_689:
        /* <DEDUP_REMOVED lines=12> */
.L_x_698:
        /* <DEDUP_REMOVED lines=24> */
.L_x_697:
[----:B------:R-:W-:Y:S01]  /*2df0*/  ISETP.GE.U32.AND P0, PT, R18, R20, PT ;  /* 0x000000141200720c */ /* 0x000fe20003f06070 */
[----:B------:R-:W-:Y:S02]  /*2e00*/  IMAD.MOV.U32 R15, RZ, RZ, R11 ;  /* 0x000000ffff0f7224 */ /* 0x000fe400078e000b */
[----:B------:R-:W-:Y:S01]  /*2e10*/  IMAD.MOV.U32 R14, RZ, RZ, R25 ;  /* 0x000000ffff0e7224 */ /* 0x000fe200078e0019 */
[----:B------:R-:W-:-:S13]  /*2e20*/  ISETP.GE.U32.AND.EX P0, PT, R19, R21, PT, P0 ;  /* 0x000000151300720c */ /* 0x000fda0003f06100 */
[----:B------:R-:W-:Y:S05]  /*2e30*/  @P0 BRA `(.L_x_696) ;  /* 0x0000000000100947 */ /* 0x000fea0003800000 */
.L_x_695:
[----:B------:R-:W-:Y:S02]  /*2e40*/  IMAD.MOV.U32 R15, RZ, RZ, R7 ;  /* 0x000000ffff0f7224 */ /* 0x000fe400078e0007 */
[----:B------:R-:W-:Y:S02]  /*2e50*/  IMAD.MOV.U32 R14, RZ, RZ, R24 ;  /* 0x000000ffff0e7224 */ /* 0x000fe400078e0018 */
[----:B------:R-:W-:Y:S02]  /*2e60*/  IMAD.MOV.U32 R7, RZ, RZ, R11 ;  /* 0x000000ffff077224 */ /* 0x000fe400078e000b */
[----:B------:R-:W-:-:S07]  /*2e70*/  IMAD.MOV.U32 R24, RZ, RZ, R25 ;  /* 0x000000ffff187224 */ /* 0x000fce00078e0019 */
.L_x_696:
[----:B------:R-:W-:Y:S05]  /*2e80*/  BSYNC.RECONVERGENT B0 ;  /* 0x0000000000007941 */ /* 0x000fea0003800200 */
.L_x_694:
        /* <DEDUP_REMOVED lines=12> */
.L_x_703:
        /* <DEDUP_REMOVED lines=24> */
.L_x_702:
[----:B------:R-:W-:Y:S01]  /*30d0*/  ISETP.GE.U32.AND P0, PT, R18, R20, PT ;  /* 0x000000141200720c */ /* 0x000fe20003f06070 */
[----:B------:R-:W-:Y:S02]  /*30e0*/  IMAD.MOV.U32 R13, RZ, RZ, R9 ;  /* 0x000000ffff0d7224 */ /* 0x000fe400078e0009 */
[----:B------:R-:W-:Y:S01]  /*30f0*/  IMAD.MOV.U32 R11, RZ, RZ, R10 ;  /* 0x000000ffff0b7224 */ /* 0x000fe200078e000a */
[----:B------:R-:W-:-:S13]  /*3100*/  ISETP.GE.U32.AND.EX P0, PT, R19, R21, PT, P0 ;  /* 0x000000151300720c */ /* 0x000fda0003f06100 */
[----:B------:R-:W-:Y:S05]  /*3110*/  @P0 BRA `(.L_x_701) ;  /* 0x0000000000100947 */ /* 0x000fea0003800000 */
.L_x_700:
[----:B------:R-:W-:Y:S02]  /*3120*/  IMAD.MOV.U32 R13, RZ, RZ, R28 ;  /* 0x000000ffff0d7224 */ /* 0x000fe400078e001c */
[----:B------:R-:W-:Y:S02]  /*3130*/  IMAD.MOV.U32 R11, RZ, RZ, R29 ;  /* 0x000000ffff0b7224 */ /* 0x000fe400078e001d */
[----:B------:R-:W-:Y:S02]  /*3140*/  IMAD.MOV.U32 R28, RZ, RZ, R9 ;  /* 0x000000ffff1c7224 */ /* 0x000fe400078e0009 */
[----:B------:R-:W-:-:S07]  /*3150*/  IMAD.MOV.U32 R29, RZ, RZ, R10 ;  /* 0x000000ffff1d7224 */ /* 0x000fce00078e000a */
.L_x_701:
[----:B------:R-:W-:Y:S05]  /*3160*/  BSYNC.RECONVERGENT B0 ;  /* 0x0000000000007941 */ /* 0x000fea0003800200 */
.L_x_699:
        /* <DEDUP_REMOVED lines=12> */
.L_x_708:
        /* <DEDUP_REMOVED lines=24> */
.L_x_707:
[----:B------:R-:W-:Y:S01]  /*33b0*/  ISETP.GE.U32.AND P0, PT, R18, R20, PT ;  /* 0x000000141200720c */ /* 0x000fe20003f06070 */
[----:B------:R-:W-:Y:S02]  /*33c0*/  IMAD.MOV.U32 R10, RZ, RZ, R5 ;  /* 0x000000ffff0a7224 */ /* 0x000fe400078e0005 */
[----:B------:R-:W-:Y:S01]  /*33d0*/  IMAD.MOV.U32 R9, RZ, RZ, R6 ;  /* 0x000000ffff097224 */ /* 0x000fe200078e0006 */
[----:B------:R-:W-:-:S13]  /*33e0*/  ISETP.GE.U32.AND.EX P0, PT, R19, R21, PT, P0 ;  /* 0x000000151300720c */ /* 0x000fda0003f06100 */
[----:B------:R-:W-:Y:S05]  /*33f0*/  @P0 BRA `(.L_x_706) ;  /* 0x0000000000100947 */ /* 0x000fea0003800000 */
.L_x_705:
[----:B------:R-:W-:Y:S02]  /*3400*/  IMAD.MOV.U32 R10, RZ, RZ, R2 ;  /* 0x000000ffff0a7224 */ /* 0x000fe400078e0002 */
[----:B------:R-:W-:Y:S02]  /*3410*/  IMAD.MOV.U32 R9, RZ, RZ, R3 ;  /* 0x000000ffff097224 */ /* 0x000fe400078e0003 */
[----:B------:R-:W-:Y:S02]  /*3420*/  IMAD.MOV.U32 R2, RZ, RZ, R5 ;  /* 0x000000ffff027224 */ /* 0x000fe400078e0005 */
[----:B------:R-:W-:-:S07]  /*3430*/  IMAD.MOV.U32 R3, RZ, RZ, R6 ;  /* 0x000000ffff037224 */ /* 0x000fce00078e0006 */
.L_x_706:
[----:B------:R-:W-:Y:S05]  /*3440*/  BSYNC.RECONVERGENT B0 ;  /* 0x0000000000007941 */ /* 0x000fea0003800200 */
.L_x_704:
        /* <DEDUP_REMOVED lines=12> */
.L_x_713:
        /* <DEDUP_REMOVED lines=24> */
.L_x_712:
[----:B------:R-:W-:Y:S01]  /*3690*/  ISETP.GE.U32.AND P0, PT, R18, R20, PT ;  /* 0x000000141200720c */ /* 0x000fe20003f06070 */
[----:B------:R-:W-:Y:S02]  /*36a0*/  IMAD.MOV.U32 R5, RZ, RZ, R7 ;  /* 0x000000ffff057224 */ /* 0x000fe400078e0007 */
[----:B------:R-:W-:Y:S01]  /*36b0*/  IMAD.MOV.U32 R6, RZ, RZ, R24 ;  /* 0x000000ffff067224 */ /* 0x000fe200078e0018 */
[----:B------:R-:W-:-:S13]  /*36c0*/  ISETP.GE.U32.AND.EX P0, PT, R19, R21, PT, P0 ;  /* 0x000000151300720c */ /* 0x000fda0003f06100 */
[----:B------:R-:W-:Y:S05]  /*36d0*/  @P0 BRA `(.L_x_711) ;  /* 0x0000000000100947 */ /* 0x000fea0003800000 */
.L_x_710:
[----:B------:R-:W-:Y:S02]  /*36e0*/  IMAD.MOV.U32 R5, RZ, RZ, R0 ;  /* 0x000000ffff057224 */ /* 0x000fe400078e0000 */
[----:B------:R-:W-:Y:S02]  /*36f0*/  IMAD.MOV.U32 R6, RZ, RZ, R22 ;  /* 0x000000ffff067224 */ /* 0x000fe400078e0016 */
[----:B------:R-:W-:Y:S02]  /*3700*/  IMAD.MOV.U32 R0, RZ, RZ, R7 ;  /* 0x000000ffff007224 */ /* 0x000fe400078e0007 */
[----:B------:R-:W-:-:S07]  /*3710*/  IMAD.MOV.U32 R22, RZ, RZ, R24 ;  /* 0x000000ffff167224 */ /* 0x000fce00078e0018 */
.L_x_711:
[----:B------:R-:W-:Y:S05]  /*3720*/  BSYNC.RECONVERGENT B0 ;  /* 0x0000000000007941 */ /* 0x000fea0003800200 */
.L_x_709:
        /* <DEDUP_REMOVED lines=12> */
.L_x_718:
        /* <DEDUP_REMOVED lines=24> */
.L_x_717:
[----:B------:R-:W-:Y:S01]  /*3970*/  ISETP.GE.U32.AND P0, PT, R18, R20, PT ;  /* 0x000000141200720c */ /* 0x000fe20003f06070 */
[----:B------:R-:W-:Y:S02]  /*3980*/  IMAD.MOV.U32 R23, RZ, RZ, R12 ;  /* 0x000000ffff177224 */ /* 0x000fe400078e000c */
[----:B------:R-:W-:Y:S01]  /*3990*/  IMAD.MOV.U32 R27, RZ, RZ, R26 ;  /* 0x000000ffff1b7224 */ /* 0x000fe200078e001a */
[----:B------:R-:W-:-:S13]  /*39a0*/  ISETP.GE.U32.AND.EX P0, PT, R19, R21, PT, P0 ;  /* 0x000000151300720c */ /* 0x000fda0003f06100 */
[----:B------:R-:W-:Y:S05]  /*39b0*/  @P0 BRA `(.L_x_716) ;  /* 0x0000000000100947 */ /* 0x000fea0003800000 */
.L_x_715:
[----:B------:R-:W-:Y:S02]  /*39c0*/  IMAD.MOV.U32 R23, RZ, RZ, R15 ;  /* 0x000000ffff177224 */ /* 0x000fe400078e000f */
[----:B------:R-:W-:Y:S02]  /*39d0*/  IMAD.MOV.U32 R27, RZ, RZ, R14 ;  /* 0x000000ffff1b7224 */ /* 0x000fe400078e000e */
[----:B------:R-:W-:Y:S02]  /*39e0*/  IMAD.MOV.U32 R15, RZ, RZ, R12 ;  /* 0x000000ffff0f7224 */ /* 0x000fe400078e000c */
[----:B------:R-:W-:-:S07]  /*39f0*/  IMAD.MOV.U32 R14, RZ, RZ, R26 ;  /* 0x000000ffff0e7224 */ /* 0x000fce00078e001a */
.L_x_716:
[----:B------:R-:W-:Y:S05]  /*3a00*/  BSYNC.RECONVERGENT B0 ;  /* 0x0000000000007941 */ /* 0x000fea0003800200 */
.L_x_714:
        /* <DEDUP_REMOVED lines=12> */
.L_x_723:
        /* <DEDUP_REMOVED lines=24> */
.L_x_722:
[----:B------:R-:W-:Y:S01]  /*3c50*/  ISETP.GE.U32.AND P0, PT, R18, R20, PT ;  /* 0x000000141200720c */ /* 0x000fe20003f06070 */
[----:B------:R-:W-:Y:S02]  /*3c60*/  IMAD.MOV.U32 R12, RZ, RZ, R2 ;  /* 0x000000ffff0c7224 */ /* 0x000fe400078e0002 */
[----:B------:R-:W-:Y:S01]  /*3c70*/  IMAD.MOV.U32 R7, RZ, RZ, R3 ;  /* 0x000000ffff077224 */ /* 0x000fe200078e0003 */
[----:B------:R-:W-:-:S13]  /*3c80*/  ISETP.GE.U32.AND.EX P0, PT, R19, R21, PT, P0 ;  /* 0x000000151300720c */ /* 0x000fda0003f06100 */
[----:B------:R-:W-:Y:S05]  /*3c90*/  @P0 BRA `(.L_x_721) ;  /* 0x0000000000100947 */ /* 0x000fea0003800000 */
.L_x_720:
[----:B------:R-:W-:Y:S02]  /*3ca0*/  IMAD.MOV.U32 R12, RZ, RZ, R13 ;  /* 0x000000ffff0c7224 */ /* 0x000fe400078e000d */
[----:B------:R-:W-:Y:S02]  /*3cb0*/  IMAD.MOV.U32 R7, RZ, RZ, R11 ;  /* 0x000000ffff077224 */ /* 0x000fe400078e000b */
[----:B------:R-:W-:Y:S02]  /*3cc0*/  IMAD.MOV.U32 R13, RZ, RZ, R2 ;  /* 0x000000ffff0d7224 */ /* 0x000fe400078e0002 */
[----:B------:R-:W-:-:S07]  /*3cd0*/  IMAD.MOV.U32 R11, RZ, RZ, R3 ;  /* 0x000000ffff0b7224 */ /* 0x000fce00078e0003 */
.L_x_721:
[----:B------:R-:W-:Y:S05]  /*3ce0*/  BSYNC.RECONVERGENT B0 ;  /* 0x0000000000007941 */ /* 0x000fea0003800200 */
.L_x_719:
        /* <DEDUP_REMOVED lines=12> */
.L_x_728:
        /* <DEDUP_REMOVED lines=24> */
.L_x_727:
[----:B------:R-:W-:Y:S01]  /*3f30*/  ISETP.GE.U32.AND P0, PT, R18, R20, PT ;  /* 0x000000141200720c */ /* 0x000fe20003f06070 */
[----:B------:R-:W-:Y:S02]  /*3f40*/  IMAD.MOV.U32 R2, RZ, RZ, R0 ;  /* 0x000000ffff027224 */ /* 0x000fe400078e0000 */
[----:B------:R-:W-:Y:S01]  /*3f50*/  IMAD.MOV.U32 R3, RZ, RZ, R22 ;  /* 0x000000ffff037224 */ /* 0x000fe200078e0016 */
[----:B------:R-:W-:-:S13]  /*3f60*/  ISETP.GE.U32.AND.EX P0, PT, R19, R21, PT, P0 ;  /* 0x000000151300720c */ /* 0x000fda0003f06100 */
[----:B------:R-:W-:Y:S05]  /*3f70*/  @P0 BRA `(.L_x_726) ;  /* 0x0000000000100947 */ /* 0x000fea0003800000 */
.L_x_725:
[----:B------:R-:W-:Y:S02]  /*3f80*/  IMAD.MOV.U32 R2, RZ, RZ, R10 ;  /* 0x000000ffff027224 */ /* 0x000fe400078e000a */
[----:B------:R-:W-:Y:S02]  /*3f90*/  IMAD.MOV.U32 R3, RZ, RZ, R9 ;  /* 0x000000ffff037224 */ /* 0x000fe400078e0009 */
[----:B------:R-:W-:Y:S02]  /*3fa0*/  IMAD.MOV.U32 R10, RZ, RZ, R0 ;  /* 0x000000ffff0a7224 */ /* 0x000fe400078e0000 */
[----:B------:R-:W-:-:S07]  /*3fb0*/  IMAD.MOV.U32 R9, RZ, RZ, R22 ;  /* 0x000000ffff097224 */ /* 0x000fce00078e0016 */
.L_x_726:
[----:B------:R-:W-:Y:S05]  /*3fc0*/  BSYNC.RECONVERGENT B0 ;  /* 0x0000000000007941 */ /* 0x000fea0003800200 */
.L_x_724:
        /* <DEDUP_REMOVED lines=12> */
.L_x_733:
        /* <DEDUP_REMOVED lines=24> */
.L_x_732:
[----:B------:R-:W-:Y:S01]  /*4210*/  ISETP.GE.U32.AND P0, PT, R18, R16, PT ;  /* 0x000000101200720c */ /* 0x000fe20003f06070 */
[----:B------:R-:W-:Y:S02]  /*4220*/  IMAD.MOV.U32 R0, RZ, RZ, R15 ;  /* 0x000000ffff007224 */ /* 0x000fe400078e000f */
[----:B------:R-:W-:Y:S01]  /*4230*/  IMAD.MOV.U32 R22, RZ, RZ, R14 ;  /* 0x000000ffff167224 */ /* 0x000fe200078e000e */
[----:B------:R-:W-:-:S13]  /*4240*/  ISETP.GE.U32.AND.EX P0, PT, R19, R17, PT, P0 ;  /* 0x000000111300720c */ /* 0x000fda0003f06100 */
[----:B------:R-:W-:Y:S05]  /*4250*/  @P0 BRA `(.L_x_731) ;  /* 0x0000000000100947 */ /* 0x000fea0003800000 */
.L_x_730:
[----:B------:R-:W-:Y:S02]  /*4260*/  IMAD.MOV.U32 R0, RZ, RZ, R5 ;  /* 0x000000ffff007224 */ /* 0x000fe400078e0005 */
[----:B------:R-:W-:Y:S02]  /*4270*/  IMAD.MOV.U32 R22, RZ, RZ, R6 ;  /* 0x000000ffff167224 */ /* 0x000fe400078e0006 */
[----:B------:R-:W-:Y:S02]  /*4280*/  IMAD.MOV.U32 R5, RZ, RZ, R15 ;  /* 0x000000ffff057224 */ /* 0x000fe400078e000f */
[----:B------:R-:W-:-:S07]  /*4290*/  IMAD.MOV.U32 R6, RZ, RZ, R14 ;  /* 0x000000ffff067224 */ /* 0x000fce00078e000e */
.L_x_731:
[----:B------:R-:W-:Y:S05]  /*42a0*/  BSYNC.RECONVERGENT B0 ;  /* 0x0000000000007941 */ /* 0x000fea0003800200 */
.L_x_729:
        /* <DEDUP_REMOVED lines=12> */
.L_x_738:
        /* <DEDUP_REMOVED lines=24> */
.L_x_737:
[----:B------:R-:W-:Y:S01]  /*44f0*/  ISETP.GE.U32.AND P0, PT, R16, R18, PT ;  /* 0x000000121000720c */ /* 0x000fe20003f06070 */
[----:B------:R-:W-:Y:S02]  /*4500*/  IMAD.MOV.U32 R26, RZ, RZ, R13 ;  /* 0x000000ffff1a7224 */ /* 0x000fe400078e000d */
[----:B------:R-:W-:Y:S01]  /*4510*/  IMAD.MOV.U32 R25, RZ, RZ, R11 ;  /* 0x000000ffff197224 */ /* 0x000fe200078e000b */
[----:B------:R-:W-:-:S13]  /*4520*/  ISETP.GE.U32.AND.EX P0, PT, R17, R19, PT, P0 ;  /* 0x000000131100720c */ /* 0x000fda0003f06100 */
[----:B------:R-:W-:Y:S05]  /*4530*/  @P0 BRA `(.L_x_736) ;  /* 0x0000000000100947 */ /* 0x000fea0003800000 */
.L_x_735:
[----:B------:R-:W-:Y:S02]  /*4540*/  IMAD.MOV.U32 R26, RZ, RZ, R28 ;  /* 0x000000ffff1a7224 */ /* 0x000fe400078e001c */
[----:B------:R-:W-:Y:S02]  /*4550*/  IMAD.MOV.U32 R25, RZ, RZ, R29 ;  /* 0x000000ffff197224 */ /* 0x000fe400078e001d */
[----:B------:R-:W-:Y:S02]  /*4560*/  IMAD.MOV.U32 R28, RZ, RZ, R13 ;  /* 0x000000ffff1c7224 */ /* 0x000fe400078e000d */
[----:B------:R-:W-:-:S07]  /*4570*/  IMAD.MOV.U32 R29, RZ, RZ, R11 ;  /* 0x000000ffff1d7224 */ /* 0x000fce00078e000b */
.L_x_736:
[----:B------:R-:W-:Y:S05]  /*4580*/  BSYNC.RECONVERGENT B0 ;  /* 0x0000000000007941 */ /* 0x000fea0003800200 */
.L_x_734:
        /* <DEDUP_REMOVED lines=12> */
.L_x_743:
        /* <DEDUP_REMOVED lines=24> */
.L_x_742:
[----:B------:R-:W-:Y:S01]  /*47d0*/  ISETP.GE.U32.AND P0, PT, R18, R20, PT ;  /* 0x000000141200720c */ /* 0x000fe20003f06070 */
[----:B------:R-:W-:Y:S02]  /*47e0*/  IMAD.MOV.U32 R24, RZ, RZ, R10 ;  /* 0x000000ffff187224 */ /* 0x000fe400078e000a */
[----:B------:R-:W-:Y:S01]  /*47f0*/  IMAD.MOV.U32 R17, RZ, RZ, R9 ;  /* 0x000000ffff117224 */ /* 0x000fe200078e0009 */
[----:B------:R-:W-:-:S13]  /*4800*/  ISETP.GE.U32.AND.EX P0, PT, R19, R21, PT, P0 ;  /* 0x000000151300720c */ /* 0x000fda0003f06100 */
[----:B------:R-:W-:Y:S05]  /*4810*/  @P0 BRA `(.L_x_741) ;  /* 0x0000000000100947 */ /* 0x000fea0003800000 */
.L_x_740:
[----:B------:R-:W-:Y:S02]  /*4820*/  IMAD.MOV.U32 R24, RZ, RZ, R12 ;  /* 0x000000ffff187224 */ /* 0x000fe400078e000c */
[----:B------:R-:W-:Y:S02]  /*4830*/  IMAD.MOV.U32 R17, RZ, RZ, R7 ;  /* 0x000000ffff117224 */ /* 0x000fe400078e0007 */
[----:B------:R-:W-:Y:S02]  /*4840*/  IMAD.MOV.U32 R12, RZ, RZ, R10 ;  /* 0x000000ffff0c7224 */ /* 0x000fe400078e000a */
[----:B------:R-:W-:-:S07]  /*4850*/  IMAD.MOV.U32 R7, RZ, RZ, R9 ;  /* 0x000000ffff077224 */ /* 0x000fce00078e0009 */
.L_x_741:
[----:B------:R-:W-:Y:S05]  /*4860*/  BSYNC.RECONVERGENT B0 ;  /* 0x0000000000007941 */ /* 0x000fea0003800200 */
.L_x_739:
        /* <DEDUP_REMOVED lines=12> */
.L_x_748:
        /* <DEDUP_REMOVED lines=23> */
.L_x_747:
[----:B------:R-:W-:Y:S01]  /*4aa0*/  ISETP.GE.U32.AND P0, PT, R10, R18, PT ;  /* 0x000000120a00720c */ /* 0x000fe20003f06070 */
[----:B------:R-:W-:Y:S02]  /*4ab0*/  IMAD.MOV.U32 R13, RZ, RZ, R5 ;  /* 0x000000ffff0d7224 */ /* 0x000fe400078e0005 */
[----:B------:R-:W-:Y:S01]  /*4ac0*/  IMAD.MOV.U32 R14, RZ, RZ, R6 ;  /* 0x000000ffff0e7224 */ /* 0x000fe200078e0006 */
[----:B------:R-:W-:-:S13]  /*4ad0*/  ISETP.GE.U32.AND.EX P0, PT, R11, R19, PT, P0 ;  /* 0x000000130b00720c */ /* 0x000fda0003f06100 */
[----:B------:R-:W-:Y:S05]  /*4ae0*/  @P0 BRA `(.L_x_746) ;  /* 0x0000000000100947 */ /* 0x000fea0003800000 */
.L_x_745:
[----:B------:R-:W-:Y:S02]  /*4af0*/  IMAD.MOV.U32 R13, RZ, RZ, R2 ;  /* 0x000000ffff0d7224 */ /* 0x000fe400078e0002 */
[----:B------:R-:W-:Y:S02]  /*4b00*/  IMAD.MOV.U32 R14, RZ, RZ, R3 ;  /* 0x000000ffff0e7224 */ /* 0x000fe400078e0003 */
[----:B------:R-:W-:Y:S02]  /*4b10*/  IMAD.MOV.U32 R2, RZ, RZ, R5 ;  /* 0x000000ffff027224 */ /* 0x000fe400078e0005 */
[----:B------:R-:W-:-:S07]  /*4b20*/  IMAD.MOV.U32 R3, RZ, RZ, R6 ;  /* 0x000000ffff037224 */ /* 0x000fce00078e0006 */
.L_x_746:
[----:B------:R-:W-:Y:S05]  /*4b30*/  BSYNC.RECONVERGENT B0 ;  /* 0x0000000000007941 */ /* 0x000fea0003800200 */
.L_x_744:
        /* <DEDUP_REMOVED lines=12> */
.L_x_753:
        /* <DEDUP_REMOVED lines=23> */
.L_x_752:
[----:B------:R-:W-:Y:S01]  /*4d70*/  ISETP.GE.U32.AND P0, PT, R10, R18, PT ;  /* 0x000000120a00720c */ /* 0x000fe20003f06070 */
[----:B------:R-:W-:Y:S02]  /*4d80*/  IMAD.MOV.U32 R6, RZ, RZ, R23 ;  /* 0x000000ffff067224 */ /* 0x000fe400078e0017 */
[----:B------:R-:W-:Y:S01]  /*4d90*/  IMAD.MOV.U32 R5, RZ, RZ, R27 ;  /* 0x000000ffff057224 */ /* 0x000fe200078e001b */
[----:B------:R-:W-:-:S13]  /*4da0*/  ISETP.GE.U32.AND.EX P0, PT, R11, R19, PT, P0 ;  /* 0x000000130b00720c */ /* 0x000fda0003f06100 */
[----:B------:R-:W-:Y:S05]  /*4db0*/  @P0 BRA `(.L_x_751) ;  /* 0x0000000000100947 */ /* 0x000fea0003800000 */
.L_x_750:
[----:B------:R-:W-:Y:S02]  /*4dc0*/  IMAD.MOV.U32 R6, RZ, RZ, R0 ;  /* 0x000000ffff067224 */ /* 0x000fe400078e0000 */
[----:B------:R-:W-:Y:S02]  /*4dd0*/  IMAD.MOV.U32 R5, RZ, RZ, R22 ;  /* 0x000000ffff057224 */ /* 0x000fe400078e0016 */
[----:B------:R-:W-:Y:S02]  /*4de0*/  IMAD.MOV.U32 R0, RZ, RZ, R23 ;  /* 0x000000ffff007224 */ /* 0x000fe400078e0017 */
[----:B------:R-:W-:-:S07]  /*4df0*/  IMAD.MOV.U32 R22, RZ, RZ, R27 ;  /* 0x000000ffff167224 */ /* 0x000fce00078e001b */
.L_x_751:
[----:B------:R-:W-:Y:S05]  /*4e00*/  BSYNC.RECONVERGENT B0 ;  /* 0x0000000000007941 */ /* 0x000fea0003800200 */
.L_x_749:
        /* <DEDUP_REMOVED lines=12> */
.L_x_758:
        /* <DEDUP_REMOVED lines=23> */
.L_x_757:
[----:B------:R-:W-:Y:S01]  /*5040*/  ISETP.GE.U32.AND P0, PT, R10, R18, PT ;  /* 0x000000120a00720c */ /* 0x000fe20003f06070 */
[----:B------:R-:W-:Y:S02]  /*5050*/  IMAD.MOV.U32 R15, RZ, RZ, R12 ;  /* 0x000000ffff0f7224 */ /* 0x000fe400078e000c */
[----:B------:R-:W-:Y:S01]  /*5060*/  IMAD.MOV.U32 R16, RZ, RZ, R7 ;  /* 0x000000ffff107224 */ /* 0x000fe200078e0007 */
[----:B------:R-:W-:-:S13]  /*5070*/  ISETP.GE.U32.AND.EX P0, PT, R11, R19, PT, P0 ;  /* 0x000000130b00720c */ /* 0x000fda0003f06100 */
[----:B------:R-:W-:Y:S05]  /*5080*/  @P0 BRA `(.L_x_756) ;  /* 0x0000000000100947 */ /* 0x000fea0003800000 */
.L_x_755:
[----:B------:R-:W-:Y:S02]  /*5090*/  IMAD.MOV.U32 R15, RZ, RZ, R26 ;  /* 0x000000ffff0f7224 */ /* 0x000fe400078e001a */
[----:B------:R-:W-:Y:S02]  /*50a0*/  IMAD.MOV.U32 R16, RZ, RZ, R25 ;  /* 0x000000ffff107224 */ /* 0x000fe400078e0019 */
[----:B------:R-:W-:Y:S02]  /*50b0*/  IMAD.MOV.U32 R26, RZ, RZ, R12 ;  /* 0x000000ffff1a7224 */ /* 0x000fe400078e000c */
[----:B------:R-:W-:-:S07]  /*50c0*/  IMAD.MOV.U32 R25, RZ, RZ, R7 ;  /* 0x000000ffff197224 */ /* 0x000fce00078e0007 */
.L_x_756:
[----:B------:R-:W-:Y:S05]  /*50d0*/  BSYNC.RECONVERGENT B0 ;  /* 0x0000000000007941 */ /* 0x000fea0003800200 */
.L_x_754:
        /* <DEDUP_REMOVED lines=12> */
.L_x_763:
        /* <DEDUP_REMOVED lines=23> */
.L_x_762:
[----:B------:R-:W-:Y:S01]  /*5310*/  ISETP.GE.U32.AND P0, PT, R10, R18, PT ;  /* 0x000000120a00720c */ /* 0x000fe20003f06070 */
[----:B------:R-:W-:Y:S02]  /*5320*/  IMAD.MOV.U32 R7, RZ, RZ, R2 ;  /* 0x000000ffff077224 */ /* 0x000fe400078e0002 */
[----:B------:R-:W-:Y:S01]  /*5330*/  IMAD.MOV.U32 R12, RZ, RZ, R3 ;  /* 0x000000ffff0c7224 */ /* 0x000fe200078e0003 */
[----:B------:R-:W-:-:S13]  /*5340*/  ISETP.GE.U32.AND.EX P0, PT, R11, R19, PT, P0 ;  /* 0x000000130b00720c */ /* 0x000fda0003f06100 */
[----:B------:R-:W-:Y:S05]  /*5350*/  @P0 BRA `(.L_x_761) ;  /* 0x0000000000100947 */ /* 0x000fea0003800000 */
.L_x_760:
[----:B------:R-:W-:Y:S02]  /*5360*/  IMAD.MOV.U32 R7, RZ, RZ, R24 ;  /* 0x000000ffff077224 */ /* 0x000fe400078e0018 */
[----:B------:R-:W-:Y:S02]  /*5370*/  IMAD.MOV.U32 R12, RZ, RZ, R17 ;  /* 0x000000ffff0c7224 */ /* 0x000fe400078e0011 */
[----:B------:R-:W-:Y:S02]  /*5380*/  IMAD.MOV.U32 R24, RZ, RZ, R2 ;  /* 0x000000ffff187224 */ /* 0x000fe400078e0002 */
[----:B------:R-:W-:-:S07]  /*5390*/  IMAD.MOV.U32 R17, RZ, RZ, R3 ;  /* 0x000000ffff117224 */ /* 0x000fce00078e0003 */
.L_x_761:
[----:B------:R-:W-:Y:S05]  /*53a0*/  BSYNC.RECONVERGENT B0 ;  /* 0x0000000000007941 */ /* 0x000fea0003800200 */
.L_x_759:
        /* <DEDUP_REMOVED lines=11> */
.L_x_768:
        /* <DEDUP_REMOVED lines=23> */
.L_x_767:
[----:B------:R-:W-:Y:S01]  /*55d0*/  ISETP.GE.U32.AND P0, PT, R8, R18, PT ;  /* 0x000000120800720c */ /* 0x000fe20003f06070 */
[----:B------:R-:W-:Y:S02]  /*55e0*/  IMAD.MOV.U32 R4, RZ, RZ, R0 ;  /* 0x000000ffff047224 */ /* 0x000fe400078e0000 */
[----:B------:R-:W-:Y:S01]  /*55f0*/  IMAD.MOV.U32 R3, RZ, RZ, R22 ;  /* 0x000000ffff037224 */ /* 0x000fe200078e0016 */
[----:B------:R-:W-:-:S13]  /*5600*/  ISETP.GE.U32.AND.EX P0, PT, R9, R19, PT, P0 ;  /* 0x000000130900720c */ /* 0x000fda0003f06100 */
[----:B------:R-:W-:Y:S05]  /*5610*/  @P0 BRA `(.L_x_766) ;  /* 0x0000000000100947 */ /* 0x000fea0003800000 */
.L_x_765:
[----:B------:R-:W-:Y:S02]  /*5620*/  IMAD.MOV.U32 R4, RZ, RZ, R13 ;  /* 0x000000ffff047224 */ /* 0x000fe400078e000d */
[----:B------:R-:W-:Y:S02]  /*5630*/  IMAD.MOV.U32 R3, RZ, RZ, R14 ;  /* 0x000000ffff037224 */ /* 0x000fe400078e000e */
[----:B------:R-:W-:Y:S02]  /*5640*/  IMAD.MOV.U32 R13, RZ, RZ, R0 ;  /* 0x000000ffff0d7224 */ /* 0x000fe400078e0000 */
[----:B------:R-:W-:-:S07]  /*5650*/  IMAD.MOV.U32 R14, RZ, RZ, R22 ;  /* 0x000000ffff0e7224 */ /* 0x000fce00078e0016 */
.L_x_766:
[----:B------:R-:W-:Y:S05]  /*5660*/  BSYNC.RECONVERGENT B0 ;  /* 0x0000000000007941 */ /* 0x000fea0003800200 */
.L_x_764:
[----:B------:R-:W0:Y:S01]  /*5670*/  S2R R0, SR_TID.X ;  /* 0x0000000000007919 */ /* 0x000e220000002100 */
[----:B------:R-:W1:Y:S01]  /*5680*/  S2UR UR5, SR_CgaCtaId ;  /* 0x00000000000579c3 */ /* 0x000e620000008800 */
[----:B------:R-:W-:Y:S01]  /*5690*/  UMOV UR4, 0x400 ;  /* 0x0000040000047882 */ /* 0x000fe20000000000 */
[----:B------:R-:W-:Y:S01]  /*56a0*/  IMAD.MOV.U32 R2, RZ, RZ, 0x2 ;  /* 0x00000002ff027424 */ /* 0x000fe200078e00ff */
[----:B-1----:R-:W-:-:S06]  /*56b0*/  ULEA UR4, UR5, UR4, 0x18 ;  /* 0x0000000405047291 */ /* 0x002fcc000f8ec0ff */
[----:B0-----:R-:W-:-:S07]  /*56c0*/  LEA R0, R0, UR4, 0x6 ;  /* 0x0000000400007c11 */ /* 0x001fce000f8e30ff */
.L_x_808:
        /* <DEDUP_REMOVED lines=42> */
.L_x_775:
        /* <DEDUP_REMOVED lines=28> */
.L_x_774:
        /* <DEDUP_REMOVED lines=22> */
.L_x_773:
[----:B------:R-:W-:-:S04]  /*5c90*/  ISETP.GE.U32.AND P0, PT, R6, R4, PT ;  /* 0x000000040600720c */ /* 0x000fc80003f06070 */
[----:B------:R-:W-:-:S13]  /*5ca0*/  ISETP.GE.U32.AND.EX P0, PT, R7, R5, PT, P0 ;  /* 0x000000050700720c */ /* 0x000fda0003f06100 */
.L_x_772:
[----:B------:R-:W-:Y:S05]  /*5cb0*/  BSYNC.RECONVERGENT B1 ;  /* 0x0000000000017941 */ /* 0x000fea0003800200 */
.L_x_771:
[----:B------:R-:W-:Y:S01]  /*5cc0*/  @P0 VIADD R12, R13, 0x1 ;  /* 0x000000010d0c0836 */ /* 0x000fe20000000000 */
[----:B------:R-:W-:-:S04]  /*5cd0*/  SEL R10, R10, R13, P0 ;  /* 0x0000000d0a0a7207 */ /* 0x000fc80000000000 */
[----:B------:R-:W-:-:S13]  /*5ce0*/  ISETP.GE.AND P0, PT, R12, R10, PT ;  /* 0x0000000a0c00720c */ /* 0x000fda0003f06270 */
[----:B------:R-:W-:Y:S05]  /*5cf0*/  @!P0 BRA `(.L_x_775) ;  /* 0xfffffffc001c8947 */ /* 0x000fea000383ffff */
.L_x_770:
[----:B------:R-:W-:Y:S05]  /*5d00*/  BSYNC.RECONVERGENT B0 ;  /* 0x0000000000007941 */ /* 0x000fea0003800200 */
.L_x_769:
        /* <DEDUP_REMOVED lines=27> */
.L_x_779:
        /* <DEDUP_REMOVED lines=23> */
.L_x_778:
[----:B------:R-:W-:-:S04]  /*6030*/  ISETP.GE.U32.AND P0, PT, R4, R12, PT ;  /* 0x0000000c0400720c */ /* 0x000fc80003f06070 */
[----:B------:R-:W-:-:S04]  /*6040*/  ISETP.GE.U32.AND.EX P0, PT, R5, R13, PT, P0 ;  /* 0x0000000d0500720c */ /* 0x000fc80003f06100 */
[----:B------:R-:W-:-:S13]  /*6050*/  PLOP3.LUT P0, PT, P0, PT, PT, 0x8, 0x80 ;  /* 0x000000000080781c */ /* 0x000fda000070e170 */
.L_x_777:
[----:B------:R-:W-:Y:S05]  /*6060*/  BSYNC.RECONVERGENT B0 ;  /* 0x0000000000007941 */ /* 0x000fea0003800200 */
.L_x_776:
        /* <DEDUP_REMOVED lines=26> */
.L_x_783:
        /* <DEDUP_REMOVED lines=23> */
.L_x_782:
[----:B------:R-:W-:-:S04]  /*6380*/  ISETP.GE.U32.AND P1, PT, R4, R12, PT ;  /* 0x0000000c0400720c */ /* 0x000fc80003f26070 */
[----:B------:R-:W-:-:S04]  /*6390*/  ISETP.GE.U32.AND.EX P1, PT, R5, R13, PT, P1 ;  /* 0x0000000d0500720c */ /* 0x000fc80003f26110 */
[----:B------:R-:W-:-:S13]  /*63a0*/  PLOP3.LUT P1, PT, P1, PT, PT, 0x8, 0x80 ;  /* 0x000000000080781c */ /* 0x000fda0000f2e170 */
.L_x_781:
[----:B------:R-:W-:Y:S05]  /*63b0*/  BSYNC.RECONVERGENT B0 ;  /* 0x0000000000007941 */ /* 0x000fea0003800200 */
.L_x_780:
        /* <DEDUP_REMOVED lines=31> */
.L_x_787:
        /* <DEDUP_REMOVED lines=23> */
.L_x_786:
[----:B------:R-:W-:-:S04]  /*6720*/  ISETP.GE.U32.AND P0, PT, R4, R12, PT ;  /* 0x0000000c0400720c */ /* 0x000fc80003f06070 */
[----:B------:R-:W-:-:S04]  /*6730*/  ISETP.GE.U32.AND.EX P0, PT, R5, R13, PT, P0 ;  /* 0x0000000d0500720c */ /* 0x000fc80003f06100 */
[----:B------:R-:W-:-:S13]  /*6740*/  PLOP3.LUT P0, PT, P0, PT, PT, 0x8, 0x80 ;  /* 0x000000000080781c */ /* 0x000fda000070e170 */
.L_x_785:
[----:B------:R-:W-:Y:S05]  /*6750*/  BSYNC.RECONVERGENT B0 ;  /* 0x0000000000007941 */ /* 0x000fea0003800200 */
.L_x_784:
        /* <DEDUP_REMOVED lines=31> */
.L_x_791:
        /* <DEDUP_REMOVED lines=23> */
.L_x_790:
[----:B------:R-:W-:-:S04]  /*6ac0*/  ISETP.GE.U32.AND P0, PT, R4, R12, PT ;  /* 0x0000000c0400720c */ /* 0x000fc80003f06070 */
[----:B------:R-:W-:-:S04]  /*6ad0*/  ISETP.GE.U32.AND.EX P0, PT, R5, R13, PT, P0 ;  /* 0x0000000d0500720c */ /* 0x000fc80003f06100 */
[----:B------:R-:W-:-:S13]  /*6ae0*/  PLOP3.LUT P0, PT, P0, PT, PT, 0x8, 0x80 ;  /* 0x000000000080781c */ /* 0x000fda000070e170 */
.L_x_789:
[----:B------:R-:W-:Y:S05]  /*6af0*/  BSYNC.RECONVERGENT B0 ;  /* 0x0000000000007941 */ /* 0x000fea0003800200 */
.L_x_788:
        /* <DEDUP_REMOVED lines=31> */
.L_x_795:
        /* <DEDUP_REMOVED lines=23> */
.L_x_794:
[----:B------:R-:W-:-:S04]  /*6e60*/  ISETP.GE.U32.AND P0, PT, R4, R12, PT ;  /* 0x0000000c0400720c */ /* 0x000fc80003f06070 */
[----:B------:R-:W-:-:S04]  /*6e70*/  ISETP.GE.U32.AND.EX P0, PT, R5, R13, PT, P0 ;  /* 0x0000000d0500720c */ /* 0x000fc80003f06100 */
[----:B------:R-:W-:-:S13]  /*6e80*/  PLOP3.LUT P0, PT, P0, PT, PT, 0x8, 0x80 ;  /* 0x000000000080781c */ /* 0x000fda000070e170 */
.L_x_793:
[----:B------:R-:W-:Y:S05]  /*6e90*/  BSYNC.RECONVERGENT B0 ;  /* 0x0000000000007941 */ /* 0x000fea0003800200 */
.L_x_792:
        /* <DEDUP_REMOVED lines=31> */
.L_x_799:
        /* <DEDUP_REMOVED lines=23> */
.L_x_798:
[----:B------:R-:W-:-:S04]  /*7200*/  ISETP.GE.U32.AND P0, PT, R4, R22, PT ;  /* 0x000000160400720c */ /* 0x000fc80003f06070 */
[----:B------:R-:W-:-:S04]  /*7210*/  ISETP.GE.U32.AND.EX P0, PT, R5, R23, PT, P0 ;  /* 0x000000170500720c */ /* 0x000fc80003f06100 */
[----:B------:R-:W-:-:S13]  /*7220*/  PLOP3.LUT P0, PT, P0, PT, PT, 0x8, 0x80 ;  /* 0x000000000080781c */ /* 0x000fda000070e170 */
.L_x_797:
[----:B------:R-:W-:Y:S05]  /*7230*/  BSYNC.RECONVERGENT B0 ;  /* 0x0000000000007941 */ /* 0x000fea0003800200 */
.L_x_796:
        /* <DEDUP_REMOVED lines=31> */
.L_x_803:
        /* <DEDUP_REMOVED lines=23> */
.L_x_802:
[----:B------:R-:W-:-:S04]  /*75a0*/  ISETP.GE.U32.AND P0, PT, R4, R22, PT ;  /* 0x000000160400720c */ /* 0x000fc80003f06070 */
[----:B------:R-:W-:-:S04]  /*75b0*/  ISETP.GE.U32.AND.EX P0, PT, R5, R23, PT, P0 ;  /* 0x000000170500720c */ /* 0x000fc80003f06100 */
[----:B------:R-:W-:-:S13]  /*75c0*/  PLOP3.LUT P0, PT, P0, PT, PT, 0x8, 0x80 ;  /* 0x000000000080781c */ /* 0x000fda000070e170 */
.L_x_801:
[----:B------:R-:W-:Y:S05]  /*75d0*/  BSYNC.RECONVERGENT B0 ;  /* 0x0000000000007941 */ /* 0x000fea0003800200 */
.L_x_800:
        /* <DEDUP_REMOVED lines=35> */
.L_x_807:
        /* <DEDUP_REMOVED lines=25> */
.L_x_806:
[----:B------:R-:W-:-:S04]  /*79a0*/  ISETP.GE.U32.AND P0, PT, R18, R22, PT ;  /* 0x000000161200720c */ /* 0x000fc80003f06070 */
[----:B------:R-:W-:-:S04]  /*79b0*/  ISETP.GE.U32.AND.EX P0, PT, R19, R23, PT, P0 ;  /* 0x000000171300720c */ /* 0x000fc80003f06100 */
[----:B------:R-:W-:Y:S02]  /*79c0*/  SEL R6, R10, R8, !P0 ;  /* 0x000000080a067207 */ /* 0x000fe40004000000 */
[----:B------:R-:W-:-:S07]  /*79d0*/  SEL R5, R11, R9, !P0 ;  /* 0x000000090b057207 */ /* 0x000fce0004000000 */
.L_x_805:
[----:B------:R-:W-:Y:S05]  /*79e0*/  BSYNC.RECONVERGENT B0 ;  /* 0x0000000000007941 */ /* 0x000fea0003800200 */
.L_x_804:
[C---:B------:R-:W-:Y:S01]  /*79f0*/  ISETP.GE.U32.AND P0, PT, R2.reuse, 0x81, PT ;  /* 0x000000810200780c */ /* 0x040fe20003f06070 */
[----:B------:R-:W-:-:S12]  /*7a00*/  IMAD.SHL.U32 R2, R2, 0x2, RZ ;  /* 0x0000000202027824 */ /* 0x000fd800078e00ff */
[----:B------:R-:W-:Y:S05]  /*7a10*/  @!P0 BRA `(.L_x_808) ;  /* 0xffffffdc002c8947 */ /* 0x000fea000383ffff */
[----:B------:R-:W0:Y:S01]  /*7a20*/  S2R R33, SR_TID.X ;  /* 0x0000000000217919 */ /* 0x000e220000002100 */
[----:B------:R-:W1:Y:S01]  /*7a30*/  LDCU.U8 UR4, c[0x0][0x380] ;  /* 0x00007000ff0477ac */ /* 0x000e620008000000 */
[----:B------:R-:W3:Y:S01]  /*7a40*/  S2UR UR8, SR_CgaCtaId ;  /* 0x00000000000879c3 */ /* 0x000ee20000008800 */
[----:B------:R-:W2:Y:S01]  /*7a50*/  S2R R9, SR_LANEID ;  /* 0x0000000000097919 */ /* 0x000ea20000000000 */
[----:B------:R-:W-:Y:S01]  /*7a60*/  UMOV UR5, 0x400 ;  /* 0x0000040000057882 */ /* 0x000fe20000000000 */
[----:B-1----:R-:W-:-:S04]  /*7a70*/  UPRMT UR4, UR4, 0x8880, URZ ;  /* 0x0000888004047896 */ /* 0x002fc800080000ff */
[----:B------:R-:W-:Y:S02]  /*7a80*/  UISETP.NE.AND UP0, UPT, UR4, URZ, UPT ;  /* 0x000000ff0400728c */ /* 0x000fe4000bf05270 */
[----:B---3--:R-:W-:Y:S01]  /*7a90*/  ULEA UR5, UR8, UR5, 0x18 ;  /* 0x0000000508057291 */ /* 0x008fe2000f8ec0ff */
[----:B0-----:R-:W-:-:S05]  /*7aa0*/  IMAD.SHL.U32 R32, R33, 0x8, RZ ;  /* 0x0000000821207824 */ /* 0x001fca00078e00ff */
[----:B------:R-:W-:-:S05]  /*7ab0*/  LOP3.LUT R32, R32, 0x1f00, RZ, 0xc0, !PT ;  /* 0x00001f0020207812 */ /* 0x000fca00078ec0ff */
[----:B--2---:R-:W-:-:S04]  /*7ac0*/  IMAD.IADD R10, R32, 0x1, R9 ;  /* 0x00000001200a7824 */ /* 0x004fc800078e0209 */
[C---:B------:R-:W-:Y:S02]  /*7ad0*/  VIADD R21, R10.reuse, 0x20 ;  /* 0x000000200a157836 */ /* 0x040fe40000000000 */
[C---:B------:R-:W-:Y:S02]  /*7ae0*/  VIADD R0, R10.reuse, 0x40 ;  /* 0x000000400a007836 */ /* 0x040fe40000000000 */
[C---:B------:R-:W-:Y:S01]  /*7af0*/  VIADD R27, R10.reuse, 0x60 ;  /* 0x000000600a1b7836 */ /* 0x040fe20000000000 */
[-C--:B------:R-:W-:Y:S01]  /*7b00*/  LEA.HI.SX32 R30, R21, R10.reuse, 0x1b ;  /* 0x0000000a151e7211 */ /* 0x080fe200078fdaff */
[----:B------:R-:W-:Y:S01]  /*7b10*/  VIADD R9, R10, 0x80 ;  /* 0x000000800a097836 */ /* 0x000fe20000000000 */
        /* <DEDUP_REMOVED lines=16> */
[----:B------:R-:W-:Y:S02]  /*7c20*/  LEA R2, R2, UR5, 0x3 ;  /* 0x0000000502027c11 */ /* 0x000fe4000f8e18ff */
[----:B------:R-:W-:Y:S01]  /*7c30*/  LEA R0, R0, UR5, 0x3 ;  /* 0x0000000500007c11 */ /* 0x000fe2000f8e18ff */
[----:B------:R-:W-:Y:S06]  /*7c40*/  BAR.SYNC.DEFER_BLOCKING 0x0 ;  /* 0x0000000000007b1d */ /* 0x000fec0000010000 */
[----:B------:R-:W-:Y:S05]  /*7c50*/  BRA.U !UP0, `(.L_x_809) ;  /* 0x0000000108d07547 */ /* 0x000fea000b800000 */
[----:B------:R-:W-:Y:S01]  /*7c60*/  IMAD.MOV.U32 R10, RZ, RZ, R28 ;  /* 0x000000ffff0a7224 */ /* 0x000fe200078e001c */
[----:B------:R-:W0:Y:S01]  /*7c70*/  LDCU.64 UR4, c[0x0][0x398] ;  /* 0x00007300ff0477ac */ /* 0x000e220008000a00 */
[----:B------:R-:W-:Y:S01]  /*7c80*/  IMAD.MOV.U32 R11, RZ, RZ, R29 ;  /* 0x000000ffff0b7224 */ /* 0x000fe200078e001d */
[----:B------:R-:W2:Y:S01]  /*7c90*/  LDL.LU R28, [R1+0x8] ;  /* 0x00000800011c7983 */ /* 0x000ea20000300800 */
[----:B------:R-:W-:-:S03]  /*7ca0*/  IMAD.MOV.U32 R19, RZ, RZ, R25 ;  /* 0x000000ffff137224 */ /* 0x000fc600078e0019 */
[----:B------:R-:W3:Y:S01]  /*7cb0*/  LDL.LU R29, [R1+0x4] ;  /* 0x00000400011d7983 */ /* 0x000ee20000300800 */
[----:B------:R-:W-:-:S03]  /*7cc0*/  IMAD.MOV.U32 R18, RZ, RZ, R26 ;  /* 0x000000ffff127224 */ /* 0x000fc600078e001a */
[----:B------:R-:W4:Y:S01]  /*7cd0*/  LDL.LU R25, [R1] ;  /* 0x0000000001197983 */ /* 0x000f220000300800 */
[----:B------:R-:W-:Y:S02]  /*7ce0*/  IMAD.MOV.U32 R22, RZ, RZ, R15 ;  /* 0x000000ffff167224 */ /* 0x000fe400078e000f */
[----:B------:R-:W-:Y:S01]  /*7cf0*/  IMAD.MOV.U32 R23, RZ, RZ, R16 ;  /* 0x000000ffff177224 */ /* 0x000fe200078e0010 */
[----:B------:R1:W-:Y:S01]  /*7d00*/  STS.64 [R31], R10 ;  /* 0x0000000a1f007388 */ /* 0x0003e20000000a00 */
[----:B------:R-:W-:-:S03]  /*7d10*/  IMAD.MOV.U32 R16, RZ, RZ, R7 ;  /* 0x000000ffff107224 */ /* 0x000fc600078e0007 */
[----:B------:R-:W-:Y:S01]  /*7d20*/  STS.64 [R35+0x8], R18 ;  /* 0x0000081223007388 */ /* 0x000fe20000000a00 */
[----:B-1----:R-:W-:Y:S02]  /*7d30*/  IMAD.MOV.U32 R10, RZ, RZ, R24 ;  /* 0x000000ffff0a7224 */ /* 0x002fe400078e0018 */
[----:B------:R-:W-:Y:S02]  /*7d40*/  IMAD.MOV.U32 R11, RZ, RZ, R17 ;  /* 0x000000ffff0b7224 */ /* 0x000fe400078e0011 */
[----:B------:R-:W-:Y:S02]  /*7d50*/  IMAD.MOV.U32 R17, RZ, RZ, R12 ;  /* 0x000000ffff117224 */ /* 0x000fe400078e000c */
[----:B------:R-:W-:Y:S02]  /*7d60*/  IMAD.MOV.U32 R12, RZ, RZ, R13 ;  /* 0x000000ffff0c7224 */ /* 0x000fe400078e000d */
[----:B------:R-:W-:Y:S01]  /*7d70*/  IMAD.MOV.U32 R13, RZ, RZ, R14 ;  /* 0x000000ffff0d7224 */ /* 0x000fe200078e000e */
[----:B----4-:R1:W-:Y:S04]  /*7d80*/  STS.64 [R25+0x10], R22 ;  /* 0x0000101619007388 */ /* 0x0103e80000000a00 */
[----:B--2---:R2:W-:Y:S04]  /*7d90*/  STS.64 [R28+0x18], R10 ;  /* 0x0000180a1c007388 */ /* 0x0045e80000000a00 */
[----:B---3--:R-:W-:Y:S01]  /*7da0*/  STS.64 [R29+0x20], R16 ;  /* 0x000020101d007388 */ /* 0x008fe20000000a00 */
[----:B-1----:R-:W-:-:S03]  /*7db0*/  IMAD.MOV.U32 R22, RZ, RZ, R6 ;  /* 0x000000ffff167224 */ /* 0x002fc600078e0006 */
[----:B------:R-:W-:Y:S01]  /*7dc0*/  STS.64 [R37+0x28], R12 ;  /* 0x0000280c25007388 */ /* 0x000fe20000000a00 */
[----:B------:R-:W-:Y:S02]  /*7dd0*/  IMAD.MOV.U32 R23, RZ, RZ, R5 ;  /* 0x000000ffff177224 */ /* 0x000fe400078e0005 */
[----:B--2---:R-:W-:Y:S02]  /*7de0*/  IMAD.MOV.U32 R10, RZ, RZ, R4 ;  /* 0x000000ffff0a7224 */ /* 0x004fe400078e0004 */
[----:B------:R-:W-:-:S05]  /*7df0*/  IMAD.MOV.U32 R11, RZ, RZ, R3 ;  /* 0x000000ffff0b7224 */ /* 0x000fca00078e0003 */
[----:B------:R1:W-:Y:S04]  /*7e00*/  STS.64 [R36+0x30], R10 ;  /* 0x0000300a24007388 */ /* 0x0003e80000000a00 */
[----:B------:R2:W-:Y:S01]  /*7e10*/  STS.64 [R34+0x38], R22 ;  /* 0x0000381622007388 */ /* 0x0005e20000000a00 */
[----:B------:R-:W-:-:S03]  /*7e20*/  NOP ;  /* 0x0000000000007918 */ /* 0x000fc60000000000 */
[----:B------:R-:W3:Y:S01]  /*7e30*/  LDS.64 R4, [R27] ;  /* 0x000000001b047984 */ /* 0x000ee20000000a00 */
[----:B-1----:R-:W-:-:S03]  /*7e40*/  LOP3.LUT R11, R33, 0x1f, RZ, 0xc0, !PT ;  /* 0x0000001f210b7812 */ /* 0x002fc600078ec0ff */
[----:B------:R-:W1:Y:S02]  /*7e50*/  LDS.64 R30, [R30+0x100] ;  /* 0x000100001e1e7984 */ /* 0x000e640000000a00 */
[----:B------:R-:W-:Y:S02]  /*7e60*/  VIADD R11, R11, UR9 ;  /* 0x000000090b0b7c36 */ /* 0x000fe40008000000 */
[----:B------:R-:W4:Y:S03]  /*7e70*/  LDS.64 R6, [R21+0x200] ;  /* 0x0002000015067984 */ /* 0x000f260000000a00 */
[----:B------:R-:W-:Y:S01]  /*7e80*/  IADD3 R11, P0, PT, R32, R11, RZ ;  /* 0x0000000b200b7210 */ /* 0x000fe20007f1e0ff */
[----:B------:R-:W5:Y:S04]  /*7e90*/  LDS.64 R14, [R20+0x300] ;  /* 0x00030000140e7984 */ /* 0x000f680000000a00 */
[----:B------:R-:W5:Y:S01]  /*7ea0*/  LDS.64 R18, [R9+0x400] ;  /* 0x0004000009127984 */ /* 0x000f620000000a00 */
[----:B--2---:R-:W-:Y:S01]  /*7eb0*/  IMAD.X R22, RZ, RZ, RZ, P0 ;  /* 0x000000ffff167224 */ /* 0x004fe200000e06ff */
[----:B0-----:R-:W-:-:S02]  /*7ec0*/  LEA R10, P0, R11, UR4, 0x3 ;  /* 0x000000040b0a7c11 */ /* 0x001fc4000f8018ff */
[----:B------:R-:W0:Y:S02]  /*7ed0*/  LDS.64 R16, [R8+0x500] ;  /* 0x0005000008107984 */ /* 0x000e240000000a00 */
[----:B------:R-:W-:Y:S02]  /*7ee0*/  LEA.HI.X R11, R11, UR5, R22, 0x3, P0 ;  /* 0x000000050b0b7c11 */ /* 0x000fe400080f1c16 */
[----:B------:R-:W2:Y:S04]  /*7ef0*/  LDS.64 R2, [R2+0x600] ;  /* 0x0006000002027984 */ /* 0x000ea80000000a00 */
[----:B------:R-:W2:Y:S04]  /*7f00*/  LDS.64 R12, [R0+0x700] ;  /* 0x00070000000c7984 */ /* 0x000ea80000000a00 */
[----:B---3--:R-:W-:Y:S04]  /*7f10*/  STG.E.64 desc[UR6][R10.64], R4 ;  /* 0x000000040a007986 */ /* 0x008fe8000c101b06 */
[----:B-1----:R-:W-:Y:S04]  /*7f20*/  STG.E.64 desc[UR6][R10.64+0x100], R30 ;  /* 0x0001001e0a007986 */ /* 0x002fe8000c101b06 */
[----:B----4-:R-:W-:Y:S04]  /*7f30*/  STG.E.64 desc[UR6][R10.64+0x200], R6 ;  /* 0x000200060a007986 */ /* 0x010fe8000c101b06 */
[----:B-----5:R-:W-:Y:S04]  /*7f40*/  STG.E.64 desc[UR6][R10.64+0x300], R14 ;  /* 0x0003000e0a007986 */ /* 0x020fe8000c101b06 */
[----:B------:R-:W-:Y:S04]  /*7f50*/  STG.E.64 desc[UR6][R10.64+0x400], R18 ;  /* 0x000400120a007986 */ /* 0x000fe8000c101b06 */
[----:B0-----:R-:W-:Y:S04]  /*7f60*/  STG.E.64 desc[UR6][R10.64+0x500], R16 ;  /* 0x000500100a007986 */ /* 0x001fe8000c101b06 */
[----:B--2---:R-:W-:Y:S04]  /*7f70*/  STG.E.64 desc[UR6][R10.64+0x600], R2 ;  /* 0x000600020a007986 */ /* 0x004fe8000c101b06 */
[----:B------:R-:W-:Y:S01]  /*7f80*/  STG.E.64 desc[UR6][R10.64+0x700], R12 ;  /* 0x0007000c0a007986 */ /* 0x000fe2000c101b06 */
[----:B------:R-:W-:Y:S05]  /*7f90*/  EXIT ;  /* 0x000000000000794d */ /* 0x000fea0003800000 */
.L_x_809:
[----:B------:R-:W2:Y:S01]  /*7fa0*/  LDL.LU R33, [R1+0x10] ;  /* 0x0000100001217983 */ /* 0x000ea20000300800 */
[----:B------:R-:W-:Y:S01]  /*7fb0*/  IMAD.MOV.U32 R10, RZ, RZ, R28 ;  /* 0x000000ffff0a7224 */ /* 0x000fe200078e001c */
[----:B------:R-:W2:Y:S01]  /*7fc0*/  LDCU.64 UR4, c[0x0][0x3b0] ;  /* 0x00007600ff0477ac */ /* 0x000ea20008000a00 */
[----:B------:R-:W-:Y:S01]  /*7fd0*/  IMAD.MOV.U32 R11, RZ, RZ, R29 ;  /* 0x000000ffff0b7224 */ /* 0x000fe200078e001d */
[----:B------:R-:W3:Y:S01]  /*7fe0*/  LDL.LU R32, [R1+0xc] ;  /* 0x00000c0001207983 */ /* 0x000ee20000300800 */
[----:B------:R-:W-:-:S03]  /*7ff0*/  IMAD.MOV.U32 R19, RZ, RZ, R25 ;  /* 0x000000ffff137224 */ /* 0x000fc600078e0019 */
[----:B------:R-:W4:Y:S04]  /*8000*/  LDL.LU R28, [R1+0x8] ;  /* 0x00000800011c7983 */ /* 0x000f280000300800 */
[----:B------:R-:W5:Y:S01]  /*8010*/  LDL.LU R29, [R1+0x4] ;  /* 0x00000400011d7983 */ /* 0x000f620000300800 */
[----:B------:R-:W-:-:S03]  /*8020*/  IMAD.MOV.U32 R18, RZ, RZ, R26 ;  /* 0x000000ffff127224 */ /* 0x000fc600078e001a */
[----:B------:R-:W2:Y:S01]  /*8030*/  LDL.LU R25, [R1] ;  /* 0x0000000001197983 */ /* 0x000ea20000300800 */
        /* <DEDUP_REMOVED lines=9> */
[----:B------:R-:W-:Y:S01]  /*80d0*/  IMAD.MOV.U32 R13, RZ, RZ, R14 ;  /* 0x000000ffff0d7224 */ /* 0x000fe200078e000e */
[----:B--2---:R0:W-:Y:S04]  /*80e0*/  STS.64 [R25+0x10], R22 ;  /* 0x0000101619007388 */ /* 0x0041e80000000a00 */
[----:B----4-:R1:W-:Y:S04]  /*80f0*/  STS.64 [R28+0x18], R10 ;  /* 0x0000180a1c007388 */ /* 0x0103e80000000a00 */
[----:B-----5:R-:W-:Y:S01]  /*8100*/  STS.64 [R29+0x20], R16 ;  /* 0x000020101d007388 */ /* 0x020fe20000000a00 */
[----:B0-----:R-:W-:-:S03]  /*8110*/  IMAD.MOV.U32 R22, RZ, RZ, R6 ;  /* 0x000000ffff167224 */ /* 0x001fc600078e0006 */
[----:B------:R-:W-:Y:S01]  /*8120*/  STS.64 [R37+0x28], R12 ;  /* 0x0000280c25007388 */ /* 0x000fe20000000a00 */
[----:B------:R-:W-:Y:S02]  /*8130*/  IMAD.MOV.U32 R23, RZ, RZ, R5 ;  /* 0x000000ffff177224 */ /* 0x000fe400078e0005 */
        /* <DEDUP_REMOVED lines=8> */
[----:B---3--:R-:W-:-:S03]  /*81c0*/  IADD3.X R11, PT, PT, R32, UR5, RZ, P0, !PT ;  /* 0x00000005200b7c10 */ /* 0x008fc600087fe4ff */
[----:B------:R-:W2:Y:S04]  /*81d0*/  LDS.64 R6, [R21+0x200] ;  /* 0x0002000015067984 */ /* 0x000ea80000000a00 */
[----:B------:R-:W3:Y:S04]  /*81e0*/  LDS.64 R14, [R20+0x300] ;  /* 0x00030000140e7984 */ /* 0x000ee80000000a00 */
[----:B------:R-:W4:Y:S04]  /*81f0*/  LDS.64 R18, [R9+0x400] ;  /* 0x0004000009127984 */ /* 0x000f280000000a00 */
[----:B------:R-:W5:Y:S04]  /*8200*/  LDS.64 R16, [R8+0x500] ;  /* 0x0005000008107984 */ /* 0x000f680000000a00 */
[----:B------:R-:W5:Y:S04]  /*8210*/  LDS.64 R2, [R2+0x600] ;  /* 0x0006000002027984 */ /* 0x000f680000000a00 */
[----:B------:R-:W5:Y:S04]  /*8220*/  LDS.64 R12, [R0+0x700] ;  /* 0x00070000000c7984 */ /* 0x000f680000000a00 */
[----:B-1----:R-:W-:Y:S04]  /*8230*/  STG.E.64 desc[UR6][R10.64], R4 ;  /* 0x000000040a007986 */ /* 0x002fe8000c101b06 */
[----:B0-----:R-:W-:Y:S04]  /*8240*/  STG.E.64 desc[UR6][R10.64+0x100], R30 ;  /* 0x0001001e0a007986 */ /* 0x001fe8000c101b06 */
[----:B--2---:R-:W-:Y:S04]  /*8250*/  STG.E.64 desc[UR6][R10.64+0x200], R6 ;  /* 0x000200060a007986 */ /* 0x004fe8000c101b06 */
[----:B---3--:R-:W-:Y:S04]  /*8260*/  STG.E.64 desc[UR6][R10.64+0x300], R14 ;  /* 0x0003000e0a007986 */ /* 0x008fe8000c101b06 */
[----:B----4-:R-:W-:Y:S04]  /*8270*/  STG.E.64 desc[UR6][R10.64+0x400], R18 ;  /* 0x000400120a007986 */ /* 0x010fe8000c101b06 */
[----:B-----5:R-:W-:Y:S04]  /*8280*/  STG.E.64 desc[UR6][R10.64+0x500], R16 ;  /* 0x000500100a007986 */ /* 0x020fe8000c101b06 */
[----:B------:R-:W-:Y:S04]  /*8290*/  STG.E.64 desc[UR6][R10.64+0x600], R2 ;  /* 0x000600020a007986 */ /* 0x000fe8000c101b06 */
[----:B------:R-:W-:Y:S01]  /*82a0*/  STG.E.64 desc[UR6][R10.64+0x700], R12 ;  /* 0x0007000c0a007986 */ /* 0x000fe2000c101b06 */
[----:B------:R-:W-:Y:S05]  /*82b0*/  EXIT ;  /* 0x000000000000794d */ /* 0x000fea0003800000 */
.L_x_628:
[----:B------:R-:W1:Y:S01]  /*82c0*/  LDCU.64 UR4, c[0x0][0x388] ;  /* 0x00007100ff0477ac */ /* 0x000e620008000a00 */
[----:B------:R-:W-:Y:S01]  /*82d0*/  ACQBULK ;  /* 0x000000000000782e */ /* 0x000fe20000000000 */
[----:B------:R-:W2:Y:S01]  /*82e0*/  S2R R4, SR_TID.X ;  /* 0x0000000000047919 */ /* 0x000ea20000002100 */
[----:B------:R-:W3:Y:S01]  /*82f0*/  LDC R5, c[0x0][0x3a8] ;  /* 0x0000ea00ff057b82 */ /* 0x000ee20000000800 */
[----:B-1----:R-:W-:-:S06]  /*8300*/  UIMAD.WIDE.U32 UR4, UR9, 0x8, UR4 ;  /* 0x00000008090478a5 */ /* 0x002fcc000f8e0004 */
[----:B------:R-:W-:Y:S02]  /*8310*/  IMAD.U32 R2, RZ, RZ, UR4 ;  /* 0x00000004ff027e24 */ /* 0x000fe4000f8e00ff */
[----:B------:R-:W-:-:S06]  /*8320*/  IMAD.U32 R3, RZ, RZ, UR5 ;  /* 0x00000005ff037e24 */ /* 0x000fcc000f8e00ff */
[----:B0-----:R-:W4:Y:S01]  /*8330*/  LDG.E.64 R2, desc[UR6][R2.64] ;  /* 0x0000000602027981 */ /* 0x001f22000c1e1b00 */
[----:B------:R-:W-:Y:S02]  /*8340*/  IMAD R0, RZ, RZ, -UR9 ;  /* 0x80000009ff007e24 */ /* 0x000fe4000f8e02ff */
[----:B--2---:R-:W-:-:S03]  /*8350*/  IMAD.SHL.U32 R26, R4, 0x8, RZ ;  /* 0x00000008041a7824 */ /* 0x004fc600078e00ff */
[----:B---3--:R-:W-:Y:S02]  /*8360*/  VIADDMNMX R0, R0, R5, 0x800, PT ;  /* 0x0000080000007446 */ /* 0x008fe40003800105 */
[----:B------:R-:W-:Y:S02]  /*8370*/  LOP3.LUT R20, R26, 0x1f00, RZ, 0xc0, !PT ;  /* 0x00001f001a147812 */ /* 0x000fe400078ec0ff */
[----:B------:R-:W-:Y:S02]  /*8380*/  R2UR UR11, R0 ;  /* 0x00000000000b72ca */ /* 0x000fe400000e0000 */
[----:B------:R-:W-:-:S04]  /*8390*/  LOP3.LUT R15, R20, 0x1f, R4, 0xf8, !PT ;  /* 0x0000001f140f7812 */ /* 0x000fc800078ef804 */
[C---:B------:R-:W-:Y:S01]  /*83a0*/  LEA R18, P5, R15.reuse, UR4, 0x3 ;  /* 0x000000040f127c11 */ /* 0x040fe2000f8a18ff */
[C---:B------:R-:W-:Y:S02]  /*83b0*/  VIADD R0, R15.reuse, 0x20 ;  /* 0x000000200f007836 */ /* 0x040fe40000000000 */
[C---:B------:R-:W-:Y:S02]  /*83c0*/  VIADD R4, R15.reuse, 0x40 ;  /* 0x000000400f047836 */ /* 0x040fe40000000000 */
[C---:B------:R-:W-:Y:S02]  /*83d0*/  VIADD R5, R15.reuse, 0x80 ;  /* 0x000000800f057836 */ /* 0x040fe40000000000 */
[C---:B------:R-:W-:Y:S01]  /*83e0*/  ISETP.GE.AND P0, PT, R15.reuse, UR11, PT ;  /* 0x0000000b0f007c0c */ /* 0x040fe2000bf06270 */
[----:B------:R-:W-:Y:S01]  /*83f0*/  IMAD.X R19, RZ, RZ, UR5, P5 ;  /* 0x00000005ff137e24 */ /* 0x000fe2000a8e06ff */
[----:B------:R-:W-:Y:S01]  /*8400*/  ISETP.GE.AND P1, PT, R0, UR11, PT ;  /* 0x0000000b00007c0c */ /* 0x000fe2000bf26270 */
[----:B------:R-:W-:Y:S01]  /*8410*/  VIADD R0, R15, 0x60 ;  /* 0x000000600f007836 */ /* 0x000fe20000000000 */
[----:B------:R-:W-:-:S02]  /*8420*/  ISETP.GE.AND P2, PT, R4, UR11, PT ;  /* 0x0000000b04007c0c */ /* 0x000fc4000bf46270 */
[----:B------:R-:W-:Y:S02]  /*8430*/  ISETP.GE.AND P4, PT, R5, UR11, PT ;  /* 0x0000000b05007c0c */ /* 0x000fe4000bf86270 */
[----:B------:R-:W-:Y:S01]  /*8440*/  ISETP.GE.AND P3, PT, R0, UR11, PT ;  /* 0x0000000b00007c0c */ /* 0x000fe2000bf66270 */
[C---:B------:R-:W-:Y:S02]  /*8450*/  VIADD R0, R15.reuse, 0xa0 ;  /* 0x000000a00f007836 */ /* 0x040fe40000000000 */
[C---:B------:R-:W-:Y:S02]  /*8460*/  VIADD R14, R15.reuse, 0xc0 ;  /* 0x000000c00f0e7836 */ /* 0x040fe40000000000 */
[----:B------:R-:W-:Y:S01]  /*8470*/  VIADD R15, R15, 0xe0 ;  /* 0x000000e00f0f7836 */ /* 0x000fe20000000000 */
[----:B------:R-:W0:Y:S01]  /*8480*/  S2R R21, SR_LANEID ;  /* 0x0000000000157919 */ /* 0x000e220000000000 */
[----:B----4-:R-:W-:Y:S02]  /*8490*/  IMAD.MOV.U32 R4, RZ, RZ, R2 ;  /* 0x000000ffff047224 */ /* 0x010fe400078e0002 */
[----:B------:R-:W-:-:S02]  /*84a0*/  IMAD.MOV.U32 R5, RZ, RZ, R3 ;  /* 0x000000ffff057224 */ /* 0x000fc400078e0003 */
[--C-:B------:R-:W-:Y:S01]  /*84b0*/  IMAD.MOV.U32 R6, RZ, RZ, R4.reuse ;  /* 0x000000ffff067224 */ /* 0x100fe200078e0004 */
[----:B------:R-:W2:Y:S01]  /*84c0*/  @!P0 LDG.E.64 R2, desc[UR6][R18.64] ;  /* 0x0000000612028981 */ /* 0x000ea2000c1e1b00 */
[--C-:B------:R-:W-:Y:S02]  /*84d0*/  IMAD.MOV.U32 R7, RZ, RZ, R5.reuse ;  /* 0x000000ffff077224 */ /* 0x100fe400078e0005 */
[--C-:B------:R-:W-:Y:S02]  /*84e0*/  IMAD.MOV.U32 R8, RZ, RZ, R4.reuse ;  /* 0x000000ffff087224 */ /* 0x100fe400078e0004 */
[----:B------:R-:W-:Y:S01]  /*84f0*/  IMAD.MOV.U32 R9, RZ, RZ, R5 ;  /* 0x000000ffff097224 */ /* 0x000fe200078e0005 */
[----:B------:R-:W-:Y:S01]  /*8500*/  ISETP.GE.AND P0, PT, R0, UR11, PT ;  /* 0x0000000b00007c0c */ /* 0x000fe2000bf06270 */
[----:B------:R-:W3:Y:S01]  /*8510*/  @!P1 LDG.E.64 R6, desc[UR6][R18.64+0x100] ;  /* 0x0001000612069981 */ /* 0x000ee2000c1e1b00 */
[----:B------:R-:W-:Y:S01]  /*8520*/  ISETP.GE.AND P1, PT, R14, UR11, PT ;  /* 0x0000000b0e007c0c */ /* 0x000fe2000bf26270 */
[----:B------:R-:W-:-:S02]  /*8530*/  IMAD.MOV.U32 R10, RZ, RZ, R4 ;  /* 0x000000ffff0a7224 */ /* 0x000fc400078e0004 */
[----:B------:R-:W4:Y:S01]  /*8540*/  @!P2 LDG.E.64 R8, desc[UR6][R18.64+0x200] ;  /* 0x000200061208a981 */ /* 0x000f22000c1e1b00 */
[----:B------:R-:W-:Y:S01]  /*8550*/  ISETP.GE.AND P2, PT, R15, UR11, PT ;  /* 0x0000000b0f007c0c */ /* 0x000fe2000bf46270 */
[--C-:B------:R-:W-:Y:S02]  /*8560*/  IMAD.MOV.U32 R11, RZ, RZ, R5.reuse ;  /* 0x000000ffff0b7224 */ /* 0x100fe400078e0005 */
[--C-:B------:R-:W-:Y:S02]  /*8570*/  IMAD.MOV.U32 R12, RZ, RZ, R4.reuse ;  /* 0x000000ffff0c7224 */ /* 0x100fe400078e0004 */
[--C-:B------:R-:W-:Y:S02]  /*8580*/  IMAD.MOV.U32 R13, RZ, RZ, R5.reuse ;  /* 0x000000ffff0d7224 */ /* 0x100fe400078e0005 */
[----:B------:R-:W-:Y:S01]  /*8590*/  IMAD.MOV.U32 R16, RZ, RZ, R4 ;  /* 0x000000ffff107224 */ /* 0x000fe200078e0004 */
[----:B------:R-:W5:Y:S01]  /*85a0*/  @!P3 LDG.E.64 R10, desc[UR6][R18.64+0x300] ;  /* 0x00030006120ab981 */ /* 0x000f62000c1e1b00 */
[----:B------:R-:W-:-:S02]  /*85b0*/  IMAD.MOV.U32 R17, RZ, RZ, R5 ;  /* 0x000000ffff117224 */ /* 0x000fc400078e0005 */
[----:B------:R-:W-:Y:S01]  /*85c0*/  IMAD.MOV.U32 R14, RZ, RZ, R4 ;  /* 0x000000ffff0e7224 */ /* 0x000fe200078e0004 */
[----:B------:R-:W5:Y:S01]  /*85d0*/  @!P4 LDG.E.64 R12, desc[UR6][R18.64+0x400] ;  /* 0x00040006120cc981 */ /* 0x000f62000c1e1b00 */
[----:B------:R-:W-:-:S03]  /*85e0*/  IMAD.MOV.U32 R15, RZ, RZ, R5 ;  /* 0x000000ffff0f7224 */ /* 0x000fc600078e0005 */
[----:B------:R-:W5:Y:S04]  /*85f0*/  @!P0 LDG.E.64 R16, desc[UR6][R18.64+0x500] ;  /* 0x0005000612108981 */ /* 0x000f68000c1e1b00 */
[----:B------:R-:W5:Y:S04]  /*8600*/  @!P1 LDG.E.64 R14, desc[UR6][R18.64+0x600] ;  /* 0x00060006120e9981 */ /* 0x000f68000c1e1b00 */
[----:B------:R1:W5:Y:S01]  /*8610*/  @!P2 LDG.E.64 R4, desc[UR6][R18.64+0x700] ;  /* 0x000700061204a981 */ /* 0x000362000c1e1b00 */
[----:B------:R-:W1:Y:S01]  /*8620*/  S2UR UR5, SR_CgaCtaId ;  /* 0x00000000000579c3 */ /* 0x000e620000008800 */
[----:B0-----:R-:W-:Y:S01]  /*8630*/  IMAD.IADD R20, R20, 0x1, R21 ;  /* 0x0000000114147824 */ /* 0x001fe200078e0215 */
[----:B------:R-:W-:-:S03]  /*8640*/  UMOV UR4, 0x400 ;  /* 0x0000040000047882 */ /* 0x000fc60000000000 */
[----:B------:R-:W-:Y:S01]  /*8650*/  IMAD R0, R21, 0x7, R20 ;  /* 0x0000000715007824 */ /* 0x000fe200078e0214 */
[C---:B------:R-:W-:Y:S01]  /*8660*/  LEA.HI.SX32 R21, R20.reuse, R20, 0x1b ;  /* 0x0000001414157211 */ /* 0x040fe200078fdaff */
[C---:B-1----:R-:W-:Y:S02]  /*8670*/  VIADD R19, R20.reuse, 0x80 ;  /* 0x0000008014137836 */ /* 0x042fe40000000000 */
[C---:B------:R-:W-:Y:S02]  /*8680*/  VIADD R23, R20.reuse, 0x20 ;  /* 0x0000002014177836 */ /* 0x040fe40000000000 */
[C---:B------:R-:W-:Y:S02]  /*8690*/  VIADD R25, R20.reuse, 0x40 ;  /* 0x0000004014197836 */ /* 0x040fe40000000000 */
[C---:B------:R-:W-:Y:S02]  /*86a0*/  VIADD R27, R20.reuse, 0x60 ;  /* 0x00000060141b7836 */ /* 0x040fe40000000000 */
[----:B------:R-:W-:-:S02]  /*86b0*/  VIADD R29, R20, 0xa0 ;  /* 0x000000a0141d7836 */ /* 0x000fc40000000000 */
[C---:B------:R-:W-:Y:S01]  /*86c0*/  VIADD R31, R20.reuse, 0xc0 ;  /* 0x000000c0141f7836 */ /* 0x040fe20000000000 */
[----:B------:R-:W-:Y:S01]  /*86d0*/  ULEA UR4, UR5, UR4, 0x18 ;  /* 0x0000000405047291 */ /* 0x000fe2000f8ec0ff */
[----:B------:R-:W-:Y:S01]  /*86e0*/  VIADD R33, R20, 0xe0 ;  /* 0x000000e014217836 */ /* 0x000fe20000000000 */
[----:B------:R-:W-:-:S04]  /*86f0*/  LEA.HI.SX32 R22, R19, R20, 0x1b ;  /* 0x0000001413167211 */ /* 0x000fc800078fdaff */
[----:B------:R-:W-:Y:S02]  /*8700*/  LEA R21, R21, UR4, 0x3 ;  /* 0x0000000415157c11 */ /* 0x000fe4000f8e18ff */
        /* <DEDUP_REMOVED lines=24> */
[----:B------:R-:W-:Y:S02]  /*8890*/  LEA R37, R35, UR4, 0x3 ;  /* 0x0000000423257c11 */ /* 0x000fe4000f8e18ff */
[----:B------:R-:W-:Y:S01]  /*88a0*/  LEA R36, R36, UR4, 0x3 ;  /* 0x0000000424247c11 */ /* 0x000fe2000f8e18ff */
[----:B------:R-:W-:Y:S01]  /*88b0*/  STL [R1+0xc], R28 ;  /* 0x00000c1c01007387 */ /* 0x000fe20000100800 */
[----:B------:R-:W-:Y:S02]  /*88c0*/  LEA R35, R22, UR4, 0x3 ;  /* 0x0000000416237c11 */ /* 0x000fe4000f8e18ff */
[----:B------:R-:W-:Y:S01]  /*88d0*/  LEA R34, R24, UR4, 0x3 ;  /* 0x0000000418227c11 */ /* 0x000fe2000f8e18ff */
        /* <DEDUP_REMOVED lines=17> */
[----:B------:R-:W-:Y:S04]  /*89f0*/  STL [R1+0x4], R0 ;  /* 0x0000040001007387 */ /* 0x000fe80000100800 */
[----:B------:R-:W-:Y:S04]  /*8a00*/  STL [R1], R2 ;  /* 0x0000000201007387 */ /* 0x000fe80000100800 */
        /* <DEDUP_REMOVED lines=30> */
.L_x_814:
        /* <DEDUP_REMOVED lines=25> */
.L_x_813:
[----:B------:R-:W-:Y:S01]  /*8d80*/  ISETP.GE.U32.AND P0, PT, R14, R24, PT ;  /* 0x000000180e00720c */ /* 0x000fe20003f06070 */
[----:B------:R-:W-:Y:S02]  /*8d90*/  IMAD.MOV.U32 R28, RZ, RZ, R12 ;  /* 0x000000ffff1c7224 */ /* 0x000fe400078e000c */
[----:B------:R-:W-:Y:S01]  /*8da0*/  IMAD.MOV.U32 R19, RZ, RZ, R13 ;  /* 0x000000ffff137224 */ /* 0x000fe200078e000d */
[----:B------:R-:W-:Y:S01]  /*8db0*/  ISETP.GE.U32.AND.EX P0, PT, R15, R25, PT, P0 ;  /* 0x000000190f00720c */ /* 0x000fe20003f06100 */
[----:B------:R-:W-:Y:S02]  /*8dc0*/  IMAD.MOV.U32 R27, RZ, RZ, R8 ;  /* 0x000000ffff1b7224 */ /* 0x000fe400078e0008 */
[----:B------:R-:W-:-:S10]  /*8dd0*/  IMAD.MOV.U32 R0, RZ, RZ, R9 ;  /* 0x000000ffff007224 */ /* 0x000fd400078e0009 */
[----:B------:R-:W-:Y:S05]  /*8de0*/  @P0 BRA `(.L_x_811) ;  /* 0x0000000000100947 */ /* 0x000fea0003800000 */
.L_x_812:
[--C-:B------:R-:W-:Y:S02]  /*8df0*/  IMAD.MOV.U32 R28, RZ, RZ, R12.reuse ;  /* 0x000000ffff1c7224 */ /* 0x100fe400078e000c */
[----:B------:R-:W-:Y:S02]  /*8e00*/  IMAD.MOV.U32 R27, RZ, RZ, R12 ;  /* 0x000000ffff1b7224 */ /* 0x000fe400078e000c */
[--C-:B------:R-:W-:Y:S02]  /*8e10*/  IMAD.MOV.U32 R19, RZ, RZ, R13.reuse ;  /* 0x000000ffff137224 */ /* 0x100fe400078e000d */
[----:B------:R-:W-:-:S07]  /*8e20*/  IMAD.MOV.U32 R0, RZ, RZ, R13 ;  /* 0x000000ffff007224 */ /* 0x000fce00078e000d */
.L_x_811:
[----:B------:R-:W-:Y:S05]  /*8e30*/  BSYNC.RECONVERGENT B0 ;  /* 0x0000000000007941 */ /* 0x000fea0003800200 */
.L_x_810:
        /* <DEDUP_REMOVED lines=17> */
.L_x_819:
        /* <DEDUP_REMOVED lines=23> */
.L_x_818:
[----:B------:R-:W-:Y:S01]  /*90c0*/  ISETP.GE.U32.AND P0, PT, R14, R24, PT ;  /* 0x000000180e00720c */ /* 0x000fe20003f06070 */
[----:B------:R-:W-:Y:S02]  /*90d0*/  IMAD.MOV.U32 R12, RZ, RZ, R20 ;  /* 0x000000ffff0c7224 */ /* 0x000fe400078e0014 */
[----:B------:R-:W-:Y:S01]  /*90e0*/  IMAD.MOV.U32 R13, RZ, RZ, R21 ;  /* 0x000000ffff0d7224 */ /* 0x000fe200078e0015 */
[----:B------:R-:W-:-:S13]  /*90f0*/  ISETP.GE.U32.AND.EX P0, PT, R15, R25, PT, P0 ;  /* 0x000000190f00720c */ /* 0x000fda0003f06100 */
[----:B------:R-:W-:Y:S05]  /*9100*/  @P0 BRA `(.L_x_816) ;  /* 0x0000000000100947 */ /* 0x000fea0003800000 */
.L_x_817:
[--C-:B------:R-:W-:Y:S02]  /*9110*/  IMAD.MOV.U32 R27, RZ, RZ, R20.reuse ;  /* 0x000000ffff1b7224 */ /* 0x100fe400078e0014 */
[--C-:B------:R-:W-:Y:S02]  /*9120*/  IMAD.MOV.U32 R0, RZ, RZ, R21.reuse ;  /* 0x000000ffff007224 */ /* 0x100fe400078e0015 */
[----:B------:R-:W-:Y:S02]  /*9130*/  IMAD.MOV.U32 R12, RZ, RZ, R20 ;  /* 0x000000ffff0c7224 */ /* 0x000fe400078e0014 */
[----:B------:R-:W-:-:S07]  /*9140*/  IMAD.MOV.U32 R13, RZ, RZ, R21 ;  /* 0x000000ffff0d7224 */ /* 0x000fce00078e0015 */
.L_x_816:
[----:B------:R-:W-:Y:S05]  /*9150*/  BSYNC.RECONVERGENT B0 ;  /* 0x0000000000007941 */ /* 0x000fea0003800200 */
.L_x_815:
        /* <DEDUP_REMOVED lines=17> */
.L_x_824:
        /* <DEDUP_REMOVED lines=23> */
.L_x_823:
[----:B------:R-:W-:Y:S01]  /*93e0*/  ISETP.GE.U32.AND P0, PT, R20, R24, PT ;  /* 0x000000181400720c */ /* 0x000fe20003f06070 */
[----:B------:R-:W-:Y:S02]  /*93f0*/  IMAD.MOV.U32 R15, RZ, RZ, R16 ;  /* 0x000000ffff0f7224 */ /* 0x000fe400078e0010 */
[----:B------:R-:W-:Y:S01]  /*9400*/  IMAD.MOV.U32 R14, RZ, RZ, R17 ;  /* 0x000000ffff0e7224 */ /* 0x000fe200078e0011 */
[----:B------:R-:W-:-:S13]  /*9410*/  ISETP.GE.U32.AND.EX P0, PT, R21, R25, PT, P0 ;  /* 0x000000191500720c */ /* 0x000fda0003f06100 */
[----:B------:R-:W-:Y:S05]  /*9420*/  @P0 BRA `(.L_x_821) ;  /* 0x0000000000100947 */ /* 0x000fea0003800000 */
.L_x_822:
[--C-:B------:R-:W-:Y:S02]  /*9430*/  IMAD.MOV.U32 R15, RZ, RZ, R16.reuse ;  /* 0x000000ffff0f7224 */ /* 0x100fe400078e0010 */
[----:B------:R-:W-:Y:S02]  /*9440*/  IMAD.MOV.U32 R27, RZ, RZ, R16 ;  /* 0x000000ffff1b7224 */ /* 0x000fe400078e0010 */
[--C-:B------:R-:W-:Y:S02]  /*9450*/  IMAD.MOV.U32 R14, RZ, RZ, R17.reuse ;  /* 0x000000ffff0e7224 */ /* 0x100fe400078e0011 */
[----:B------:R-:W-:-:S07]  /*9460*/  IMAD.MOV.U32 R0, RZ, RZ, R17 ;  /* 0x000000ffff007224 */ /* 0x000fce00078e0011 */
.L_x_821:
[----:B------:R-:W-:Y:S05]  /*9470*/  BSYNC.RECONVERGENT B0 ;  /* 0x0000000000007941 */ /* 0x000fea0003800200 */
.L_x_820:
        /* <DEDUP_REMOVED lines=17> */
.L_x_829:
        /* <DEDUP_REMOVED lines=23> */
.L_x_828:
[----:B------:R-:W-:Y:S01]  /*9700*/  ISETP.GE.U32.AND P0, PT, R20, R24, PT ;  /* 0x000000181400720c */ /* 0x000fe20003f06070 */
[----:B------:R-:W-:Y:S02]  /*9710*/  IMAD.MOV.U32 R17, RZ, RZ, R6 ;  /* 0x000000ffff117224 */ /* 0x000fe400078e0006 */
[----:B------:R-:W-:Y:S01]  /*9720*/  IMAD.MOV.U32 R18, RZ, RZ, R7 ;  /* 0x000000ffff127224 */ /* 0x000fe200078e0007 */
[----:B------:R-:W-:-:S13]  /*9730*/  ISETP.GE.U32.AND.EX P0, PT, R21, R25, PT, P0 ;  /* 0x000000191500720c */ /* 0x000fda0003f06100 */
[----:B------:R-:W-:Y:S05]  /*9740*/  @P0 BRA `(.L_x_826) ;  /* 0x0000000000100947 */ /* 0x000fea0003800000 */
.L_x_827:
[--C-:B------:R-:W-:Y:S02]  /*9750*/  IMAD.MOV.U32 R17, RZ, RZ, R6.reuse ;  /* 0x000000ffff117224 */ /* 0x100fe400078e0006 */
[----:B------:R-:W-:Y:S02]  /*9760*/  IMAD.MOV.U32 R27, RZ, RZ, R6 ;  /* 0x000000ffff1b7224 */ /* 0x000fe400078e0006 */
[--C-:B------:R-:W-:Y:S02]  /*9770*/  IMAD.MOV.U32 R18, RZ, RZ, R7.reuse ;  /* 0x000000ffff127224 */ /* 0x100fe400078e0007 */
[----:B------:R-:W-:-:S07]  /*9780*/  IMAD.MOV.U32 R0, RZ, RZ, R7 ;  /* 0x000000ffff007224 */ /* 0x000fce00078e0007 */
.L_x_826:
[----:B------:R-:W-:Y:S05]  /*9790*/  BSYNC.RECONVERGENT B0 ;  /* 0x0000000000007941 */ /* 0x000fea0003800200 */
.L_x_825:
        /* <DEDUP_REMOVED lines=17> */
.L_x_834:
        /* <DEDUP_REMOVED lines=23> */
.L_x_833:
[----:B------:R-:W-:Y:S01]  /*9a20*/  ISETP.GE.U32.AND P0, PT, R20, R24, PT ;  /* 0x000000181400720c */ /* 0x000fe20003f06070 */
[----:B------:R-:W-:Y:S02]  /*9a30*/  IMAD.MOV.U32 R7, RZ, RZ, R4 ;  /* 0x000000ffff077224 */ /* 0x000fe400078e0004 */
[----:B------:R-:W-:Y:S01]  /*9a40*/  IMAD.MOV.U32 R16, RZ, RZ, R5 ;  /* 0x000000ffff107224 */ /* 0x000fe200078e0005 */
[----:B------:R-:W-:-:S13]  /*9a50*/  ISETP.GE.U32.AND.EX P0, PT, R21, R25, PT, P0 ;  /* 0x000000191500720c */ /* 0x000fda0003f06100 */
[----:B------:R-:W-:Y:S05]  /*9a60*/  @P0 BRA `(.L_x_831) ;  /* 0x0000000000100947 */ /* 0x000fea0003800000 */
.L_x_832:
[--C-:B--2---:R-:W-:Y:S02]  /*9a70*/  IMAD.MOV.U32 R7, RZ, RZ, R4.reuse ;  /* 0x000000ffff077224 */ /* 0x104fe400078e0004 */
[----:B------:R-:W-:Y:S02]  /*9a80*/  IMAD.MOV.U32 R27, RZ, RZ, R4 ;  /* 0x000000ffff1b7224 */ /* 0x000fe400078e0004 */
[--C-:B------:R-:W-:Y:S02]  /*9a90*/  IMAD.MOV.U32 R16, RZ, RZ, R5.reuse ;  /* 0x000000ffff107224 */ /* 0x100fe400078e0005 */
[----:B------:R-:W-:-:S07]  /*9aa0*/  IMAD.MOV.U32 R0, RZ, RZ, R5 ;  /* 0x000000ffff007224 */ /* 0x000fce00078e0005 */
.L_x_831:
[----:B------:R-:W-:Y:S05]  /*9ab0*/  BSYNC.RECONVERGENT B0 ;  /* 0x0000000000007941 */ /* 0x000fea0003800200 */
.L_x_830:
        /* <DEDUP_REMOVED lines=17> */
.L_x_839:
        /* <DEDUP_REMOVED lines=23> */
.L_x_838:
[----:B------:R-:W-:Y:S01]  /*9d40*/  ISETP.GE.U32.AND P0, PT, R20, R24, PT ;  /* 0x000000181400720c */ /* 0x000fe20003f06070 */
[----:B------:R-:W-:Y:S02]  /*9d50*/  IMAD.MOV.U32 R6, RZ, RZ, R10 ;  /* 0x000000ffff067224 */ /* 0x000fe400078e000a */
[----:B------:R-:W-:Y:S01]  /*9d60*/  IMAD.MOV.U32 R5, RZ, RZ, R11 ;  /* 0x000000ffff057224 */ /* 0x000fe200078e000b */
[----:B------:R-:W-:-:S13]  /*9d70*/  ISETP.GE.U32.AND.EX P0, PT, R21, R25, PT, P0 ;  /* 0x000000191500720c */ /* 0x000fda0003f06100 */
[----:B------:R-:W-:Y:S05]  /*9d80*/  @P0 BRA `(.L_x_836) ;  /* 0x0000000000100947 */ /* 0x000fea0003800000 */
.L_x_837:
[--C-:B------:R-:W-:Y:S02]  /*9d90*/  IMAD.MOV.U32 R6, RZ, RZ, R10.reuse ;  /* 0x000000ffff067224 */ /* 0x100fe400078e000a */
[----:B------:R-:W-:Y:S02]  /*9da0*/  IMAD.MOV.U32 R27, RZ, RZ, R10 ;  /* 0x000000ffff1b7224 */ /* 0x000fe400078e000a */
[--C-:B------:R-:W-:Y:S02]  /*9db0*/  IMAD.MOV.U32 R5, RZ, RZ, R11.reuse ;  /* 0x000000ffff057224 */ /* 0x100fe400078e000b */
[----:B------:R-:W-:-:S07]  /*9dc0*/  IMAD.MOV.U32 R0, RZ, RZ, R11 ;  /* 0x000000ffff007224 */ /* 0x000fce00078e000b */
.L_x_836:
[----:B------:R-:W-:Y:S05]  /*9dd0*/  BSYNC.RECONVERGENT B0 ;  /* 0x0000000000007941 */ /* 0x000fea0003800200 */
.L_x_835:
        /* <DEDUP_REMOVED lines=22> */
.L_x_846:
        /* <DEDUP_REMOVED lines=24> */
.L_x_845:
[----:B------:R-:W-:Y:S01]  /*a0c0*/  ISETP.GE.U32.AND P0, PT, R20, R22, PT ;  /* 0x000000161400720c */ /* 0x000fe20003f06070 */
[----:B------:R-:W-:Y:S02]  /*a0d0*/  IMAD.MOV.U32 R24, RZ, RZ, R28 ;  /* 0x000000ffff187224 */ /* 0x000fe400078e001c */
[----:B------:R-:W-:Y:S01]  /*a0e0*/  IMAD.MOV.U32 R26, RZ, RZ, R19 ;  /* 0x000000ffff1a7224 */ /* 0x000fe200078e0013 */
[----:B------:R-:W-:-:S13]  /*a0f0*/  ISETP.GE.U32.AND.EX P0, PT, R21, R23, PT, P0 ;  /* 0x000000171500720c */ /* 0x000fda0003f06100 */
[----:B------:R-:W-:Y:S05]  /*a100*/  @P0 BRA `(.L_x_844) ;  /* 0x0000000000100947 */ /* 0x000fea0003800000 */
.L_x_843:
[----:B------:R-:W-:Y:S02]  /*a110*/  IMAD.MOV.U32 R24, RZ, RZ, R8 ;  /* 0x000000ffff187224 */ /* 0x000fe400078e0008 */
[----:B------:R-:W-:Y:S02]  /*a120*/  IMAD.MOV.U32 R26, RZ, RZ, R9 ;  /* 0x000000ffff1a7224 */ /* 0x000fe400078e0009 */
[----:B------:R-:W-:Y:S02]  /*a130*/  IMAD.MOV.U32 R8, RZ, RZ, R28 ;  /* 0x000000ffff087224 */ /* 0x000fe400078e001c */
[----:B------:R-:W-:-:S07]  /*a140*/  IMAD.MOV.U32 R9, RZ, RZ, R19 ;  /* 0x000000ffff097224 */ /* 0x000fce00078e0013 */
.L_x_844:
[----:B------:R-:W-:Y:S05]  /*a150*/  BSYNC.RECONVERGENT B1 ;  /* 0x0000000000017941 */ /* 0x000fea0003800200 */
.L_x_842:
        /* <DEDUP_REMOVED lines=12> */
.L_x_851:
        /* <DEDUP_REMOVED lines=24> */
.L_x_850:
[----:B------:R-:W-:Y:S01]  /*a3a0*/  ISETP.GE.U32.AND P0, PT, R20, R10, PT ;  /* 0x0000000a1400720c */ /* 0x000fe20003f06070 */
[----:B------:R-:W-:Y:S02]  /*a3b0*/  IMAD.MOV.U32 R25, RZ, RZ, R15 ;  /* 0x000000ffff197224 */ /* 0x000fe400078e000f */
[----:B------:R-:W-:Y:S01]  /*a3c0*/  IMAD.MOV.U32 R19, RZ, RZ, R14 ;  /* 0x000000ffff137224 */ /* 0x000fe200078e000e */
[----:B------:R-:W-:-:S13]  /*a3d0*/  ISETP.GE.U32.AND.EX P0, PT, R21, R11, PT, P0 ;  /* 0x0000000b1500720c */ /* 0x000fda0003f06100 */
[----:B------:R-:W-:Y:S05]  /*a3e0*/  @P0 BRA `(.L_x_849) ;  /* 0x0000000000100947 */ /* 0x000fea0003800000 */
.L_x_848:
[----:B------:R-:W-:Y:S02]  /*a3f0*/  IMAD.MOV.U32 R19, RZ, RZ, R13 ;  /* 0x000000ffff137224 */ /* 0x000fe400078e000d */
[----:B------:R-:W-:Y:S02]  /*a400*/  IMAD.MOV.U32 R25, RZ, RZ, R12 ;  /* 0x000000ffff197224 */ /* 0x000fe400078e000c */
[----:B------:R-:W-:Y:S02]  /*a410*/  IMAD.MOV.U32 R12, RZ, RZ, R15 ;  /* 0x000000ffff0c7224 */ /* 0x000fe400078e000f */
[----:B------:R-:W-:-:S07]  /*a420*/  IMAD.MOV.U32 R13, RZ, RZ, R14 ;  /* 0x000000ffff0d7224 */ /* 0x000fce00078e000e */
.L_x_849:
[----:B------:R-:W-:Y:S05]  /*a430*/  BSYNC.RECONVERGENT B1 ;  /* 0x0000000000017941 */ /* 0x000fea0003800200 */
.L_x_847:
        /* <DEDUP_REMOVED lines=12> */
.L_x_856:
        /* <DEDUP_REMOVED lines=24> */
.L_x_855:
[----:B------:R-:W-:Y:S01]  /*a680*/  ISETP.GE.U32.AND P0, PT, R14, R10, PT ;  /* 0x0000000a0e00720c */ /* 0x000fe20003f06070 */
[----:B------:R-:W-:Y:S02]  /*a690*/  IMAD.MOV.U32 R23, RZ, RZ, R7 ;  /* 0x000000ffff177224 */ /* 0x000fe400078e0007 */
[----:B------:R-:W-:Y:S01]  /*a6a0*/  IMAD.MOV.U32 R22, RZ, RZ, R16 ;  /* 0x000000ffff167224 */ /* 0x000fe200078e0010 */
[----:B------:R-:W-:-:S13]  /*a6b0*/  ISETP.GE.U32.AND.EX P0, PT, R15, R11, PT, P0 ;  /* 0x0000000b0f00720c */ /* 0x000fda0003f06100 */
[----:B------:R-:W-:Y:S05]  /*a6c0*/  @P0 BRA `(.L_x_854) ;  /* 0x0000000000100947 */ /* 0x000fea0003800000 */
.L_x_853:
[----:B------:R-:W-:Y:S02]  /*a6d0*/  IMAD.MOV.U32 R23, RZ, RZ, R17 ;  /* 0x000000ffff177224 */ /* 0x000fe400078e0011 */
[----:B------:R-:W-:Y:S02]  /*a6e0*/  IMAD.MOV.U32 R22, RZ, RZ, R18 ;  /* 0x000000ffff167224 */ /* 0x000fe400078e0012 */
[----:B------:R-:W-:Y:S02]  /*a6f0*/  IMAD.MOV.U32 R17, RZ, RZ, R7 ;  /* 0x000000ffff117224 */ /* 0x000fe400078e0007 */
[----:B------:R-:W-:-:S07]  /*a700*/  IMAD.MOV.U32 R18, RZ, RZ, R16 ;  /* 0x000000ffff127224 */ /* 0x000fce00078e0010 */
.L_x_854:
[----:B------:R-:W-:Y:S05]  /*a710*/  BSYNC.RECONVERGENT B1 ;  /* 0x0000000000017941 */ /* 0x000fea0003800200 */
.L_x_852:
        /* <DEDUP_REMOVED lines=12> */
.L_x_861:
        /* <DEDUP_REMOVED lines=24> */
.L_x_860:
[----:B------:R-:W-:Y:S01]  /*a960*/  ISETP.GE.U32.AND P0, PT, R14, R20, PT ;  /* 0x000000140e00720c */ /* 0x000fe20003f06070 */
[----:B------:R-:W-:Y:S02]  /*a970*/  IMAD.MOV.U32 R27, RZ, RZ, R4 ;  /* 0x000000ffff1b7224 */ /* 0x000fe400078e0004 */
[----:B------:R-:W-:Y:S01]  /*a980*/  IMAD.MOV.U32 R28, RZ, RZ, R3 ;  /* 0x000000ffff1c7224 */ /* 0x000fe200078e0003 */
[----:B------:R-:W-:-:S13]  /*a990*/  ISETP.GE.U32.AND.EX P0, PT, R15, R21, PT, P0 ;  /* 0x000000150f00720c */ /* 0x000fda0003f06100 */
[----:B------:R-:W-:Y:S05]  /*a9a0*/  @P0 BRA `(.L_x_859) ;  /* 0x0000000000100947 */ /* 0x000fea0003800000 */
.L_x_858:
[----:B------:R-:W-:Y:S02]  /*a9b0*/  IMAD.MOV.U32 R27, RZ, RZ, R6 ;  /* 0x000000ffff1b7224 */ /* 0x000fe400078e0006 */
[----:B------:R-:W-:Y:S02]  /*a9c0*/  IMAD.MOV.U32 R28, RZ, RZ, R5 ;  /* 0x000000ffff1c7224 */ /* 0x000fe400078e0005 */
[----:B------:R-:W-:Y:S02]  /*a9d0*/  IMAD.MOV.U32 R6, RZ, RZ, R4 ;  /* 0x000000ffff067224 */ /* 0x000fe400078e0004 */
[----:B------:R-:W-:-:S07]  /*a9e0*/  IMAD.MOV.U32 R5, RZ, RZ, R3 ;  /* 0x000000ffff057224 */ /* 0x000fce00078e0003 */
.L_x_859:
[----:B------:R-:W-:Y:S05]  /*a9f0*/  BSYNC.RECONVERGENT B1 ;  /* 0x0000000000017941 */ /* 0x000fea0003800200 */
.L_x_857:
        /* <DEDUP_REMOVED lines=12> */
.L_x_866:
        /* <DEDUP_REMOVED lines=24> */
.L_x_865:
[----:B------:R-:W-:Y:S01]  /*ac40*/  ISETP.GE.U32.AND P0, PT, R14, R20, PT ;  /* 0x000000140e00720c */ /* 0x000fe20003f06070 */
[----:B------:R-:W-:Y:S02]  /*ac50*/  IMAD.MOV.U32 R4, RZ, RZ, R12 ;  /* 0x000000ffff047224 */ /* 0x000fe400078e000c */
[----:B------:R-:W-:Y:S01]  /*ac60*/  IMAD.MOV.U32 R3, RZ, RZ, R13 ;  /* 0x000000ffff037224 */ /* 0x000fe200078e000d */
[----:B------:R-:W-:-:S13]  /*ac70*/  ISETP.GE.U32.AND.EX P0, PT, R15, R21, PT, P0 ;  /* 0x000000150f00720c */ /* 0x000fda0003f06100 */
[----:B------:R-:W-:Y:S05]  /*ac80*/  @P0 BRA `(.L_x_864) ;  /* 0x0000000000100947 */ /* 0x000fea0003800000 */
.L_x_863:
[----:B------:R-:W-:Y:S02]  /*ac90*/  IMAD.MOV.U32 R4, RZ, RZ, R24 ;  /* 0x000000ffff047224 */ /* 0x000fe400078e0018 */
[----:B------:R-:W-:Y:S02]  /*aca0*/  IMAD.MOV.U32 R3, RZ, RZ, R26 ;  /* 0x000000ffff037224 */ /* 0x000fe400078e001a */
[----:B------:R-:W-:Y:S02]  /*acb0*/  IMAD.MOV.U32 R24, RZ, RZ, R12 ;  /* 0x000000ffff187224 */ /* 0x000fe400078e000c */
[----:B------:R-:W-:-:S07]  /*acc0*/  IMAD.MOV.U32 R26, RZ, RZ, R13 ;  /* 0x000000ffff1a7224 */ /* 0x000fce00078e000d */
.L_x_864:
[----:B------:R-:W-:Y:S05]  /*acd0*/  BSYNC.RECONVERGENT B1 ;  /* 0x0000000000017941 */ /* 0x000fea0003800200 */
.L_x_862:
        /* <DEDUP_REMOVED lines=12> */
.L_x_871:
        /* <DEDUP_REMOVED lines=24> */
.L_x_870:
[----:B------:R-:W-:Y:S01]  /*af20*/  ISETP.GE.U32.AND P0, PT, R12, R10, PT ;  /* 0x0000000a0c00720c */ /* 0x000fe20003f06070 */
[----:B------:R-:W-:Y:S02]  /*af30*/  IMAD.MOV.U32 R16, RZ, RZ, R17 ;  /* 0x000000ffff107224 */ /* 0x000fe400078e0011 */
[----:B------:R-:W-:Y:S01]  /*af40*/  IMAD.MOV.U32 R7, RZ, RZ, R18 ;  /* 0x000000ffff077224 */ /* 0x000fe200078e0012 */
[----:B------:R-:W-:-:S13]  /*af50*/  ISETP.GE.U32.AND.EX P0, PT, R13, R11, PT, P0 ;  /* 0x0000000b0d00720c */ /* 0x000fda0003f06100 */
[----:B------:R-:W-:Y:S05]  /*af60*/  @P0 BRA `(.L_x_869) ;  /* 0x0000000000100947 */ /* 0x000fea0003800000 */
.L_x_868:
[----:B------:R-:W-:Y:S02]  /*af70*/  IMAD.MOV.U32 R16, RZ, RZ, R25 ;  /* 0x000000ffff107224 */ /* 0x000fe400078e0019 */
[----:B------:R-:W-:Y:S02]  /*af80*/  IMAD.MOV.U32 R7, RZ, RZ, R19 ;  /* 0x000000ffff077224 */ /* 0x000fe400078e0013 */
[----:B------:R-:W-:Y:S02]  /*af90*/  IMAD.MOV.U32 R25, RZ, RZ, R17 ;  /* 0x000000ffff197224 */ /* 0x000fe400078e0011 */
[----:B------:R-:W-:-:S07]  /*afa0*/  IMAD.MOV.U32 R19, RZ, RZ, R18 ;  /* 0x000000ffff137224 */ /* 0x000fce00078e0012 */
.L_x_869:
[----:B------:R-:W-:Y:S05]  /*afb0*/  BSYNC.RECONVERGENT B1 ;  /* 0x0000000000017941 */ /* 0x000fea0003800200 */
.L_x_867:
        /* <DEDUP_REMOVED lines=12> */
.L_x_876:
        /* <DEDUP_REMOVED lines=24> */
.L_x_875:
[----:B------:R-:W-:Y:S01]  /*b200*/  ISETP.GE.U32.AND P0, PT, R14, R12, PT ;  /* 0x0000000c0e00720c */ /* 0x000fe20003f06070 */
[----:B------:R-:W-:Y:S02]  /*b210*/  IMAD.MOV.U32 R11, RZ, RZ, R6 ;  /* 0x000000ffff0b7224 */ /* 0x000fe400078e0006 */
[----:B------:R-:W-:Y:S01]  /*b220*/  IMAD.MOV.U32 R10, RZ, RZ, R5 ;  /* 0x000000ffff0a7224 */ /* 0x000fe200078e0005 */
[----:B------:R-:W-:-:S13]  /*b230*/  ISETP.GE.U32.AND.EX P0, PT, R15, R13, PT, P0 ;  /* 0x0000000d0f00720c */ /* 0x000fda0003f06100 */
[----:B------:R-:W-:Y:S05]  /*b240*/  @P0 BRA `(.L_x_874) ;  /* 0x0000000000100947 */ /* 0x000fea0003800000 */
.L_x_873:
[----:B------:R-:W-:Y:S02]  /*b250*/  IMAD.MOV.U32 R11, RZ, RZ, R23 ;  /* 0x000000ffff0b7224 */ /* 0x000fe400078e0017 */
[----:B------:R-:W-:Y:S02]  /*b260*/  IMAD.MOV.U32 R10, RZ, RZ, R22 ;  /* 0x000000ffff0a7224 */ /* 0x000fe400078e0016 */
[----:B------:R-:W-:Y:S02]  /*b270*/  IMAD.MOV.U32 R23, RZ, RZ, R6 ;  /* 0x000000ffff177224 */ /* 0x000fe400078e0006 */
[----:B------:R-:W-:-:S07]  /*b280*/  IMAD.MOV.U32 R22, RZ, RZ, R5 ;  /* 0x000000ffff167224 */ /* 0x000fce00078e0005 */
.L_x_874:
[----:B------:R-:W-:Y:S05]  /*b290*/  BSYNC.RECONVERGENT B1 ;  /* 0x0000000000017941 */ /* 0x000fea0003800200 */
.L_x_872:
        /* <DEDUP_REMOVED lines=12> */
.L_x_881:
        /* <DEDUP_REMOVED lines=24> */
.L_x_880:
[----:B------:R-:W-:Y:S01]  /*b4e0*/  ISETP.GE.U32.AND P0, PT, R14, R12, PT ;  /* 0x0000000c0e00720c */ /* 0x000fe20003f06070 */
[----:B------:R-:W-:Y:S02]  /*b4f0*/  IMAD.MOV.U32 R6, RZ, RZ, R24 ;  /* 0x000000ffff067224 */ /* 0x000fe400078e0018 */
[----:B------:R-:W-:Y:S01]  /*b500*/  IMAD.MOV.U32 R5, RZ, RZ, R26 ;  /* 0x000000ffff057224 */ /* 0x000fe200078e001a */
[----:B------:R-:W-:-:S13]  /*b510*/  ISETP.GE.U32.AND.EX P0, PT, R15, R13, PT, P0 ;  /* 0x0000000d0f00720c */ /* 0x000fda0003f06100 */
[----:B------:R-:W-:Y:S05]  /*b520*/  @P0 BRA `(.L_x_879) ;  /* 0x0000000000100947 */ /* 0x000fea0003800000 */
.L_x_878:
[----:B------:R-:W-:Y:S02]  /*b530*/  IMAD.MOV.U32 R6, RZ, RZ, R8 ;  /* 0x000000ffff067224 */ /* 0x000fe400078e0008 */
[----:B------:R-:W-:Y:S02]  /*b540*/  IMAD.MOV.U32 R5, RZ, RZ, R9 ;  /* 0x000000ffff057224 */ /* 0x000fe400078e0009 */
[----:B------:R-:W-:Y:S02]  /*b550*/  IMAD.MOV.U32 R8, RZ, RZ, R24 ;  /* 0x000000ffff087224 */ /* 0x000fe400078e0018 */
[----:B------:R-:W-:-:S07]  /*b560*/  IMAD.MOV.U32 R9, RZ, RZ, R26 ;  /* 0x000000ffff097224 */ /* 0x000fce00078e001a */
.L_x_879:
[----:B------:R-:W-:Y:S05]  /*b570*/  BSYNC.RECONVERGENT B1 ;  /* 0x0000000000017941 */ /* 0x000fea0003800200 */
.L_x_877:
        /* <DEDUP_REMOVED lines=12> */
.L_x_886:
        /* <DEDUP_REMOVED lines=24> */
.L_x_885:
[----:B------:R-:W-:Y:S01]  /*b7c0*/  ISETP.GE.U32.AND P0, PT, R14, R12, PT ;  /* 0x0000000c0e00720c */ /* 0x000fe20003f06070 */
[----:B------:R-:W-:Y:S02]  /*b7d0*/  IMAD.MOV.U32 R18, RZ, RZ, R25 ;  /* 0x000000ffff127224 */ /* 0x000fe400078e0019 */
[----:B------:R-:W-:Y:S01]  /*b7e0*/  IMAD.MOV.U32 R17, RZ, RZ, R19 ;  /* 0x000000ffff117224 */ /* 0x000fe200078e0013 */
[----:B------:R-:W-:-:S13]  /*b7f0*/  ISETP.GE.U32.AND.EX P0, PT, R15, R13, PT, P0 ;  /* 0x0000000d0f00720c */ /* 0x000fda0003f06100 */
[----:B------:R-:W-:Y:S05]  /*b800*/  @P0 BRA `(.L_x_884) ;  /* 0x0000000000100947 */ /* 0x000fea0003800000 */
.L_x_883:
[----:B------:R-:W-:Y:S02]  /*b810*/  IMAD.MOV.U32 R18, RZ, RZ, R4 ;  /* 0x000000ffff127224 */ /* 0x000fe400078e0004 */
[----:B------:R-:W-:Y:S02]  /*b820*/  IMAD.MOV.U32 R17, RZ, RZ, R3 ;  /* 0x000000ffff117224 */ /* 0x000fe400078e0003 */
[----:B------:R-:W-:Y:S02]  /*b830*/  IMAD.MOV.U32 R4, RZ, RZ, R25 ;  /* 0x000000ffff047224 */ /* 0x000fe400078e0019 */
[----:B------:R-:W-:-:S07]  /*b840*/  IMAD.MOV.U32 R3, RZ, RZ, R19 ;  /* 0x000000ffff037224 */ /* 0x000fce00078e0013 */
.L_x_884:
[----:B------:R-:W-:Y:S05]  /*b850*/  BSYNC.RECONVERGENT B1 ;  /* 0x0000000000017941 */ /* 0x000fea0003800200 */
.L_x_882:
        /* <DEDUP_REMOVED lines=12> */
.L_x_891:
        /* <DEDUP_REMOVED lines=24> */
.L_x_890:
[----:B------:R-:W-:Y:S01]  /*baa0*/  ISETP.GE.U32.AND P0, PT, R14, R12, PT ;  /* 0x0000000c0e00720c */ /* 0x000fe20003f06070 */
[----:B------:R-:W-:Y:S02]  /*bab0*/  IMAD.MOV.U32 R24, RZ, RZ, R23 ;  /* 0x000000ffff187224 */ /* 0x000fe400078e0017 */
[----:B------:R-:W-:Y:S01]  /*bac0*/  IMAD.MOV.U32 R19, RZ, RZ, R22 ;  /* 0x000000ffff137224 */ /* 0x000fe200078e0016 */
[----:B------:R-:W-:-:S13]  /*bad0*/  ISETP.GE.U32.AND.EX P0, PT, R15, R13, PT, P0 ;  /* 0x0000000d0f00720c */ /* 0x000fda0003f06100 */
[----:B------:R-:W-:Y:S05]  /*bae0*/  @P0 BRA `(.L_x_889) ;  /* 0x0000000000100947 */ /* 0x000fea0003800000 */
.L_x_888:
[----:B------:R-:W-:Y:S02]  /*baf0*/  IMAD.MOV.U32 R24, RZ, RZ, R16 ;  /* 0x000000ffff187224 */ /* 0x000fe400078e0010 */
[----:B------:R-:W-:Y:S02]  /*bb00*/  IMAD.MOV.U32 R19, RZ, RZ, R7 ;  /* 0x000000ffff137224 */ /* 0x000fe400078e0007 */
[----:B------:R-:W-:Y:S02]  /*bb10*/  IMAD.MOV.U32 R16, RZ, RZ, R23 ;  /* 0x000000ffff107224 */ /* 0x000fe400078e0017 */
[----:B------:R-:W-:-:S07]  /*bb20*/  IMAD.MOV.U32 R7, RZ, RZ, R22 ;  /* 0x000000ffff077224 */ /* 0x000fce00078e0016 */
.L_x_889:
[----:B------:R-:W-:Y:S05]  /*bb30*/  BSYNC.RECONVERGENT B1 ;  /* 0x0000000000017941 */ /* 0x000fea0003800200 */
.L_x_887:
        /* <DEDUP_REMOVED lines=12> */
.L_x_896:
        /* <DEDUP_REMOVED lines=24> */
.L_x_895:
[----:B------:R-:W-:Y:S01]  /*bd80*/  ISETP.GE.U32.AND P0, PT, R14, R20, PT ;  /* 0x000000140e00720c */ /* 0x000fe20003f06070 */
[----:B------:R-:W-:Y:S02]  /*bd90*/  IMAD.MOV.U32 R29, RZ, RZ, R27 ;  /* 0x000000ffff1d7224 */ /* 0x000fe400078e001b */
[----:B------:R-:W-:Y:S01]  /*bda0*/  IMAD.MOV.U32 R30, RZ, RZ, R28 ;  /* 0x000000ffff1e7224 */ /* 0x000fe200078e001c */
[----:B------:R-:W-:-:S13]  /*bdb0*/  ISETP.GE.U32.AND.EX P0, PT, R15, R21, PT, P0 ;  /* 0x000000150f00720c */ /* 0x000fda0003f06100 */
[----:B------:R-:W-:Y:S05]  /*bdc0*/  @P0 BRA `(.L_x_894) ;  /* 0x0000000000100947 */ /* 0x000fea0003800000 */
.L_x_893:
[----:B------:R-:W-:Y:S02]  /*bdd0*/  IMAD.MOV.U32 R29, RZ, RZ, R11 ;  /* 0x000000ffff1d7224 */ /* 0x000fe400078e000b */
[----:B------:R-:W-:Y:S02]  /*bde0*/  IMAD.MOV.U32 R30, RZ, RZ, R10 ;  /* 0x000000ffff1e7224 */ /* 0x000fe400078e000a */
[----:B------:R-:W-:Y:S02]  /*bdf0*/  IMAD.MOV.U32 R11, RZ, RZ, R27 ;  /* 0x000000ffff0b7224 */ /* 0x000fe400078e001b */
[----:B------:R-:W-:-:S07]  /*be00*/  IMAD.MOV.U32 R10, RZ, RZ, R28 ;  /* 0x000000ffff0a7224 */ /* 0x000fce00078e001c */
.L_x_894:
[----:B------:R-:W-:Y:S05]  /*be10*/  BSYNC.RECONVERGENT B1 ;  /* 0x0000000000017941 */ /* 0x000fea0003800200 */
.L_x_892:
        /* <DEDUP_REMOVED lines=12> */
.L_x_901:
        /* <DEDUP_REMOVED lines=24> */
.L_x_900:
[----:B------:R-:W-:Y:S01]  /*c060*/  ISETP.GE.U32.AND P0, PT, R14, R12, PT ;  /* 0x0000000c0e00720c */ /* 0x000fe20003f06070 */
[----:B------:R-:W-:Y:S02]  /*c070*/  IMAD.MOV.U32 R23, RZ, RZ, R4 ;  /* 0x000000ffff177224 */ /* 0x000fe400078e0004 */
[----:B------:R-:W-:Y:S01]  /*c080*/  IMAD.MOV.U32 R22, RZ, RZ, R3 ;  /* 0x000000ffff167224 */ /* 0x000fe200078e0003 */
[----:B------:R-:W-:-:S13]  /*c090*/  ISETP.GE.U32.AND.EX P0, PT, R15, R13, PT, P0 ;  /* 0x0000000d0f00720c */ /* 0x000fda0003f06100 */
[----:B------:R-:W-:Y:S05]  /*c0a0*/  @P0 BRA `(.L_x_899) ;  /* 0x0000000000100947 */ /* 0x000fea0003800000 */
.L_x_898:
[----:B------:R-:W-:Y:S02]  /*c0b0*/  IMAD.MOV.U32 R23, RZ, RZ, R6 ;  /* 0x000000ffff177224 */ /* 0x000fe400078e0006 */
[----:B------:R-:W-:Y:S02]  /*c0c0*/  IMAD.MOV.U32 R22, RZ, RZ, R5 ;  /* 0x000000ffff167224 */ /* 0x000fe400078e0005 */
[----:B------:R-:W-:Y:S02]  /*c0d0*/  IMAD.MOV.U32 R6, RZ, RZ, R4 ;  /* 0x000000ffff067224 */ /* 0x000fe400078e0004 */
[----:B------:R-:W-:-:S07]  /*c0e0*/  IMAD.MOV.U32 R5, RZ, RZ, R3 ;  /* 0x000000ffff057224 */ /* 0x000fce00078e0003 */
.L_x_899:
[----:B------:R-:W-:Y:S05]  /*c0f0*/  BSYNC.RECONVERGENT B1 ;  /* 0x0000000000017941 */ /* 0x000fea0003800200 */
.L_x_897:
        /* <DEDUP_REMOVED lines=12> */
.L_x_906:
        /* <DEDUP_REMOVED lines=24> */
.L_x_905:
[----:B------:R-:W-:Y:S01]  /*c340*/  ISETP.GE.U32.AND P0, PT, R14, R12, PT ;  /* 0x0000000c0e00720c */ /* 0x000fe20003f06070 */
[----:B------:R-:W-:Y:S02]  /*c350*/  IMAD.MOV.U32 R3, RZ, RZ, R16 ;  /* 0x000000ffff037224 */ /* 0x000fe400078e0010 */
[----:B------:R-:W-:Y:S01]  /*c360*/  IMAD.MOV.U32 R28, RZ, RZ, R7 ;  /* 0x000000ffff1c7224 */ /* 0x000fe200078e0007 */
[----:B------:R-:W-:-:S13]  /*c370*/  ISETP.GE.U32.AND.EX P0, PT, R15, R13, PT, P0 ;  /* 0x0000000d0f00720c */ /* 0x000fda0003f06100 */
[----:B------:R-:W-:Y:S05]  /*c380*/  @P0 BRA `(.L_x_904) ;  /* 0x0000000000100947 */ /* 0x000fea0003800000 */
.L_x_903:
[----:B------:R-:W-:Y:S02]  /*c390*/  IMAD.MOV.U32 R3, RZ, RZ, R18 ;  /* 0x000000ffff037224 */ /* 0x000fe400078e0012 */
[----:B------:R-:W-:Y:S02]  /*c3a0*/  IMAD.MOV.U32 R28, RZ, RZ, R17 ;  /* 0x000000ffff1c7224 */ /* 0x000fe400078e0011 */
[----:B------:R-:W-:Y:S02]  /*c3b0*/  IMAD.MOV.U32 R18, RZ, RZ, R16 ;  /* 0x000000ffff127224 */ /* 0x000fe400078e0010 */
[----:B------:R-:W-:-:S07]  /*c3c0*/  IMAD.MOV.U32 R17, RZ, RZ, R7 ;  /* 0x000000ffff117224 */ /* 0x000fce00078e0007 */
.L_x_904:
[----:B------:R-:W-:Y:S05]  /*c3d0*/  BSYNC.RECONVERGENT B1 ;  /* 0x0000000000017941 */ /* 0x000fea0003800200 */
.L_x_902:
        /* <DEDUP_REMOVED lines=12> */
.L_x_911:
        /* <DEDUP_REMOVED lines=24> */
.L_x_910:
[----:B------:R-:W-:Y:S01]  /*c620*/  ISETP.GE.U32.AND P0, PT, R14, R12, PT ;  /* 0x0000000c0e00720c */ /* 0x000fe20003f06070 */
[----:B------:R-:W-:Y:S02]  /*c630*/  IMAD.MOV.U32 R7, RZ, RZ, R11 ;  /* 0x000000ffff077224 */ /* 0x000fe400078e000b */
[----:B------:R-:W-:Y:S01]  /*c640*/  IMAD.MOV.U32 R4, RZ, RZ, R10 ;  /* 0x000000ffff047224 */ /* 0x000fe200078e000a */
[----:B------:R-:W-:-:S13]  /*c650*/  ISETP.GE.U32.AND.EX P0, PT, R15, R13, PT, P0 ;  /* 0x0000000d0f00720c */ /* 0x000fda0003f06100 */
[----:B------:R-:W-:Y:S05]  /*c660*/  @P0 BRA `(.L_x_909) ;  /* 0x0000000000100947 */ /* 0x000fea0003800000 */
.L_x_908:
[----:B------:R-:W-:Y:S02]  /*c670*/  IMAD.MOV.U32 R7, RZ, RZ, R24 ;  /* 0x000000ffff077224 */ /* 0x000fe400078e0018 */
[----:B------:R-:W-:Y:S02]  /*c680*/  IMAD.MOV.U32 R4, RZ, RZ, R19 ;  /* 0x000000ffff047224 */ /* 0x000fe400078e0013 */
[----:B------:R-:W-:Y:S02]  /*c690*/  IMAD.MOV.U32 R24, RZ, RZ, R11 ;  /* 0x000000ffff187224 */ /* 0x000fe400078e000b */
[----:B------:R-:W-:-:S07]  /*c6a0*/  IMAD.MOV.U32 R19, RZ, RZ, R10 ;  /* 0x000000ffff137224 */ /* 0x000fce00078e000a */
.L_x_909:
[----:B------:R-:W-:Y:S05]  /*c6b0*/  BSYNC.RECONVERGENT B1 ;  /* 0x0000000000017941 */ /* 0x000fea0003800200 */
.L_x_907:
        /* <DEDUP_REMOVED lines=12> */
.L_x_916:
        /* <DEDUP_REMOVED lines=24> */
.L_x_915:
[----:B------:R-:W-:Y:S01]  /*c900*/  ISETP.GE.U32.AND P0, PT, R14, R12, PT ;  /* 0x0000000c0e00720c */ /* 0x000fe20003f06070 */
[----:B------:R-:W-:Y:S02]  /*c910*/  IMAD.MOV.U32 R11, RZ, RZ, R6 ;  /* 0x000000ffff0b7224 */ /* 0x000fe400078e0006 */
[----:B------:R-:W-:Y:S01]  /*c920*/  IMAD.MOV.U32 R10, RZ, RZ, R5 ;  /* 0x000000ffff0a7224 */ /* 0x000fe200078e0005 */
[----:B------:R-:W-:-:S13]  /*c930*/  ISETP.GE.U32.AND.EX P0, PT, R15, R13, PT, P0 ;  /* 0x0000000d0f00720c */ /* 0x000fda0003f06100 */
[----:B------:R-:W-:Y:S05]  /*c940*/  @P0 BRA `(.L_x_914) ;  /* 0x0000000000100947 */ /* 0x000fea0003800000 */
.L_x_913:
[----:B------:R-:W-:Y:S02]  /*c950*/  IMAD.MOV.U32 R11, RZ, RZ, R8 ;  /* 0x000000ffff0b7224 */ /* 0x000fe400078e0008 */
[----:B------:R-:W-:Y:S02]  /*c960*/  IMAD.MOV.U32 R10, RZ, RZ, R9 ;  /* 0x000000ffff0a7224 */ /* 0x000fe400078e0009 */
[----:B------:R-:W-:Y:S02]  /*c970*/  IMAD.MOV.U32 R8, RZ, RZ, R6 ;  /* 0x000000ffff087224 */ /* 0x000fe400078e0006 */
[----:B------:R-:W-:-:S07]  /*c980*/  IMAD.MOV.U32 R9, RZ, RZ, R5 ;  /* 0x000000ffff097224 */ /* 0x000fce00078e0005 */
.L_x_914:
[----:B------:R-:W-:Y:S05]  /*c990*/  BSYNC.RECONVERGENT B1 ;  /* 0x0000000000017941 */ /* 0x000fea0003800200 */
.L_x_912:
        /* <DEDUP_REMOVED lines=12> */
.L_x_921:
        /* <DEDUP_REMOVED lines=24> */
.L_x_920:
[----:B------:R-:W-:Y:S01]  /*cbe0*/  ISETP.GE.U32.AND P0, PT, R20, R14, PT ;  /* 0x0000000e1400720c */ /* 0x000fe20003f06070 */
[----:B------:R-:W-:Y:S02]  /*cbf0*/  IMAD.MOV.U32 R13, RZ, RZ, R18 ;  /* 0x000000ffff0d7224 */ /* 0x000fe400078e0012 */
[----:B------:R-:W-:Y:S01]  /*cc00*/  IMAD.MOV.U32 R12, RZ, RZ, R17 ;  /* 0x000000ffff0c7224 */ /* 0x000fe200078e0011 */
[----:B------:R-:W-:-:S13]  /*cc10*/  ISETP.GE.U32.AND.EX P0, PT, R21, R15, PT, P0 ;  /* 0x0000000f1500720c */ /* 0x000fda0003f06100 */
[----:B------:R-:W-:Y:S05]  /*cc20*/  @P0 BRA `(.L_x_919) ;  /* 0x0000000000100947 */ /* 0x000fea0003800000 */
.L_x_918:
[----:B------:R-:W-:Y:S02]  /*cc30*/  IMAD.MOV.U32 R13, RZ, RZ, R23 ;  /* 0x000000ffff0d7224 */ /* 0x000fe400078e0017 */
[----:B------:R-:W-:Y:S02]  /*cc40*/  IMAD.MOV.U32 R12, RZ, RZ, R22 ;  /* 0x000000ffff0c7224 */ /* 0x000fe400078e0016 */
[----:B------:R-:W-:Y:S02]  /*cc50*/  IMAD.MOV.U32 R23, RZ, RZ, R18 ;  /* 0x000000ffff177224 */ /* 0x000fe400078e0012 */
[----:B------:R-:W-:-:S07]  /*cc60*/  IMAD.MOV.U32 R22, RZ, RZ, R17 ;  /* 0x000000ffff167224 */ /* 0x000fce00078e0011 */
.L_x_919:
[----:B------:R-:W-:Y:S05]  /*cc70*/  BSYNC.RECONVERGENT B1 ;  /* 0x0000000000017941 */ /* 0x000fea0003800200 */
.L_x_917:
        /* <DEDUP_REMOVED lines=12> */
.L_x_926:
        /* <DEDUP_REMOVED lines=24> */
.L_x_925:
[----:B------:R-:W-:Y:S01]  /*cec0*/  ISETP.GE.U32.AND P0, PT, R20, R14, PT ;  /* 0x0000000e1400720c */ /* 0x000fe20003f06070 */
[----:B------:R-:W-:Y:S02]  /*ced0*/  IMAD.MOV.U32 R18, RZ, RZ, R24 ;  /* 0x000000ffff127224 */ /* 0x000fe400078e0018 */
[----:B------:R-:W-:Y:S01]  /*cee0*/  IMAD.MOV.U32 R17, RZ, RZ, R19 ;  /* 0x000000ffff117224 */ /* 0x000fe200078e0013 */
[----:B------:R-:W-:-:S13]  /*cef0*/  ISETP.GE.U32.AND.EX P0, PT, R21, R15, PT, P0 ;  /* 0x0000000f1500720c */ /* 0x000fda0003f06100 */
[----:B------:R-:W-:Y:S05]  /*cf00*/  @P0 BRA `(.L_x_924) ;  /* 0x0000000000100947 */ /* 0x000fea0003800000 */
.L_x_923:
[----:B------:R-:W-:Y:S02]  /*cf10*/  IMAD.MOV.U32 R18, RZ, RZ, R3 ;  /* 0x000000ffff127224 */ /* 0x000fe400078e0003 */
[----:B------:R-:W-:Y:S02]  /*cf20*/  IMAD.MOV.U32 R17, RZ, RZ, R28 ;  /* 0x000000ffff117224 */ /* 0x000fe400078e001c */
[----:B------:R-:W-:Y:S02]  /*cf30*/  IMAD.MOV.U32 R3, RZ, RZ, R24 ;  /* 0x000000ffff037224 */ /* 0x000fe400078e0018 */
[----:B------:R-:W-:-:S07]  /*cf40*/  IMAD.MOV.U32 R28, RZ, RZ, R19 ;  /* 0x000000ffff1c7224 */ /* 0x000fce00078e0013 */
.L_x_924:
[----:B------:R-:W-:Y:S05]  /*cf50*/  BSYNC.RECONVERGENT B1 ;  /* 0x0000000000017941 */ /* 0x000fea0003800200 */
.L_x_922:
        /* <DEDUP_REMOVED lines=12> */
.L_x_931:
        /* <DEDUP_REMOVED lines=24> */
.L_x_930:
[----:B------:R-:W-:Y:S01]  /*d1a0*/  ISETP.GE.U32.AND P0, PT, R24, R26, PT ;  /* 0x0000001a1800720c */ /* 0x000fe20003f06070 */
[----:B------:R-:W-:Y:S02]  /*d1b0*/  IMAD.MOV.U32 R20, RZ, RZ, R29 ;  /* 0x000000ffff147224 */ /* 0x000fe400078e001d */
[----:B------:R-:W-:Y:S01]  /*d1c0*/  IMAD.MOV.U32 R21, RZ, RZ, R30 ;  /* 0x000000ffff157224 */ /* 0x000fe200078e001e */
[----:B------:R-:W-:-:S13]  /*d1d0*/  ISETP.GE.U32.AND.EX P0, PT, R25, R27, PT, P0 ;  /* 0x0000001b1900720c */ /* 0x000fda0003f06100 */
[----:B------:R-:W-:Y:S05]  /*d1e0*/  @P0 BRA `(.L_x_929) ;  /* 0x0000000000100947 */ /* 0x000fea0003800000 */
.L_x_928:
[----:B------:R-:W-:Y:S02]  /*d1f0*/  IMAD.MOV.U32 R20, RZ, RZ, R7 ;  /* 0x000000ffff147224 */ /* 0x000fe400078e0007 */
[----:B------:R-:W-:Y:S02]  /*d200*/  IMAD.MOV.U32 R21, RZ, RZ, R4 ;  /* 0x000000ffff157224 */ /* 0x000fe400078e0004 */
[----:B------:R-:W-:Y:S02]  /*d210*/  IMAD.MOV.U32 R7, RZ, RZ, R29 ;  /* 0x000000ffff077224 */ /* 0x000fe400078e001d */
[----:B------:R-:W-:-:S07]  /*d220*/  IMAD.MOV.U32 R4, RZ, RZ, R30 ;  /* 0x000000ffff047224 */ /* 0x000fce00078e001e */
.L_x_929:
[----:B------:R-:W-:Y:S05]  /*d230*/  BSYNC.RECONVERGENT B1 ;  /* 0x0000000000017941 */ /* 0x000fea0003800200 */
.L_x_927:
        /* <DEDUP_REMOVED lines=12> */
.L_x_936:
        /* <DEDUP_REMOVED lines=24> */
.L_x_935:
[----:B------:R-:W-:Y:S01]  /*d480*/  ISETP.GE.U32.AND P0, PT, R24, R26, PT ;  /* 0x0000001a1800720c */ /* 0x000fe20003f06070 */
[----:B------:R-:W-:Y:S02]  /*d490*/  IMAD.MOV.U32 R29, RZ, RZ, R23 ;  /* 0x000000ffff1d7224 */ /* 0x000fe400078e0017 */
[----:B------:R-:W-:Y:S01]  /*d4a0*/  IMAD.MOV.U32 R30, RZ, RZ, R22 ;  /* 0x000000ffff1e7224 */ /* 0x000fe200078e0016 */
[----:B------:R-:W-:-:S13]  /*d4b0*/  ISETP.GE.U32.AND.EX P0, PT, R25, R27, PT, P0 ;  /* 0x0000001b1900720c */ /* 0x000fda0003f06100 */
[----:B------:R-:W-:Y:S05]  /*d4c0*/  @P0 BRA `(.L_x_934) ;  /* 0x0000000000100947 */ /* 0x000fea0003800000 */
.L_x_933:
[----:B------:R-:W-:Y:S02]  /*d4d0*/  IMAD.MOV.U32 R29, RZ, RZ, R11 ;  /* 0x000000ffff1d7224 */ /* 0x000fe400078e000b */
[----:B------:R-:W-:Y:S02]  /*d4e0*/  IMAD.MOV.U32 R30, RZ, RZ, R10 ;  /* 0x000000ffff1e7224 */ /* 0x000fe400078e000a */
[----:B------:R-:W-:Y:S02]  /*d4f0*/  IMAD.MOV.U32 R11, RZ, RZ, R23 ;  /* 0x000000ffff0b7224 */ /* 0x000fe400078e0017 */
[----:B------:R-:W-:-:S07]  /*d500*/  IMAD.MOV.U32 R10, RZ, RZ, R22 ;  /* 0x000000ffff0a7224 */ /* 0x000fce00078e0016 */
.L_x_934:
[----:B------:R-:W-:Y:S05]  /*d510*/  BSYNC.RECONVERGENT B1 ;  /* 0x0000000000017941 */ /* 0x000fea0003800200 */
.L_x_932:
        /* <DEDUP_REMOVED lines=12> */
.L_x_941:
        /* <DEDUP_REMOVED lines=24> */
.L_x_940:
[----:B------:R-:W-:Y:S01]  /*d760*/  ISETP.GE.U32.AND P0, PT, R22, R24, PT ;  /* 0x000000181600720c */ /* 0x000fe20003f06070 */
[----:B------:R-:W-:Y:S02]  /*d770*/  IMAD.MOV.U32 R5, RZ, RZ, R3 ;  /* 0x000000ffff057224 */ /* 0x000fe400078e0003 */
[----:B------:R-:W-:Y:S01]  /*d780*/  IMAD.MOV.U32 R6, RZ, RZ, R28 ;  /* 0x000000ffff067224 */ /* 0x000fe200078e001c */
[----:B------:R-:W-:-:S13]  /*d790*/  ISETP.GE.U32.AND.EX P0, PT, R23, R25, PT, P0 ;  /* 0x000000191700720c */ /* 0x000fda0003f06100 */
[----:B------:R-:W-:Y:S05]  /*d7a0*/  @P0 BRA `(.L_x_939) ;  /* 0x0000000000100947 */ /* 0x000fea0003800000 */
.L_x_938:
[----:B------:R-:W-:Y:S02]  /*d7b0*/  IMAD.MOV.U32 R5, RZ, RZ, R13 ;  /* 0x000000ffff057224 */ /* 0x000fe400078e000d */
[----:B------:R-:W-:Y:S02]  /*d7c0*/  IMAD.MOV.U32 R6, RZ, RZ, R12 ;  /* 0x000000ffff067224 */ /* 0x000fe400078e000c */
[----:B------:R-:W-:Y:S02]  /*d7d0*/  IMAD.MOV.U32 R13, RZ, RZ, R3 ;  /* 0x000000ffff0d7224 */ /* 0x000fe400078e0003 */
[----:B------:R-:W-:-:S07]  /*d7e0*/  IMAD.MOV.U32 R12, RZ, RZ, R28 ;  /* 0x000000ffff0c7224 */ /* 0x000fce00078e001c */
.L_x_939:
[----:B------:R-:W-:Y:S05]  /*d7f0*/  BSYNC.RECONVERGENT B1 ;  /* 0x0000000000017941 */ /* 0x000fea0003800200 */
.L_x_937:
        /* <DEDUP_REMOVED lines=12> */
.L_x_946:
        /* <DEDUP_REMOVED lines=24> */
.L_x_945:
[----:B------:R-:W-:Y:S01]  /*da40*/  ISETP.GE.U32.AND P0, PT, R22, R14, PT ;  /* 0x0000000e1600720c */ /* 0x000fe20003f06070 */
[----:B------:R-:W-:Y:S02]  /*da50*/  IMAD.MOV.U32 R24, RZ, RZ, R7 ;  /* 0x000000ffff187224 */ /* 0x000fe400078e0007 */
[----:B------:R-:W-:Y:S01]  /*da60*/  IMAD.MOV.U32 R25, RZ, RZ, R4 ;  /* 0x000000ffff197224 */ /* 0x000fe200078e0004 */
[----:B------:R-:W-:-:S13]  /*da70*/  ISETP.GE.U32.AND.EX P0, PT, R23, R15, PT, P0 ;  /* 0x0000000f1700720c */ /* 0x000fda0003f06100 */
[----:B------:R-:W-:Y:S05]  /*da80*/  @P0 BRA `(.L_x_944) ;  /* 0x0000000000100947 */ /* 0x000fea0003800000 */
.L_x_943:
[----:B------:R-:W-:Y:S02]  /*da90*/  IMAD.MOV.U32 R24, RZ, RZ, R18 ;  /* 0x000000ffff187224 */ /* 0x000fe400078e0012 */
[----:B------:R-:W-:Y:S02]  /*daa0*/  IMAD.MOV.U32 R25, RZ, RZ, R17 ;  /* 0x000000ffff197224 */ /* 0x000fe400078e0011 */
[----:B------:R-:W-:Y:S02]  /*dab0*/  IMAD.MOV.U32 R18, RZ, RZ, R7 ;  /* 0x000000ffff127224 */ /* 0x000fe400078e0007 */
[----:B------:R-:W-:-:S07]  /*dac0*/  IMAD.MOV.U32 R17, RZ, RZ, R4 ;  /* 0x000000ffff117224 */ /* 0x000fce00078e0004 */
.L_x_944:
[----:B------:R-:W-:Y:S05]  /*dad0*/  BSYNC.RECONVERGENT B1 ;  /* 0x0000000000017941 */ /* 0x000fea0003800200 */
.L_x_942:
        /* <DEDUP_REMOVED lines=12> */
.L_x_951:
        /* <DEDUP_REMOVED lines=24> */
.L_x_950:
[----:B------:R-:W-:Y:S01]  /*dd20*/  ISETP.GE.U32.AND P0, PT, R22, R26, PT ;  /* 0x0000001a1600720c */ /* 0x000fe20003f06070 */
[----:B------:R-:W-:Y:S02]  /*dd30*/  IMAD.MOV.U32 R28, RZ, RZ, R11 ;  /* 0x000000ffff1c7224 */ /* 0x000fe400078e000b */
[----:B------:R-:W-:Y:S01]  /*dd40*/  IMAD.MOV.U32 R19, RZ, RZ, R10 ;  /* 0x000000ffff137224 */ /* 0x000fe200078e000a */
[----:B------:R-:W-:-:S13]  /*dd50*/  ISETP.GE.U32.AND.EX P0, PT, R23, R27, PT, P0 ;  /* 0x0000001b1700720c */ /* 0x000fda0003f06100 */
[----:B------:R-:W-:Y:S05]  /*dd60*/  @P0 BRA `(.L_x_949) ;  /* 0x0000000000100947 */ /* 0x000fea0003800000 */
.L_x_948:
[----:B------:R-:W-:Y:S02]  /*dd70*/  IMAD.MOV.U32 R28, RZ, RZ, R8 ;  /* 0x000000ffff1c7224 */ /* 0x000fe400078e0008 */
[----:B------:R-:W-:Y:S02]  /*dd80*/  IMAD.MOV.U32 R19, RZ, RZ, R9 ;  /* 0x000000ffff137224 */ /* 0x000fe400078e0009 */
[----:B------:R-:W-:Y:S02]  /*dd90*/  IMAD.MOV.U32 R8, RZ, RZ, R11 ;  /* 0x000000ffff087224 */ /* 0x000fe400078e000b */
[----:B------:R-:W-:-:S07]  /*dda0*/  IMAD.MOV.U32 R9, RZ, RZ, R10 ;  /* 0x000000ffff097224 */ /* 0x000fce00078e000a */
.L_x_949:
[----:B------:R-:W-:Y:S05]  /*ddb0*/  BSYNC.RECONVERGENT B1 ;  /* 0x0000000000017941 */ /* 0x000fea0003800200 */
.L_x_947:
        /* <DEDUP_REMOVED lines=12> */
.L_x_956:
        /* <DEDUP_REMOVED lines=24> */
.L_x_955:
[----:B------:R-:W-:Y:S01]  /*e000*/  ISETP.GE.U32.AND P0, PT, R22, R26, PT ;  /* 0x0000001a1600720c */ /* 0x000fe20003f06070 */
[----:B------:R-:W-:Y:S02]  /*e010*/  IMAD.MOV.U32 R15, RZ, RZ, R13 ;  /* 0x000000ffff0f7224 */ /* 0x000fe400078e000d */
[----:B------:R-:W-:Y:S01]  /*e020*/  IMAD.MOV.U32 R14, RZ, RZ, R12 ;  /* 0x000000ffff0e7224 */ /* 0x000fe200078e000c */
[----:B------:R-:W-:-:S13]  /*e030*/  ISETP.GE.U32.AND.EX P0, PT, R23, R27, PT, P0 ;  /* 0x0000001b1700720c */ /* 0x000fda0003f06100 */
[----:B------:R-:W-:Y:S05]  /*e040*/  @P0 BRA `(.L_x_954) ;  /* 0x0000000000100947 */ /* 0x000fea0003800000 */
.L_x_953:
[----:B------:R-:W-:Y:S02]  /*e050*/  IMAD.MOV.U32 R15, RZ, RZ, R29 ;  /* 0x000000ffff0f7224 */ /* 0x000fe400078e001d */
[----:B------:R-:W-:Y:S02]  /*e060*/  IMAD.MOV.U32 R14, RZ, RZ, R30 ;  /* 0x000000ffff0e7224 */ /* 0x000fe400078e001e */
[----:B------:R-:W-:Y:S02]  /*e070*/  IMAD.MOV.U32 R29, RZ, RZ, R13 ;  /* 0x000000ffff1d7224 */ /* 0x000fe400078e000d */
[----:B------:R-:W-:-:S07]  /*e080*/  IMAD.MOV.U32 R30, RZ, RZ, R12 ;  /* 0x000000ffff1e7224 */ /* 0x000fce00078e000c */
.L_x_954:
[----:B------:R-:W-:Y:S05]  /*e090*/  BSYNC.RECONVERGENT B1 ;  /* 0x0000000000017941 */ /* 0x000fea0003800200 */
.L_x_952:
        /* <DEDUP_REMOVED lines=12> */
.L_x_961:
        /* <DEDUP_REMOVED lines=24> */
.L_x_960:
[----:B------:R-:W-:Y:S01]  /*e2e0*/  ISETP.GE.U32.AND P0, PT, R12, R22, PT ;  /* 0x000000160c00720c */ /* 0x000fe20003f06070 */
[----:B------:R-:W-:Y:S02]  /*e2f0*/  IMAD.MOV.U32 R7, RZ, RZ, R18 ;  /* 0x000000ffff077224 */ /* 0x000fe400078e0012 */
[----:B------:R-:W-:Y:S01]  /*e300*/  IMAD.MOV.U32 R16, RZ, RZ, R17 ;  /* 0x000000ffff107224 */ /* 0x000fe200078e0011 */
[----:B------:R-:W-:-:S13]  /*e310*/  ISETP.GE.U32.AND.EX P0, PT, R13, R23, PT, P0 ;  /* 0x000000170d00720c */ /* 0x000fda0003f06100 */
[----:B------:R-:W-:Y:S05]  /*e320*/  @P0 BRA `(.L_x_959) ;  /* 0x0000000000100947 */ /* 0x000fea0003800000 */
.L_x_958:
[----:B------:R-:W-:Y:S02]  /*e330*/  IMAD.MOV.U32 R7, RZ, RZ, R5 ;  /* 0x000000ffff077224 */ /* 0x000fe400078e0005 */
[----:B------:R-:W-:Y:S02]  /*e340*/  IMAD.MOV.U32 R16, RZ, RZ, R6 ;  /* 0x000000ffff107224 */ /* 0x000fe400078e0006 */
[----:B------:R-:W-:Y:S02]  /*e350*/  IMAD.MOV.U32 R5, RZ, RZ, R18 ;  /* 0x000000ffff057224 */ /* 0x000fe400078e0012 */
[----:B------:R-:W-:-:S07]  /*e360*/  IMAD.MOV.U32 R6, RZ, RZ, R17 ;  /* 0x000000ffff067224 */ /* 0x000fce00078e0011 */
.L_x_959:
[----:B------:R-:W-:Y:S05]  /*e370*/  BSYNC.RECONVERGENT B1 ;  /* 0x0000000000017941 */ /* 0x000fea0003800200 */
.L_x_957:
        /* <DEDUP_REMOVED lines=12> */
.L_x_966:
        /* <DEDUP_REMOVED lines=24> */
.L_x_965:
[----:B------:R-:W-:Y:S01]  /*e5c0*/  ISETP.GE.U32.AND P0, PT, R12, R22, PT ;  /* 0x000000160c00720c */ /* 0x000fe20003f06070 */
[----:B------:R-:W-:Y:S02]  /*e5d0*/  IMAD.MOV.U32 R4, RZ, RZ, R20 ;  /* 0x000000ffff047224 */ /* 0x000fe400078e0014 */
[----:B------:R-:W-:Y:S01]  /*e5e0*/  IMAD.MOV.U32 R3, RZ, RZ, R21 ;  /* 0x000000ffff037224 */ /* 0x000fe200078e0015 */
[----:B------:R-:W-:-:S13]  /*e5f0*/  ISETP.GE.U32.AND.EX P0, PT, R13, R23, PT, P0 ;  /* 0x000000170d00720c */ /* 0x000fda0003f06100 */
[----:B------:R-:W-:Y:S05]  /*e600*/  @P0 BRA `(.L_x_964) ;  /* 0x0000000000100947 */ /* 0x000fea0003800000 */
.L_x_963:
[----:B------:R-:W-:Y:S02]  /*e610*/  IMAD.MOV.U32 R4, RZ, RZ, R24 ;  /* 0x000000ffff047224 */ /* 0x000fe400078e0018 */
[----:B------:R-:W-:Y:S02]  /*e620*/  IMAD.MOV.U32 R3, RZ, RZ, R25 ;  /* 0x000000ffff037224 */ /* 0x000fe400078e0019 */
[----:B------:R-:W-:Y:S02]  /*e630*/  IMAD.MOV.U32 R24, RZ, RZ, R20 ;  /* 0x000000ffff187224 */ /* 0x000fe400078e0014 */
[----:B------:R-:W-:-:S07]  /*e640*/  IMAD.MOV.U32 R25, RZ, RZ, R21 ;  /* 0x000000ffff197224 */ /* 0x000fce00078e0015 */
.L_x_964:
[----:B------:R-:W-:Y:S05]  /*e650*/  BSYNC.RECONVERGENT B1 ;  /* 0x0000000000017941 */ /* 0x000fea0003800200 */
.L_x_962:
        /* <DEDUP_REMOVED lines=14> */
.L_x_971:
        /* <DEDUP_REMOVED lines=22> */
.L_x_970:
[----:B------:R-:W-:-:S04]  /*e8a0*/  ISETP.GE.U32.AND P0, PT, R10, R22, PT ;  /* 0x000000160a00720c */ /* 0x000fc80003f06070 */
[----:B------:R-:W-:-:S13]  /*e8b0*/  ISETP.GE.U32.AND.EX P0, PT, R11, R23, PT, P0 ;  /* 0x000000170b00720c */ /* 0x000fda0003f06100 */
[----:B------:R-:W-:Y:S05]  /*e8c0*/  @P0 BRA `(.L_x_969) ;  /* 0x0000000000100947 */ /* 0x000fea0003800000 */
.L_x_968:
[----:B------:R-:W-:Y:S02]  /*e8d0*/  IMAD.MOV.U32 R12, RZ, RZ, R28 ;  /* 0x000000ffff0c7224 */ /* 0x000fe400078e001c */
[----:B------:R-:W-:Y:S02]  /*e8e0*/  IMAD.MOV.U32 R13, RZ, RZ, R19 ;  /* 0x000000ffff0d7224 */ /* 0x000fe400078e0013 */
[----:B------:R-:W-:Y:S02]  /*e8f0*/  IMAD.MOV.U32 R28, RZ, RZ, R29 ;  /* 0x000000ffff1c7224 */ /* 0x000fe400078e001d */
[----:B------:R-:W-:-:S07]  /*e900*/  IMAD.MOV.U32 R19, RZ, RZ, R30 ;  /* 0x000000ffff137224 */ /* 0x000fce00078e001e */
.L_x_969:
[----:B------:R-:W-:Y:S05]  /*e910*/  BSYNC.RECONVERGENT B1 ;  /* 0x0000000000017941 */ /* 0x000fea0003800200 */
.L_x_967:
        /* <DEDUP_REMOVED lines=12> */
.L_x_976:
        /* <DEDUP_REMOVED lines=24> */
.L_x_975:
[----:B------:R-:W-:Y:S01]  /*eb60*/  ISETP.GE.U32.AND P0, PT, R20, R22, PT ;  /* 0x000000161400720c */ /* 0x000fe20003f06070 */
[----:B------:R-:W-:Y:S02]  /*eb70*/  IMAD.MOV.U32 R17, RZ, RZ, R5 ;  /* 0x000000ffff117224 */ /* 0x000fe400078e0005 */
[----:B------:R-:W-:Y:S01]  /*eb80*/  IMAD.MOV.U32 R18, RZ, RZ, R6 ;  /* 0x000000ffff127224 */ /* 0x000fe200078e0006 */
[----:B------:R-:W-:-:S13]  /*eb90*/  ISETP.GE.U32.AND.EX P0, PT, R21, R23, PT, P0 ;  /* 0x000000171500720c */ /* 0x000fda0003f06100 */
[----:B------:R-:W-:Y:S05]  /*eba0*/  @P0 BRA `(.L_x_974) ;  /* 0x0000000000100947 */ /* 0x000fea0003800000 */
.L_x_973:
[----:B------:R-:W-:Y:S02]  /*ebb0*/  IMAD.MOV.U32 R17, RZ, RZ, R15 ;  /* 0x000000ffff117224 */ /* 0x000fe400078e000f */
[----:B------:R-:W-:Y:S02]  /*ebc0*/  IMAD.MOV.U32 R18, RZ, RZ, R14 ;  /* 0x000000ffff127224 */ /* 0x000fe400078e000e */
[----:B------:R-:W-:Y:S02]  /*ebd0*/  IMAD.MOV.U32 R15, RZ, RZ, R5 ;  /* 0x000000ffff0f7224 */ /* 0x000fe400078e0005 */
[----:B------:R-:W-:-:S07]  /*ebe0*/  IMAD.MOV.U32 R14, RZ, RZ, R6 ;  /* 0x000000ffff0e7224 */ /* 0x000fce00078e0006 */
.L_x_974:
[----:B------:R-:W-:Y:S05]  /*ebf0*/  BSYNC.RECONVERGENT B1 ;  /* 0x0000000000017941 */ /* 0x000fea0003800200 */
.L_x_972:
        /* <DEDUP_REMOVED lines=10> */
.L_x_979:
        /* <DEDUP_REMOVED lines=23> */
.L_x_978:
[----:B------:R-:W-:Y:S01]  /*ee10*/  ISETP.GE.U32.AND P0, PT, R10, R22, PT ;  /* 0x000000160a00720c */ /* 0x000fe20003f06070 */
[----:B------:R-:W-:Y:S02]  /*ee20*/  IMAD.MOV.U32 R6, RZ, RZ, R24 ;  /* 0x000000ffff067224 */ /* 0x000fe400078e0018 */
[----:B------:R-:W-:Y:S01]  /*ee30*/  IMAD.MOV.U32 R5, RZ, RZ, R25 ;  /* 0x000000ffff057224 */ /* 0x000fe200078e0019 */
[----:B------:R-:W-:-:S13]  /*ee40*/  ISETP.GE.U32.AND.EX P0, PT, R11, R23, PT, P0 ;  /* 0x000000170b00720c */ /* 0x000fda0003f06100 */
[----:B------:R-:W-:Y:S05]  /*ee50*/  @P0 BRA `(.L_x_841) ;  /* 0x0000000000100947 */ /* 0x000fea0003800000 */
.L_x_977:
[----:B------:R-:W-:Y:S02]  /*ee60*/  IMAD.MOV.U32 R6, RZ, RZ, R7 ;  /* 0x000000ffff067224 */ /* 0x000fe400078e0007 */
[----:B------:R-:W-:Y:S02]  /*ee70*/  IMAD.MOV.U32 R5, RZ, RZ, R16 ;  /* 0x000000ffff057224 */ /* 0x000fe400078e0010 */
[----:B------:R-:W-:Y:S02]  /*ee80*/  IMAD.MOV.U32 R7, RZ, RZ, R24 ;  /* 0x000000ffff077224 */ /* 0x000fe400078e0018 */
[----:B------:R-:W-:-:S07]  /*ee90*/  IMAD.MOV.U32 R16, RZ, RZ, R25 ;  /* 0x000000ffff107224 */ /* 0x000fce00078e0019 */
.L_x_841:
[----:B------:R-:W-:Y:S05]  /*eea0*/  BSYNC.RECONVERGENT B0 ;  /* 0x0000000000007941 */ /* 0x000fea0003800200 */
.L_x_840:
[----:B------:R-:W0:Y:S01]  /*eeb0*/  S2R R0, SR_TID.X ;  /* 0x0000000000007919 */ /* 0x000e220000002100 */
[----:B------:R-:W1:Y:S01]  /*eec0*/  S2UR UR5, SR_CgaCtaId ;  /* 0x00000000000579c3 */ /* 0x000e620000008800 */
[----:B------:R-:W-:Y:S01]  /*eed0*/  UMOV UR4, 0x400 ;  /* 0x0000040000047882 */ /* 0x000fe20000000000 */
[----:B------:R-:W-:Y:S01]  /*eee0*/  IMAD.MOV.U32 R2, RZ, RZ, 0x2 ;  /* 0x00000002ff027424 */ /* 0x000fe200078e00ff */
[----:B-1----:R-:W-:-:S06]  /*eef0*/  ULEA UR4, UR5, UR4, 0x18 ;  /* 0x0000000405047291 */ /* 0x002fcc000f8ec0ff */
[----:B0-----:R-:W-:-:S07]  /*ef00*/  LEA R0, R0, UR4, 0x6 ;  /* 0x0000000400007c11 */ /* 0x001fce000f8e30ff */
.L_x_1019:
        /* <DEDUP_REMOVED lines=41> */
.L_x_986:
        /* <DEDUP_REMOVED lines=26> */
.L_x_985:
        /* <DEDUP_REMOVED lines=24> */
.L_x_984:
[----:B------:R-:W-:-:S04]  /*f4c0*/  ISETP.GE.U32.AND P0, PT, R6, R10, PT ;  /* 0x0000000a0600720c */ /* 0x000fc80003f06070 */
[----:B------:R-:W-:-:S13]  /*f4d0*/  ISETP.GE.U32.AND.EX P0, PT, R7, R11, PT, P0 ;  /* 0x0000000b0700720c */ /* 0x000fda0003f06100 */
.L_x_983:
[----:B------:R-:W-:Y:S05]  /*f4e0*/  BSYNC.RECONVERGENT B1 ;  /* 0x0000000000017941 */ /* 0x000fea0003800200 */
.L_x_982:
[----:B------:R-:W-:Y:S01]  /*f4f0*/  @P0 VIADD R14, R15, 0x1 ;  /* 0x000000010f0e0836 */ /* 0x000fe20000000000 */
[----:B------:R-:W-:-:S04]  /*f500*/  SEL R12, R12, R15, P0 ;  /* 0x0000000f0c0c7207 */ /* 0x000fc80000000000 */
[----:B------:R-:W-:-:S13]  /*f510*/  ISETP.GE.AND P0, PT, R14, R12, PT ;  /* 0x0000000c0e00720c */ /* 0x000fda0003f06270 */
[----:B------:R-:W-:Y:S05]  /*f520*/  @!P0 BRA `(.L_x_986) ;  /* 0xfffffffc001c8947 */ /* 0x000fea000383ffff */
.L_x_981:
[----:B------:R-:W-:Y:S05]  /*f530*/  BSYNC.RECONVERGENT B0 ;  /* 0x0000000000007941 */ /* 0x000fea0003800200 */
.L_x_980:
        /* <DEDUP_REMOVED lines=27> */
.L_x_990:
        /* <DEDUP_REMOVED lines=25> */
.L_x_989:
[----:B------:R-:W-:-:S04]  /*f880*/  ISETP.GE.U32.AND P0, PT, R4, R8, PT ;  /* 0x000000080400720c */ /* 0x000fc80003f06070 */
[----:B------:R-:W-:-:S04]  /*f890*/  ISETP.GE.U32.AND.EX P0, PT, R5, R9, PT, P0 ;  /* 0x000000090500720c */ /* 0x000fc80003f06100 */
[----:B------:R-:W-:-:S13]  /*f8a0*/  PLOP3.LUT P0, PT, P0, PT, PT, 0x8, 0x80 ;  /* 0x000000000080781c */ /* 0x000fda000070e170 */
.L_x_988:
[----:B------:R-:W-:Y:S05]  /*f8b0*/  BSYNC.RECONVERGENT B0 ;  /* 0x0000000000007941 */ /* 0x000fea0003800200 */
.L_x_987:
        /* <DEDUP_REMOVED lines=26> */
.L_x_994:
        /* <DEDUP_REMOVED lines=25> */
.L_x_993:
[----:B------:R-:W-:-:S04]  /*fbf0*/  ISETP.GE.U32.AND P1, PT, R4, R12, PT ;  /* 0x0000000c0400720c */ /* 0x000fc80003f26070 */
[----:B------:R-:W-:-:S04]  /*fc00*/  ISETP.GE.U32.AND.EX P1, PT, R5, R13, PT, P1 ;  /* 0x0000000d0500720c */ /* 0x000fc80003f26110 */
[----:B------:R-:W-:-:S13]  /*fc10*/  PLOP3.LUT P1, PT, P1, PT, PT, 0x8, 0x80 ;  /* 0x000000000080781c */ /* 0x000fda0000f2e170 */
.L_x_992:
[----:B------:R-:W-:Y:S05]  /*fc20*/  BSYNC.RECONVERGENT B0 ;  /* 0x0000000000007941 */ /* 0x000fea0003800200 */
.L_x_991:
        /* <DEDUP_REMOVED lines=31> */
.L_x_998:
        /* <DEDUP_REMOVED lines=23> */
.L_x_997:
[----:B------:R-:W-:-:S04]  /*ff90*/  ISETP.GE.U32.AND P0, PT, R4, R12, PT ;  /* 0x0000000c0400720c */ /* 0x000fc80003f06070 */
[----:B------:R-:W-:-:S04]  /*ffa0*/  ISETP.GE.U32.AND.EX P0, PT, R5, R13, PT, P0 ;  /* 0x0000000d0500720c */ /* 0x000fc80003f06100 */
[----:B------:R-:W-:-:S13]  /*ffb0*/  PLOP3.LUT P0, PT, P0, PT, PT, 0x8, 0x80 ;  /* 0x000000000080781c */ /* 0x000fda000070e170 */
.L_x_996:
[----:B------:R-:W-:Y:S05]  /*ffc0*/  BSYNC.RECONVERGENT B0 ;  /* 0x0000000000007941 */ /* 0x000fea0003800200 */
.L_x_995:
        /* <DEDUP_REMOVED lines=31> */
.L_x_1002:
        /* <DEDUP_REMOVED lines=23> */
.L_x_1001:
[----:B------:R-:W-:-:S04]  /*10330*/  ISETP.GE.U32.AND P0, PT, R4, R14, PT ;  /* 0x0000000e0400720c */ /* 0x000fc80003f06070 */
[----:B------:R-:W-:-:S04]  /*10340*/  ISETP.GE.U32.AND.EX P0, PT, R5, R15, PT, P0 ;  /* 0x0000000f0500720c */ /* 0x000fc80003f06100 */
[----:B------:R-:W-:-:S13]  /*10350*/  PLOP3.LUT P0, PT, P0, PT, PT, 0x8, 0x80 ;  /* 0x000000000080781c */ /* 0x000fda000070e170 */
.L_x_1000:
[----:B------:R-:W-:Y:S05]  /*10360*/  BSYNC.RECONVERGENT B0 ;  /* 0x0000000000007941 */ /* 0x000fea0003800200 */
.L_x_999:
        /* <DEDUP_REMOVED lines=31> */
.L_x_1006:
        /* <DEDUP_REMOVED lines=23> */
.L_x_1005:
[----:B------:R-:W-:-:S04]  /*106d0*/  ISETP.GE.U32.AND P0, PT, R4, R16, PT ;  /* 0x000000100400720c */ /* 0x000fc80003f06070 */
[----:B------:R-:W-:-:S04]  /*106e0*/  ISETP.GE.U32.AND.EX P0, PT, R5, R17, PT, P0 ;  /* 0x000000110500720c */ /* 0x000fc80003f06100 */
[----:B------:R-:W-:-:S13]  /*106f0*/  PLOP3.LUT P0, PT, P0, PT, PT, 0x8, 0x80 ;  /* 0x000000000080781c */ /* 0x000fda000070e170 */
.L_x_1004:
[----:B------:R-:W-:Y:S05]  /*10700*/  BSYNC.RECONVERGENT B0 ;  /* 0x0000000000007941 */ /* 0x000fea0003800200 */
.L_x_1003:
        /* <DEDUP_REMOVED lines=31> */
.L_x_1010:
        /* <DEDUP_REMOVED lines=23> */
.L_x_1009:
[----:B------:R-:W-:-:S04]  /*10a70*/  ISETP.GE.U32.AND P0, PT, R4, R24, PT ;  /* 0x000000180400720c */ /* 0x000fc80003f06070 */
[----:B------:R-:W-:-:S04]  /*10a80*/  ISETP.GE.U32.AND.EX P0, PT, R5, R25, PT, P0 ;  /* 0x000000190500720c */ /* 0x000fc80003f06100 */
[----:B------:R-:W-:-:S13]  /*10a90*/  PLOP3.LUT P0, PT, P0, PT, PT, 0x8, 0x80 ;  /* 0x000000000080781c */ /* 0x000fda000070e170 */
.L_x_1008:
[----:B------:R-:W-:Y:S05]  /*10aa0*/  BSYNC.RECONVERGENT B0 ;  /* 0x0000000000007941 */ /* 0x000fea0003800200 */
.L_x_1007:
        /* <DEDUP_REMOVED lines=31> */
.L_x_1014:
        /* <DEDUP_REMOVED lines=23> */
.L_x_1013:
[----:B------:R-:W-:-:S04]  /*10e10*/  ISETP.GE.U32.AND P0, PT, R4, R26, PT ;  /* 0x0000001a0400720c */ /* 0x000fc80003f06070 */
[----:B------:R-:W-:-:S04]  /*10e20*/  ISETP.GE.U32.AND.EX P0, PT, R5, R27, PT, P0 ;  /* 0x0000001b0500720c */ /* 0x000fc80003f06100 */
[----:B------:R-:W-:-:S13]  /*10e30*/  PLOP3.LUT P0, PT, P0, PT, PT, 0x8, 0x80 ;  /* 0x000000000080781c */ /* 0x000fda000070e170 */
.L_x_1012:
[----:B------:R-:W-:Y:S05]  /*10e40*/  BSYNC.RECONVERGENT B0 ;  /* 0x0000000000007941 */ /* 0x000fea0003800200 */
.L_x_1011:
        /* <DEDUP_REMOVED lines=35> */
.L_x_1018:
        /* <DEDUP_REMOVED lines=25> */
.L_x_1017:
[----:B------:R-:W-:-:S04]  /*11210*/  ISETP.GE.U32.AND P0, PT, R22, R26, PT ;  /* 0x0000001a1600720c */ /* 0x000fc80003f06070 */
[----:B------:R-:W-:-:S04]  /*11220*/  ISETP.GE.U32.AND.EX P0, PT, R23, R27, PT, P0 ;  /* 0x0000001b1700720c */ /* 0x000fc80003f06100 */
[----:B------:R-:W-:Y:S02]  /*11230*/  SEL R4, R20, R10, !P0 ;  /* 0x0000000a14047207 */ /* 0x000fe40004000000 */
[----:B------:R-:W-:-:S07]  /*11240*/  SEL R3, R21, R11, !P0 ;  /* 0x0000000b15037207 */ /* 0x000fce0004000000 */
.L_x_1016:
[----:B------:R-:W-:Y:S05]  /*11250*/  BSYNC.RECONVERGENT B0 ;  /* 0x0000000000007941 */ /* 0x000fea0003800200 */
.L_x_1015:
[C---:B------:R-:W-:Y:S01]  /*11260*/  ISETP.GE.U32.AND P0, PT, R2.reuse, 0x81, PT ;  /* 0x000000810200780c */ /* 0x040fe20003f06070 */
[----:B------:R-:W-:-:S12]  /*11270*/  IMAD.SHL.U32 R2, R2, 0x2, RZ ;  /* 0x0000000202027824 */ /* 0x000fd800078e00ff */
[----:B------:R-:W-:Y:S05]  /*11280*/  @!P0 BRA `(.L_x_1019) ;  /* 0xffffffdc00208947 */ /* 0x000fea000383ffff */
[----:B------:R-:W0:Y:S01]  /*11290*/  S2R R0, SR_TID.X ;  /* 0x0000000000007919 */ /* 0x000e220000002100 */
[----:B------:R-:W1:Y:S02]  /*112a0*/  LDCU.U8 UR4, c[0x0][0x380] ;  /* 0x00007000ff0477ac */ /* 0x000e640008000000 */
[----:B-1----:R-:W-:-:S04]  /*112b0*/  UPRMT UR4, UR4, 0x8880, URZ ;  /* 0x0000888004047896 */ /* 0x002fc800080000ff */
[----:B------:R-:W-:Y:S01]  /*112c0*/  UISETP.NE.AND UP0, UPT, UR4, URZ, UPT ;  /* 0x000000ff0400728c */ /* 0x000fe2000bf05270 */
[----:B0-----:R-:W-:-:S05]  /*112d0*/  IMAD.SHL.U32 R2, R0, 0x8, RZ ;  /* 0x0000000800027824 */ /* 0x001fca00078e00ff */
[----:B------:R-:W-:-:S04]  /*112e0*/  LOP3.LUT R11, R2, 0x1f00, RZ, 0xc0, !PT ;  /* 0x00001f00020b7812 */ /* 0x000fc800078ec0ff */
[----:B------:R-:W-:Y:S01]  /*112f0*/  LOP3.LUT R0, R11, 0x1f, R0, 0xf8, !PT ;  /* 0x0000001f0b007812 */ /* 0x000fe200078ef800 */
[----:B------:R-:W-:Y:S06]  /*11300*/  BAR.SYNC.DEFER_BLOCKING 0x0 ;  /* 0x0000000000007b1d */ /* 0x000fec0000010000 */
[----:B------:R-:W-:Y:S05]  /*11310*/  BRA.U !UP0, `(.L_x_1020) ;  /* 0x0000000508907547 */ /* 0x000fea000b800000 */
[----:B------:R-:W3:Y:S04]  /*11320*/  LDL.LU R22, [R1+0x4] ;  /* 0x0000040001167983 */ /* 0x000ee80000300800 */
[----:B--2---:R-:W2:Y:S04]  /*11330*/  LDL.LU R21, [R1+0x8] ;  /* 0x0000080001157983 */ /* 0x004ea80000300800 */
[----:B------:R-:W4:Y:S01]  /*11340*/  LDL.LU R20, [R1] ;  /* 0x0000000001147983 */ /* 0x000f220000300800 */
[----:B------:R-:W0:Y:S01]  /*11350*/  S2UR UR8, SR_CgaCtaId ;  /* 0x00000000000879c3 */ /* 0x000e220000008800 */
[----:B------:R-:W1:Y:S01]  /*11360*/  S2R R2, SR_TID.X ;  /* 0x0000000000027919 */ /* 0x000e620000002100 */
[----:B------:R-:W5:Y:S01]  /*11370*/  S2R R10, SR_LANEID ;  /* 0x00000000000a7919 */ /* 0x000f620000000000 */
[----:B------:R-:W0:Y:S05]  /*11380*/  S2R R23, SR_TID.X ;  /* 0x0000000000177919 */ /* 0x000e2a0000002100 */
[----:B------:R-:W5:Y:S01]  /*11390*/  S2UR UR5, SR_CgaCtaId ;  /* 0x00000000000579c3 */ /* 0x000f620000008800 */
[----:B------:R-:W-:Y:S01]  /*113a0*/  UMOV UR4, 0x400 ;  /* 0x0000040000047882 */ /* 0x000fe20000000000 */
[----:B---3--:R3:W-:Y:S01]  /*113b0*/  STS.64 [R22], R8 ;  /* 0x0000000816007388 */ /* 0x0087e20000000a00 */
[----:B0-----:R-:W-:Y:S01]  /*113c0*/  ISETP.NE.AND P0, PT, R23, RZ, PT ;  /* 0x000000ff1700720c */ /* 0x001fe20003f05270 */
[----:B---3--:R-:W-:-:S02]  /*113d0*/  IMAD.MOV.U32 R9, RZ, RZ, R19 ;  /* 0x000000ffff097224 */ /* 0x008fc400078e0013 */
[----:B------:R-:W3:Y:S01]  /*113e0*/  LDL.LU R19, [R1+0xc] ;  /* 0x00000c0001137983 */ /* 0x000ee20000300800 */
[----:B------:R-:W-:-:S05]  /*113f0*/  IMAD.MOV.U32 R8, RZ, RZ, R28 ;  /* 0x000000ffff087224 */ /* 0x000fca00078e001c */
[----:B--2---:R0:W-:Y:S04]  /*11400*/  STS.64 [R21+0x8], R8 ;  /* 0x0000080815007388 */ /* 0x0041e80000000a00 */
[----:B----4-:R-:W-:Y:S01]  /*11410*/  STS.64 [R20+0x10], R12 ;  /* 0x0000100c14007388 */ /* 0x010fe20000000a00 */
[----:B0-----:R-:W-:Y:S02]  /*11420*/  IMAD.MOV.U32 R8, RZ, RZ, R15 ;  /* 0x000000ffff087224 */ /* 0x001fe400078e000f */
[----:B------:R-:W-:Y:S02]  /*11430*/  IMAD.MOV.U32 R9, RZ, RZ, R14 ;  /* 0x000000ffff097224 */ /* 0x000fe400078e000e */
[----:B-1----:R-:W-:-:S03]  /*11440*/  IMAD.SHL.U32 R21, R2, 0x8, RZ ;  /* 0x0000000802157824 */ /* 0x002fc600078e00ff */
[----:B------:R0:W-:Y:S02]  /*11450*/  STS.64 [R37+0x18], R8 ;  /* 0x0000180825007388 */ /* 0x0001e40000000a00 */
[----:B------:R-:W-:Y:S01]  /*11460*/  LOP3.LUT R21, R21, 0x1f00, RZ, 0xc0, !PT ;  /* 0x00001f0015157812 */ /* 0x000fe200078ec0ff */
[----:B0-----:R-:W-:Y:S02]  /*11470*/  IMAD.MOV.U32 R8, RZ, RZ, R17 ;  /* 0x000000ffff087224 */ /* 0x001fe400078e0011 */
[----:B------:R-:W-:-:S05]  /*11480*/  IMAD.MOV.U32 R9, RZ, RZ, R18 ;  /* 0x000000ffff097224 */ /* 0x000fca00078e0012 */
[----:B------:R0:W-:Y:S01]  /*11490*/  STS.64 [R36+0x20], R8 ;  /* 0x0000200824007388 */ /* 0x0001e20000000a00 */
[----:B-----5:R-:W-:-:S04]  /*114a0*/  IMAD.IADD R10, R21, 0x1, R10 ;  /* 0x00000001150a7824 */ /* 0x020fc800078e020a */
[C---:B------:R-:W-:Y:S02]  /*114b0*/  VIADD R11, R10.reuse, 0x60 ;  /* 0x000000600a0b7836 */ /* 0x040fe40000000000 */
[----:B0-----:R-:W-:Y:S02]  /*114c0*/  IMAD.MOV.U32 R8, RZ, RZ, R7 ;  /* 0x000000ffff087224 */ /* 0x001fe400078e0007 */
[----:B------:R-:W-:Y:S02]  /*114d0*/  IMAD.MOV.U32 R9, RZ, RZ, R16 ;  /* 0x000000ffff097224 */ /* 0x000fe400078e0010 */
[----:B------:R-:W-:Y:S02]  /*114e0*/  IMAD.MOV.U32 R7, RZ, RZ, R5 ;  /* 0x000000ffff077224 */ /* 0x000fe400078e0005 */
[----:B------:R-:W-:Y:S01]  /*114f0*/  IMAD.MOV.U32 R5, RZ, RZ, R3 ;  /* 0x000000ffff057224 */ /* 0x000fe200078e0003 */
[----:B------:R0:W-:Y:S01]  /*11500*/  STS.64 [R35+0x28], R8 ;  /* 0x0000280823007388 */ /* 0x0001e20000000a00 */
[----:B------:R-:W-:-:S02]  /*11510*/  VIADD R3, R10, 0x40 ;  /* 0x000000400a037836 */ /* 0x000fc40000000000 */
[C---:B------:R-:W-:Y:S01]  /*11520*/  VIADD R13, R10.reuse, 0x80 ;  /* 0x000000800a0d7836 */ /* 0x040fe20000000000 */
[----:B------:R1:W-:Y:S01]  /*11530*/  STS.64 [R34+0x30], R6 ;  /* 0x0000300622007388 */ /* 0x0003e20000000a00 */
[C---:B------:R-:W-:Y:S01]  /*11540*/  VIADD R15, R10.reuse, 0xa0 ;  /* 0x000000a00a0f7836 */ /* 0x040fe20000000000 */
[----:B------:R-:W-:Y:S01]  /*11550*/  ULEA UR8, UR8, UR4, 0x18 ;  /* 0x0000000408087291 */ /* 0x000fe2000f8ec0ff */
[----:B------:R-:W-:Y:S01]  /*11560*/  LEA.HI.SX32 R3, R3, R10, 0x1b ;  /* 0x0000000a03037211 */ /* 0x000fe200078fdaff */
[C---:B0-----:R-:W-:Y:S02]  /*11570*/  VIADD R9, R10.reuse, 0x20 ;  /* 0x000000200a097836 */ /* 0x041fe40000000000 */
[----:B-1----:R-:W-:-:S03]  /*11580*/  VIADD R7, R10, 0xc0 ;  /* 0x000000c00a077836 */ /* 0x002fc60000000000 */
[-C--:B------:R-:W-:Y:S02]  /*11590*/  LEA.HI.SX32 R9, R9, R10.reuse, 0x1b ;  /* 0x0000000a09097211 */ /* 0x080fe400078fdaff */
[-C--:B------:R-:W-:Y:S02]  /*115a0*/  LEA.HI.SX32 R11, R11, R10.reuse, 0x1b ;  /* 0x0000000a0b0b7211 */ /* 0x080fe400078fdaff */
[-C--:B------:R-:W-:Y:S02]  /*115b0*/  LEA.HI.SX32 R13, R13, R10.reuse, 0x1b ;  /* 0x0000000a0d0d7211 */ /* 0x080fe400078fdaff */
[-C--:B------:R-:W-:Y:S02]  /*115c0*/  LEA.HI.SX32 R15, R15, R10.reuse, 0x1b ;  /* 0x0000000a0f0f7211 */ /* 0x080fe400078fdaff */
[-C--:B------:R-:W-:Y:S02]  /*115d0*/  LEA.HI.SX32 R7, R7, R10.reuse, 0x1b ;  /* 0x0000000a07077211 */ /* 0x080fe400078fdaff */
[----:B------:R-:W-:Y:S01]  /*115e0*/  LEA.HI.SX32 R10, R10, R10, 0x1b ;  /* 0x0000000a0a0a7211 */ /* 0x000fe200078fdaff */
[----:B------:R-:W-:Y:S01]  /*115f0*/  ULEA UR4, UR5, UR4, 0x18 ;  /* 0x0000000405047291 */ /* 0x000fe2000f8ec0ff */
[----:B------:R-:W-:-:S02]  /*11600*/  LEA R6, R9, UR8, 0x3 ;  /* 0x0000000809067c11 */ /* 0x000fc4000f8e18ff */
[----:B------:R-:W-:Y:S02]  /*11610*/  LEA R12, R10, UR8, 0x3 ;  /* 0x000000080a0c7c11 */ /* 0x000fe4000f8e18ff */
[----:B------:R-:W-:Y:S02]  /*11620*/  LEA R8, R11, UR8, 0x3 ;  /* 0x000000080b087c11 */ /* 0x000fe4000f8e18ff */
[----:B------:R-:W-:Y:S02]  /*11630*/  LEA R10, R13, UR8, 0x3 ;  /* 0x000000080d0a7c11 */ /* 0x000fe4000f8e18ff */
[----:B------:R-:W-:Y:S02]  /*11640*/  LEA R18, R15, UR8, 0x3 ;  /* 0x000000080f127c11 */ /* 0x000fe4000f8e18ff */
[----:B------:R-:W-:Y:S01]  /*11650*/  LEA R16, R7, UR8, 0x3 ;  /* 0x0000000807107c11 */ /* 0x000fe2000f8e18ff */
[----:B------:R-:W-:Y:S01]  /*11660*/  IMAD.U32 R24, RZ, RZ, UR11 ;  /* 0x0000000bff187e24 */ /* 0x000fe2000f8e00ff */
[----:B------:R-:W-:Y:S01]  /*11670*/  LEA R3, R3, UR8, 0x3 ;  /* 0x0000000803037c11 */ /* 0x000fe2000f8e18ff */
[----:B------:R-:W-:Y:S01]  /*11680*/  STS.64 [R31+0x38], R4 ;  /* 0x000038041f007388 */ /* 0x000fe20000000a00 */
[----:B------:R-:W-:-:S03]  /*11690*/  NOP ;  /* 0x0000000000007918 */ /* 0x000fc60000000000 */
[----:B------:R-:W-:Y:S04]  /*116a0*/  LDS.64 R12, [R12] ;  /* 0x000000000c0c7984 */ /* 0x000fe80000000a00 */
[----:B------:R-:W-:Y:S04]  /*116b0*/  LDS.64 R6, [R6+0x100] ;  /* 0x0001000006067984 */ /* 0x000fe80000000a00 */
[----:B------:R0:W-:Y:S04]  /*116c0*/  LDS.64 R4, [R3+0x200] ;  /* 0x0002000003047984 */ /* 0x0001e80000000a00 */
[----:B------:R-:W-:Y:S04]  /*116d0*/  LDS.64 R8, [R8+0x300] ;  /* 0x0003000008087984 */ /* 0x000fe80000000a00 */
[----:B------:R-:W-:Y:S04]  /*116e0*/  LDS.64 R10, [R10+0x400] ;  /* 0x000400000a0a7984 */ /* 0x000fe80000000a00 */
[----:B------:R-:W-:Y:S01]  /*116f0*/  LDS.64 R16, [R16+0x600] ;  /* 0x0006000010107984 */ /* 0x000fe20000000a00 */
[----:B------:R-:W-:-:S05]  /*11700*/  LOP3.LUT R20, R2, 0x1f, RZ, 0xc0, !PT ;  /* 0x0000001f02147812 */ /* 0x000fca00078ec0ff */
[----:B------:R-:W-:Y:S01]  /*11710*/  VIADD R20, R20, UR9 ;  /* 0x0000000914147c36 */ /* 0x000fe20008000000 */
[----:B---3--:R-:W-:Y:S04]  /*11720*/  LDS.64 R14, [R19+0x700] ;  /* 0x00070000130e7984 */ /* 0x008fe80000000a00 */
[----:B------:R-:W-:Y:S04]  /*11730*/  LDS.64 R18, [R18+0x500] ;  /* 0x0005000012127984 */ /* 0x000fe80000000a00 */
[----:B------:R1:W-:Y:S01]  /*11740*/  @!P0 STS [UR4+0x4200], R24 ;  /* 0x00420018ff008988 */ /* 0x0003e20008000804 */
[----:B------:R-:W-:Y:S06]  /*11750*/  BAR.SYNC.DEFER_BLOCKING 0x0 ;  /* 0x0000000000007b1d */ /* 0x000fec0000010000 */
[----:B------:R-:W2:Y:S01]  /*11760*/  LDS R23, [UR4+0x4200] ;  /* 0x00420004ff177984 */ /* 0x000ea20008000800 */
[----:B------:R-:W3:Y:S01]  /*11770*/  LDCU.64 UR4, c[0x0][0x398] ;  /* 0x00007300ff0477ac */ /* 0x000ee20008000a00 */
[----:B------:R-:W-:-:S02]  /*11780*/  IADD3 R20, P0, PT, R21, R20, RZ ;  /* 0x0000001415147210 */ /* 0x000fc40007f1e0ff */
[----:B------:R-:W-:-:S03]  /*11790*/  LOP3.LUT R21, R21, 0x1f, R2, 0xf8, !PT ;  /* 0x0000001f15157812 */ /* 0x000fc600078ef802 */
[----:B0-----:R-:W-:Y:S02]  /*117a0*/  IMAD.X R3, RZ, RZ, RZ, P0 ;  /* 0x000000ffff037224 */ /* 0x001fe400000e06ff */
[C---:B------:R-:W-:Y:S02]  /*117b0*/  VIADD R22, R21.reuse, 0x80 ;  /* 0x0000008015167836 */ /* 0x040fe40000000000 */
[----:B-1----:R-:W-:Y:S01]  /*117c0*/  VIADD R24, R21, 0xa0 ;  /* 0x000000a015187836 */ /* 0x002fe20000000000 */
[----:B---3--:R-:W-:-:S04]  /*117d0*/  LEA R2, P0, R20, UR4, 0x3 ;  /* 0x0000000414027c11 */ /* 0x008fc8000f8018ff */
[----:B------:R-:W-:Y:S01]  /*117e0*/  LEA.HI.X R3, R20, UR5, R3, 0x3, P0 ;  /* 0x0000000514037c11 */ /* 0x000fe200080f1c03 */
[C---:B------:R-:W-:Y:S01]  /*117f0*/  VIADD R20, R21.reuse, 0x60 ;  /* 0x0000006015147836 */ /* 0x040fe20000000000 */
[-C--:B--2---:R-:W-:Y:S01]  /*11800*/  ISETP.GE.AND P0, PT, R0, R23.reuse, PT ;  /* 0x000000170000720c */ /* 0x084fe20003f06270 */
[C---:B------:R-:W-:Y:S01]  /*11810*/  VIADD R0, R21.reuse, 0xc0 ;  /* 0x000000c015007836 */ /* 0x040fe20000000000 */
[-C--:B------:R-:W-:Y:S01]  /*11820*/  ISETP.GE.AND P4, PT, R22, R23.reuse, PT ;  /* 0x000000171600720c */ /* 0x080fe20003f86270 */
[C---:B------:R-:W-:Y:S01]  /*11830*/  VIADD R22, R21.reuse, 0x20 ;  /* 0x0000002015167836 */ /* 0x040fe20000000000 */
[-C--:B------:R-:W-:Y:S01]  /*11840*/  ISETP.GE.AND P5, PT, R24, R23.reuse, PT ;  /* 0x000000171800720c */ /* 0x080fe20003fa6270 */
[C---:B------:R-:W-:Y:S01]  /*11850*/  VIADD R24, R21.reuse, 0x40 ;  /* 0x0000004015187836 */ /* 0x040fe20000000000 */
        /* <DEDUP_REMOVED lines=16> */
.L_x_1020:
[----:B--2---:R-:W2:Y:S04]  /*11960*/  LDL.LU R21, [R1+0x4] ;  /* 0x0000040001157983 */ /* 0x004ea80000300800 */
[----:B------:R-:W3:Y:S04]  /*11970*/  LDL.LU R20, [R1+0x8] ;  /* 0x0000080001147983 */ /* 0x000ee80000300800 */
[----:B------:R-:W4:Y:S01]  /*11980*/  LDL.LU R11, [R1] ;  /* 0x00000000010b7983 */ /* 0x000f220000300800 */
[----:B------:R-:W0:Y:S01]  /*11990*/  S2UR UR10, SR_CgaCtaId ;  /* 0x00000000000a79c3 */ /* 0x000e220000008800 */
[----:B------:R-:W1:Y:S01]  /*119a0*/  S2R R2, SR_TID.X ;  /* 0x0000000000027919 */ /* 0x000e620000002100 */
[----:B------:R-:W5:Y:S01]  /*119b0*/  S2R R10, SR_LANEID ;  /* 0x00000000000a7919 */ /* 0x000f620000000000 */
[----:B------:R-:W0:Y:S05]  /*119c0*/  S2R R22, SR_TID.X ;  /* 0x0000000000167919 */ /* 0x000e2a0000002100 */
[----:B------:R-:W5:Y:S01]  /*119d0*/  S2UR UR5, SR_CgaCtaId ;  /* 0x00000000000579c3 */ /* 0x000f620000008800 */
[----:B------:R-:W-:Y:S01]  /*119e0*/  UMOV UR8, 0x400 ;  /* 0x0000040000087882 */ /* 0x000fe20000000000 */
[----:B--2---:R2:W-:Y:S01]  /*119f0*/  STS.64 [R21], R8 ;  /* 0x0000000815007388 */ /* 0x0045e20000000a00 */
[----:B0-----:R-:W-:Y:S01]  /*11a00*/  ISETP.NE.AND P0, PT, R22, RZ, PT ;  /* 0x000000ff1600720c */ /* 0x001fe20003f05270 */
[----:B--2---:R-:W-:-:S02]  /*11a10*/  IMAD.MOV.U32 R8, RZ, RZ, R28 ;  /* 0x000000ffff087224 */ /* 0x004fc400078e001c */
[----:B------:R-:W-:-:S05]  /*11a20*/  IMAD.MOV.U32 R9, RZ, RZ, R19 ;  /* 0x000000ffff097224 */ /* 0x000fca00078e0013 */
[----:B---3--:R0:W-:Y:S01]  /*11a30*/  STS.64 [R20+0x8], R8 ;  /* 0x0000080814007388 */ /* 0x0081e20000000a00 */
[----:B-1----:R-:W-:-:S03]  /*11a40*/  IMAD.SHL.U32 R21, R2, 0x8, RZ ;  /* 0x0000000802157824 */ /* 0x002fc600078e00ff */
[----:B----4-:R1:W-:Y:S04]  /*11a50*/  STS.64 [R11+0x10], R12 ;  /* 0x0000100c0b007388 */ /* 0x0103e80000000a00 */
[----:B0-----:R-:W2:Y:S01]  /*11a60*/  LDL.LU R20, [R1+0xc] ;  /* 0x00000c0001147983 */ /* 0x001ea20000300800 */
[----:B------:R-:W-:Y:S01]  /*11a70*/  IMAD.MOV.U32 R8, RZ, RZ, R15 ;  /* 0x000000ffff087224 */ /* 0x000fe200078e000f */
[----:B------:R-:W-:Y:S01]  /*11a80*/  LOP3.LUT R21, R21, 0x1f00, RZ, 0xc0, !PT ;  /* 0x00001f0015157812 */ /* 0x000fe200078ec0ff */
[----:B------:R-:W-:Y:S01]  /*11a90*/  IMAD.MOV.U32 R9, RZ, RZ, R14 ;  /* 0x000000ffff097224 */ /* 0x000fe200078e000e */
[----:B------:R-:W-:Y:S01]  /*11aa0*/  ULEA UR8, UR10, UR8, 0x18 ;  /* 0x000000080a087291 */ /* 0x000fe2000f8ec0ff */
[----:B------:R-:W-:Y:S01]  /*11ab0*/  IMAD.U32 R25, RZ, RZ, UR11 ;  /* 0x0000000bff197e24 */ /* 0x000fe2000f8e00ff */
[----:B------:R-:W-:Y:S01]  /*11ac0*/  UMOV UR4, 0x400 ;  /* 0x0000040000047882 */ /* 0x000fe20000000000 */
[C---:B-----5:R-:W-:Y:S01]  /*11ad0*/  IMAD.IADD R10, R21.reuse, 0x1, R10 ;  /* 0x00000001150a7824 */ /* 0x060fe200078e020a */
[----:B------:R0:W-:Y:S01]  /*11ae0*/  STS.64 [R37+0x18], R8 ;  /* 0x0000180825007388 */ /* 0x0001e20000000a00 */
[----:B------:R-:W-:Y:S01]  /*11af0*/  ULEA UR4, UR5, UR4, 0x18 ;  /* 0x0000000405047291 */ /* 0x000fe2000f8ec0ff */
[----:B------:R-:W-:Y:S01]  /*11b00*/  LOP3.LUT R21, R21, 0x1f, R2, 0xf8, !PT ;  /* 0x0000001f15157812 */ /* 0x000fe200078ef802 */
[----:B-1----:R-:W-:-:S02]  /*11b10*/  VIADD R11, R10, 0x40 ;  /* 0x000000400a0b7836 */ /* 0x002fc40000000000 */
[C---:B------:R-:W-:Y:S02]  /*11b20*/  VIADD R13, R10.reuse, 0xa0 ;  /* 0x000000a00a0d7836 */ /* 0x040fe40000000000 */
[----:B------:R-:W-:Y:S01]  /*11b30*/  VIADD R15, R10, 0x60 ;  /* 0x000000600a0f7836 */ /* 0x000fe20000000000 */
[-C--:B------:R-:W-:Y:S01]  /*11b40*/  LEA.HI.SX32 R11, R11, R10.reuse, 0x1b ;  /* 0x0000000a0b0b7211 */ /* 0x080fe200078fdaff */
[----:B------:R-:W-:Y:S01]  /*11b50*/  VIADD R24, R21, 0x20 ;  /* 0x0000002015187836 */ /* 0x000fe20000000000 */
[-C--:B------:R-:W-:Y:S01]  /*11b60*/  LEA.HI.SX32 R13, R13, R10.reuse, 0x1b ;  /* 0x0000000a0d0d7211 */ /* 0x080fe200078fdaff */
[----:B------:R-:W-:Y:S01]  /*11b70*/  VIADD R22, R21, 0x80 ;  /* 0x0000008015167836 */ /* 0x000fe20000000000 */
[----:B------:R-:W-:Y:S01]  /*11b80*/  LEA.HI.SX32 R15, R15, R10, 0x1b ;  /* 0x0000000a0f0f7211 */ /* 0x000fe200078fdaff */
[----:B0-----:R-:W-:Y:S02]  /*11b90*/  IMAD.MOV.U32 R8, RZ, RZ, R17 ;  /* 0x000000ffff087224 */ /* 0x001fe400078e0011 */
[----:B------:R-:W-:-:S05]  /*11ba0*/  IMAD.MOV.U32 R9, RZ, RZ, R18 ;  /* 0x000000ffff097224 */ /* 0x000fca00078e0012 */
[----:B------:R0:W-:Y:S02]  /*11bb0*/  STS.64 [R36+0x20], R8 ;  /* 0x0000200824007388 */ /* 0x0001e40000000a00 */
[----:B0-----:R-:W-:Y:S02]  /*11bc0*/  IMAD.MOV.U32 R8, RZ, RZ, R7 ;  /* 0x000000ffff087224 */ /* 0x001fe400078e0007 */
[----:B------:R-:W-:Y:S01]  /*11bd0*/  IMAD.MOV.U32 R9, RZ, RZ, R16 ;  /* 0x000000ffff097224 */ /* 0x000fe200078e0010 */
[----:B------:R-:W-:Y:S01]  /*11be0*/  LEA R16, R15, UR8, 0x3 ;  /* 0x000000080f107c11 */ /* 0x000fe2000f8e18ff */
[----:B------:R-:W-:Y:S02]  /*11bf0*/  IMAD.MOV.U32 R7, RZ, RZ, R5 ;  /* 0x000000ffff077224 */ /* 0x000fe400078e0005 */
[----:B------:R-:W-:Y:S01]  /*11c00*/  IMAD.MOV.U32 R5, RZ, RZ, R3 ;  /* 0x000000ffff057224 */ /* 0x000fe200078e0003 */
[----:B------:R0:W-:Y:S01]  /*11c10*/  STS.64 [R35+0x28], R8 ;  /* 0x0000280823007388 */ /* 0x0001e20000000a00 */
[----:B------:R-:W-:-:S03]  /*11c20*/  VIADD R3, R10, 0xc0 ;  /* 0x000000c00a037836 */ /* 0x000fc60000000000 */
[----:B------:R1:W-:Y:S04]  /*11c30*/  STS.64 [R34+0x30], R6 ;  /* 0x0000300622007388 */ /* 0x0003e80000000a00 */
[----:B------:R3:W-:Y:S01]  /*11c40*/  STS.64 [R31+0x38], R4 ;  /* 0x000038041f007388 */ /* 0x0007e20000000a00 */
[----:B------:R-:W-:Y:S01]  /*11c50*/  NOP ;  /* 0x0000000000007918 */ /* 0x000fe20000000000 */
[C---:B0-----:R-:W-:Y:S01]  /*11c60*/  VIADD R9, R10.reuse, 0x80 ;  /* 0x000000800a097836 */ /* 0x041fe20000000000 */
[-C--:B-1----:R-:W-:Y:S01]  /*11c70*/  LEA.HI.SX32 R6, R3, R10.reuse, 0x1b ;  /* 0x0000000a03067211 */ /* 0x082fe200078fdaff */
[----:B------:R-:W-:Y:S01]  /*11c80*/  VIADD R7, R10, 0x20 ;  /* 0x000000200a077836 */ /* 0x000fe20000000000 */
[----:B------:R-:W-:Y:S01]  /*11c90*/  LEA R8, R13, UR8, 0x3 ;  /* 0x000000080d087c11 */ /* 0x000fe2000f8e18ff */
[----:B------:R-:W-:Y:S01]  /*11ca0*/  LDS.64 R16, [R16+0x300] ;  /* 0x0003000010107984 */ /* 0x000fe20000000a00 */
[----:B------:R-:W-:-:S02]  /*11cb0*/  LEA.HI.SX32 R9, R9, R10, 0x1b ;  /* 0x0000000a09097211 */ /* 0x000fc400078fdaff */
[-C--:B------:R-:W-:Y:S01]  /*11cc0*/  LEA.HI.SX32 R7, R7, R10.reuse, 0x1b ;  /* 0x0000000a07077211 */ /* 0x080fe200078fdaff */
[----:B------:R-:W0:Y:S01]  /*11cd0*/  S2R R3, SR_CTAID.X ;  /* 0x0000000000037919 */ /* 0x000e220000002500 */
[----:B------:R-:W-:Y:S02]  /*11ce0*/  LEA.HI.SX32 R10, R10, R10, 0x1b ;  /* 0x0000000a0a0a7211 */ /* 0x000fe400078fdaff */
[----:B---3--:R-:W-:Y:S02]  /*11cf0*/  LEA R4, R6, UR8, 0x3 ;  /* 0x0000000806047c11 */ /* 0x008fe4000f8e18ff */
[----:B------:R-:W-:Y:S02]  /*11d00*/  LEA R12, R10, UR8, 0x3 ;  /* 0x000000080a0c7c11 */ /* 0x000fe4000f8e18ff */
[----:B------:R-:W-:Y:S02]  /*11d10*/  LEA R10, R9, UR8, 0x3 ;  /* 0x00000008090a7c11 */ /* 0x000fe4000f8e18ff */
[----:B------:R-:W-:Y:S01]  /*11d20*/  LEA R6, R11, UR8, 0x3 ;  /* 0x000000080b067c11 */ /* 0x000fe2000f8e18ff */
[----:B------:R-:W-:Y:S01]  /*11d30*/  LDS.64 R8, [R8+0x500] ;  /* 0x0005000008087984 */ /* 0x000fe20000000a00 */
[----:B------:R-:W-:-:S03]  /*11d40*/  LEA R18, R7, UR8, 0x3 ;  /* 0x0000000807127c11 */ /* 0x000fc6000f8e18ff */
[----:B------:R-:W-:Y:S04]  /*11d50*/  LDS.64 R12, [R12] ;  /* 0x000000000c0c7984 */ /* 0x000fe80000000a00 */
[----:B------:R-:W-:Y:S04]  /*11d60*/  LDS.64 R6, [R6+0x200] ;  /* 0x0002000006067984 */ /* 0x000fe80000000a00 */
[----:B------:R-:W-:Y:S04]  /*11d70*/  LDS.64 R10, [R10+0x400] ;  /* 0x000400000a0a7984 */ /* 0x000fe80000000a00 */
[----:B------:R-:W-:Y:S04]  /*11d80*/  LDS.64 R4, [R4+0x600] ;  /* 0x0006000004047984 */ /* 0x000fe80000000a00 */
[----:B------:R-:W-:Y:S04]  /*11d90*/  LDS.64 R18, [R18+0x100] ;  /* 0x0001000012127984 */ /* 0x000fe80000000a00 */
[----:B--2---:R1:W-:Y:S04]  /*11da0*/  LDS.64 R14, [R20+0x700] ;  /* 0x00070000140e7984 */ /* 0x0043e80000000a00 */
[----:B------:R-:W-:Y:S01]  /*11db0*/  @!P0 STS [UR4+0x4200], R25 ;  /* 0x00420019ff008988 */ /* 0x000fe20008000804 */
[----:B------:R-:W-:Y:S01]  /*11dc0*/  BAR.SYNC.DEFER_BLOCKING 0x0 ;  /* 0x0000000000007b1d */ /* 0x000fe20000010000 */
[----:B0-----:R-:W-:-:S05]  /*11dd0*/  LEA R3, P0, R3, R0, 0xb ;  /* 0x0000000003037211 */ /* 0x001fca00078058ff */
[----:B-1----:R-:W-:Y:S01]  /*11de0*/  IMAD.X R20, RZ, RZ, RZ, P0 ;  /* 0x000000ffff147224 */ /* 0x002fe200000e06ff */
[----:B------:R-:W0:Y:S01]  /*11df0*/  LDS R23, [UR4+0x4200] ;  /* 0x00420004ff177984 */ /* 0x000e220008000800 */
[----:B------:R-:W1:Y:S02]  /*11e00*/  LDCU.64 UR4, c[0x0][0x3b0] ;  /* 0x00007600ff0477ac */ /* 0x000e640008000a00 */
[----:B-1----:R-:W-:-:S04]  /*11e10*/  LEA R2, P0, R3, UR4, 0x3 ;  /* 0x0000000403027c11 */ /* 0x002fc8000f8018ff */
[----:B------:R-:W-:Y:S01]  /*11e20*/  LEA.HI.X R3, R3, UR5, R20, 0x3, P0 ;  /* 0x0000000503037c11 */ /* 0x000fe200080f1c14 */
[C---:B------:R-:W-:Y:S01]  /*11e30*/  VIADD R20, R21.reuse, 0x60 ;  /* 0x0000006015147836 */ /* 0x040fe20000000000 */
[-C--:B0-----:R-:W-:Y:S01]  /*11e40*/  ISETP.GE.AND P6, PT, R0, R23.reuse, PT ;  /* 0x000000170000720c */ /* 0x081fe20003fc6270 */
        /* <DEDUP_REMOVED lines=21> */
.L_x_1021:
        /* <DEDUP_REMOVED lines=14> */
.L_x_1034:


//--------------------- .text._ZN3cub18CUB_300001_SM_10006detail8for_each13static_kernelINS2_12policy_hub_t12policy_500_tElN6thrust24THRUST_300001_SM_1000_NS8cuda_cub10__tabulate7functorINS7_6detail15normal_iteratorINS7_10device_ptrImEEEENS7_6system6detail7generic6detail22compute_sequence_valueImvEElEEEEvT0_T1_ --------------------------
	.section	.text._ZN3cub18CUB_300001_SM_10006detail8for_each13static_kernelINS2_12policy_hub_t12policy_500_tElN6thrust24THRUST_300001_SM_1000_NS8cuda_cub10__tabulate7functorINS7_6detail15normal_iteratorINS7_10device_ptrImEEEENS7_6system6detail7generic6detail22compute_sequence_valueImvEElEEEEvT0_T1_,"ax",@progbits
	.align	128
        .global         _ZN3cub18CUB_300001_SM_10006detail8for_each13static_kernelINS2_12policy_hub_t12policy_500_tElN6thrust24THRUST_300001_SM_1000_NS8cuda_cub10__tabulate7functorINS7_6detail15normal_iteratorINS7_10device_ptrImEEEENS7_6system6detail7generic6detail22compute_sequence_valueImvEElEEEEvT0_T1_
        .type           _ZN3cub18CUB_300001_SM_10006detail8for_each13static_kernelINS2_12policy_hub_t12policy_500_tElN6thrust24THRUST_300001_SM_1000_NS8cuda_cub10__tabulate7functorINS7_6detail15normal_iteratorINS7_10device_ptrImEEEENS7_6system6detail7generic6detail22compute_sequence_valueImvEElEEEEvT0_T1_,@function
        .size           _ZN3cub18CUB_300001_SM_10006detail8for_each13static_kernelINS2_12policy_hub_t12policy_500_tElN6thrust24THRUST_300001_SM_1000_NS8cuda_cub10__tabulate7functorINS7_6detail15normal_iteratorINS7_10device_ptrImEEEENS7_6system6detail7generic6detail22compute_sequence_valueImvEElEEEEvT0_T1_,(.L_x_1035 - _ZN3cub18CUB_300001_SM_10006detail8for_each13static_kernelINS2_12policy_hub_t12policy_500_tElN6thrust24THRUST_300001_SM_1000_NS8cuda_cub10__tabulate7functorINS7_6detail15normal_iteratorINS7_10device_ptrImEEEENS7_6system6detail7generic6detail22compute_sequence_valueImvEElEEEEvT0_T1_)
        .other          _ZN3cub18CUB_300001_SM_10006detail8for_each13static_kernelINS2_12policy_hub_t12policy_500_tElN6thrust24THRUST_300001_SM_1000_NS8cuda_cub10__tabulate7functorINS7_6detail15normal_iteratorINS7_10device_ptrImEEEENS7_6system6detail7generic6detail22compute_sequence_valueImvEElEEEEvT0_T1_,@"STO_CUDA_ENTRY STV_DEFAULT"
_ZN3cub18CUB_300001_SM_10006detail8for_each13static_kernelINS2_12policy_hub_t12policy_500_tElN6thrust24THRUST_300001_SM_1000_NS8cuda_cub10__tabulate7functorINS7_6detail15normal_iteratorINS7_10device_ptrImEEEENS7_6system6detail7generic6detail22compute_sequence_valueImvEElEEEEvT0_T1_:
.text._ZN3cub18CUB_300001_SM_10006detail8for_each13static_kernelINS2_12policy_hub_t12policy_500_tElN6thrust24THRUST_300001_SM_1000_NS8cuda_cub10__tabulate7functorINS7_6detail15normal_iteratorINS7_10device_ptrImEEEENS7_6system6detail7generic6detail22compute_sequence_valueImvEElEEEEvT0_T1_:
[----:B------:R-:W-:Y:S08]  /*0000*/  LDC R1, c[0x0][0x37c] ;  /* 0x0000df00ff017b82 */ /* 0x000ff00000000800 */
[----:B------:R-:W0:Y:S01]  /*0010*/  S2UR UR4, SR_CTAID.X ;  /* 0x00000000000479c3 */ /* 0x000e220000002500 */
[----:B------:R-:W1:Y:S01]  /*0020*/  LDCU.64 UR6, c[0x0][0x380] ;  /* 0x00007000ff0677ac */ /* 0x000e620008000a00 */
[----:B------:R-:W2:Y:S01]  /*0030*/  LDCU.64 UR8, c[0x0][0x358] ;  /* 0x00006b00ff0877ac */ /* 0x000ea20008000a00 */
[----:B0-----:R-:W-:-:S04]  /*0040*/  UIMAD.WIDE.U32 UR4, UR4, 0x200, URZ ;  /* 0x00000200040478a5 */ /* 0x001fc8000f8e00ff */
[----:B-1----:R-:W-:-:S04]  /*0050*/  UIADD3 UR6, UP0, UPT, -UR4, UR6, URZ ;  /* 0x0000000604067290 */ /* 0x002fc8000ff1e1ff */
[----:B------:R-:W-:Y:S02]  /*0060*/  UIADD3.X UR7, UPT, UPT, ~UR5, UR7, URZ, UP0, !UPT ;  /* 0x0000000705077290 */ /* 0x000fe400087fe5ff */
[----:B------:R-:W-:-:S04]  /*0070*/  UISETP.GE.U32.AND UP0, UPT, UR6, 0x200, UPT ;  /* 0x000002000600788c */ /* 0x000fc8000bf06070 */
[----:B------:R-:W-:-:S09]  /*0080*/  UISETP.GE.AND.EX UP0, UPT, UR7, URZ, UPT, UP0 ;  /* 0x000000ff0700728c */ /* 0x000fd2000bf06300 */
[----:B--2---:R-:W-:Y:S05]  /*0090*/  BRA.U !UP0, `(.L_x_1022) ;  /* 0x0000000108547547 */ /* 0x004fea000b800000 */
[----:B------:R-:W0:Y:S01]  /*00a0*/  S2R R0, SR_TID.X ;  /* 0x0000000000007919 */ /* 0x000e220000002100 */
[----:B------:R-:W1:Y:S01]  /*00b0*/  LDC.64 R6, c[0x0][0x390] ;  /* 0x0000e400ff067b82 */ /* 0x000e620000000a00 */
[----:B------:R-:W1:Y:S01]  /*00c0*/  LDCU.64 UR10, c[0x0][0x398] ;  /* 0x00007300ff0a77ac */ /* 0x000e620008000a00 */
[----:B------:R-:W2:Y:S01]  /*00d0*/  LDCU.64 UR12, c[0x0][0x388] ;  /* 0x00007100ff0c77ac */ /* 0x000ea20008000a00 */
[----:B0-----:R-:W-:-:S05]  /*00e0*/  IADD3 R9, P0, PT, R0, UR4, RZ ;  /* 0x0000000400097c10 */ /* 0x001fca000ff1e0ff */
[----:B------:R-:W-:Y:S01]  /*00f0*/  IMAD.X R8, RZ, RZ, UR5, P0 ;  /* 0x00000005ff087e24 */ /* 0x000fe200080e06ff */
[C---:B------:R-:W-:Y:S01]  /*0100*/  IADD3 R3, P0, PT, R9.reuse, 0x100, RZ ;  /* 0x0000010009037810 */ /* 0x040fe20007f1e0ff */
[----:B-1----:R-:W-:-:S03]  /*0110*/  IMAD.WIDE.U32 R4, R9, UR10, R6 ;  /* 0x0000000a09047c25 */ /* 0x002fc6000f8e0006 */
[----:B------:R-:W-:Y:S01]  /*0120*/  IADD3.X R0, PT, PT, RZ, R8, RZ, P0, !PT ;  /* 0x00000008ff007210 */ /* 0x000fe200007fe4ff */
[----:B------:R-:W-:Y:S01]  /*0130*/  IMAD R10, R8, UR10, RZ ;  /* 0x0000000a080a7c24 */ /* 0x000fe2000f8e02ff */
[----:B--2---:R-:W-:Y:S01]  /*0140*/  LEA R2, P0, R9, UR12, 0x3 ;  /* 0x0000000c09027c11 */ /* 0x004fe2000f8018ff */
[----:B------:R-:W-:-:S04]  /*0150*/  IMAD.WIDE.U32 R6, R3, UR10, R6 ;  /* 0x0000000a03067c25 */ /* 0x000fc8000f8e0006 */
[----:B------:R-:W-:Y:S02]  /*0160*/  IMAD R0, R0, UR10, RZ ;  /* 0x0000000a00007c24 */ /* 0x000fe4000f8e02ff */
[----:B------:R-:W-:Y:S02]  /*0170*/  IMAD R11, R9, UR11, R10 ;  /* 0x0000000b090b7c24 */ /* 0x000fe4000f8e020a */
[----:B------:R-:W-:Y:S01]  /*0180*/  IMAD R13, R3, UR11, R0 ;  /* 0x0000000b030d7c24 */ /* 0x000fe2000f8e0200 */
[----:B------:R-:W-:Y:S01]  /*0190*/  LEA.HI.X R3, R9, UR13, R8, 0x3, P0 ;  /* 0x0000000d09037c11 */ /* 0x000fe200080f1c08 */
[----:B------:R-:W-:-:S03]  /*01a0*/  IMAD.IADD R5, R5, 0x1, R11 ;  /* 0x0000000105057824 */ /* 0x000fc600078e020b */
[----:B------:R-:W-:Y:S02]  /*01b0*/  IADD3 R7, PT, PT, R7, R13, RZ ;  /* 0x0000000d07077210 */ /* 0x000fe40007ffe0ff */
[----:B------:R-:W-:Y:S04]  /*01c0*/  STG.E.64 desc[UR8][R2.64], R4 ;  /* 0x0000000402007986 */ /* 0x000fe8000c101b08 */
[----:B------:R-:W-:Y:S01]  /*01d0*/  STG.E.64 desc[UR8][R2.64+0x800], R6 ;  /* 0x0008000602007986 */ /* 0x000fe2000c101b08 */
[----:B------:R-:W-:Y:S05]  /*01e0*/  EXIT ;  /* 0x000000000000794d */ /* 0x000fea0003800000 */
.L_x_1022:
[----:B------:R-:W0:Y:S01]  /*01f0*/  S2R R4, SR_TID.X ;  /* 0x0000000000047919 */ /* 0x000e220000002100 */
[----:B------:R-:W-:Y:S01]  /*0200*/  USHF.R.S32.HI UR7, URZ, 0x1f, UR6 ;  /* 0x0000001fff077899 */ /* 0x000fe20008011406 */
[----:B------:R-:W-:Y:S05]  /*0210*/  BSSY.RECONVERGENT B0, `(.L_x_1023) ;  /* 0x0000015000007945 */ /* 0x000fea0003800200 */
[----:B------:R-:W-:Y:S01]  /*0220*/  MOV R2, UR7 ;  /* 0x0000000700027c02 */ /* 0x000fe20008000f00 */
[----:B------:R-:W-:Y:S01]  /*0230*/  IMAD.U32 R3, RZ, RZ, UR7 ;  /* 0x00000007ff037e24 */ /* 0x000fe2000f8e00ff */
[C---:B0-----:R-:W-:Y:S01]  /*0240*/  ISETP.LT.U32.AND P0, PT, R4.reuse, UR6, PT ;  /* 0x0000000604007c0c */ /* 0x041fe2000bf01070 */
[----:B------:R-:W-:-:S03]  /*0250*/  VIADD R0, R4, 0x100 ;  /* 0x0000010004007836 */ /* 0x000fc60000000000 */
[----:B------:R-:W-:Y:S02]  /*0260*/  ISETP.GT.AND.EX P0, PT, R2, RZ, PT, P0 ;  /* 0x000000ff0200720c */ /* 0x000fe40003f04300 */
[----:B------:R-:W-:-:S04]  /*0270*/  ISETP.LT.U32.AND P1, PT, R0, UR6, PT ;  /* 0x0000000600007c0c */ /* 0x000fc8000bf21070 */
[----:B------:R-:W-:-:S07]  /*0280*/  ISETP.GT.AND.EX P1, PT, R3, RZ, PT, P1 ;  /* 0x000000ff0300720c */ /* 0x000fce0003f24310 */
[----:B------:R-:W-:Y:S06]  /*0290*/  @!P0 BRA `(.L_x_1024) ;  /* 0x0000000000308947 */ /* 0x000fec0003800000 */
[----:B------:R-:W0:Y:S01]  /*02a0*/  LDC.64 R2, c[0x0][0x390] ;  /* 0x0000e400ff027b82 */ /* 0x000e220000000a00 */
[----:B------:R-:W1:Y:S01]  /*02b0*/  LDCU.64 UR10, c[0x0][0x398] ;  /* 0x00007300ff0a77ac */ /* 0x000e620008000a00 */
[----:B------:R-:W-:Y:S01]  /*02c0*/  IADD3 R5, P0, PT, R4, UR4, RZ ;  /* 0x0000000404057c10 */ /* 0x000fe2000ff1e0ff */
[----:B------:R-:W2:Y:S03]  /*02d0*/  LDCU.64 UR12, c[0x0][0x388] ;  /* 0x00007100ff0c77ac */ /* 0x000ea60008000a00 */
[----:B------:R-:W-:-:S05]  /*02e0*/  IADD3.X R6, PT, PT, RZ, UR5, RZ, P0, !PT ;  /* 0x00000005ff067c10 */ /* 0x000fca00087fe4ff */
[----:B-1----:R-:W-:Y:S01]  /*02f0*/  IMAD R8, R6, UR10, RZ ;  /* 0x0000000a06087c24 */ /* 0x002fe2000f8e02ff */
[C---:B--2---:R-:W-:Y:S01]  /*0300*/  LEA R4, P0, R5.reuse, UR12, 0x3 ;  /* 0x0000000c05047c11 */ /* 0x044fe2000f8018ff */
[----:B0-----:R-:W-:-:S04]  /*0310*/  IMAD.WIDE.U32 R2, R5, UR10, R2 ;  /* 0x0000000a05027c25 */ /* 0x001fc8000f8e0002 */
[C---:B------:R-:W-:Y:S01]  /*0320*/  IMAD R7, R5.reuse, UR11, R8 ;  /* 0x0000000b05077c24 */ /* 0x040fe2000f8e0208 */
[----:B------:R-:W-:-:S03]  /*0330*/  LEA.HI.X R5, R5, UR13, R6, 0x3, P0 ;  /* 0x0000000d05057c11 */ /* 0x000fc600080f1c06 */
[----:B------:R-:W-:-:S05]  /*0340*/  IMAD.IADD R3, R3, 0x1, R7 ;  /* 0x0000000103037824 */ /* 0x000fca00078e0207 */
[----:B------:R0:W-:Y:S02]  /*0350*/  STG.E.64 desc[UR8][R4.64], R2 ;  /* 0x0000000204007986 */ /* 0x0001e4000c101b08 */
.L_x_1024:
[----:B------:R-:W-:Y:S05]  /*0360*/  BSYNC.RECONVERGENT B0 ;  /* 0x0000000000007941 */ /* 0x000fea0003800200 */
.L_x_1023:
[----:B------:R-:W-:Y:S05]  /*0370*/  @!P1 EXIT ;  /* 0x000000000000994d */ /* 0x000fea0003800000 */
[----:B0-----:R-:W0:Y:S01]  /*0380*/  LDC.64 R2, c[0x0][0x390] ;  /* 0x0000e400ff027b82 */ /* 0x001e220000000a00 */
        /* <DEDUP_REMOVED lines=10> */
[----:B------:R-:W-:Y:S01]  /*0430*/  STG.E.64 desc[UR8][R4.64], R2 ;  /* 0x0000000204007986 */ /* 0x000fe2000c101b08 */
[----:B------:R-:W-:Y:S05]  /*0440*/  EXIT ;  /* 0x000000000000794d */ /* 0x000fea0003800000 */
.L_x_1025:
        /* <DEDUP_REMOVED lines=11> */
.L_x_1035:


//--------------------- .text._ZN3cub18CUB_300001_SM_10006detail8for_each13static_kernelINS2_12policy_hub_t12policy_500_tEmN6thrust24THRUST_300001_SM_1000_NS8cuda_cub20__uninitialized_fill7functorINS7_10device_ptrImEEmEEEEvT0_T1_ --------------------------
	.section	.text._ZN3cub18CUB_300001_SM_10006detail8for_each13static_kernelINS2_12policy_hub_t12policy_500_tEmN6thrust24THRUST_300001_SM_1000_NS8cuda_cub20__uninitialized_fill7functorINS7_10device_ptrImEEmEEEEvT0_T1_,"ax",@progbits
	.align	128
        .global         _ZN3cub18CUB_300001_SM_10006detail8for_each13static_kernelINS2_12policy_hub_t12policy_500_tEmN6thrust24THRUST_300001_SM_1000_NS8cuda_cub20__uninitialized_fill7functorINS7_10device_ptrImEEmEEEEvT0_T1_
        .type           _ZN3cub18CUB_300001_SM_10006detail8for_each13static_kernelINS2_12policy_hub_t12policy_500_tEmN6thrust24THRUST_300001_SM_1000_NS8cuda_cub20__uninitialized_fill7functorINS7_10device_ptrImEEmEEEEvT0_T1_,@function
        .size           _ZN3cub18CUB_300001_SM_10006detail8for_each13static_kernelINS2_12policy_hub_t12policy_500_tEmN6thrust24THRUST_300001_SM_1000_NS8cuda_cub20__uninitialized_fill7functorINS7_10device_ptrImEEmEEEEvT0_T1_,(.L_x_1036 - _ZN3cub18CUB_300001_SM_10006detail8for_each13static_kernelINS2_12policy_hub_t12policy_500_tEmN6thrust24THRUST_300001_SM_1000_NS8cuda_cub20__uninitialized_fill7functorINS7_10device_ptrImEEmEEEEvT0_T1_)
        .other          _ZN3cub18CUB_300001_SM_10006detail8for_each13static_kernelINS2_12policy_hub_t12policy_500_tEmN6thrust24THRUST_300001_SM_1000_NS8cuda_cub20__uninitialized_fill7functorINS7_10device_ptrImEEmEEEEvT0_T1_,@"STO_CUDA_ENTRY STV_DEFAULT"
_ZN3cub18CUB_300001_SM_10006detail8for_each13static_kernelINS2_12policy_hub_t12policy_500_tEmN6thrust24THRUST_300001_SM_1000_NS8cuda_cub20__uninitialized_fill7functorINS7_10device_ptrImEEmEEEEvT0_T1_:
.text._ZN3cub18CUB_300001_SM_10006detail8for_each13static_kernelINS2_12policy_hub_t12policy_500_tEmN6thrust24THRUST_300001_SM_1000_NS8cuda_cub20__uninitialized_fill7functorINS7_10device_ptrImEEmEEEEvT0_T1_:
        /* <DEDUP_REMOVED lines=8> */
[----:B------:R-:W-:-:S09]  /*0080*/  UISETP.GE.U32.AND.EX UP0, UPT, UR7, URZ, UPT, UP0 ;  /* 0x000000ff0700728c */ /* 0x000fd2000bf06100 */
[----:B--2---:R-:W-:Y:S05]  /*0090*/  BRA.U !UP0, `(.L_x_1026) ;  /* 0x0000000108287547 */ /* 0x004fea000b800000 */
[----:B------:R-:W0:Y:S01]  /*00a0*/  S2R R0, SR_TID.X ;  /* 0x0000000000007919 */ /* 0x000e220000002100 */
[----:B------:R-:W1:Y:S01]  /*00b0*/  LDCU.64 UR6, c[0x0][0x388] ;  /* 0x00007100ff0677ac */ /* 0x000e620008000a00 */
[----:B------:R-:W2:Y:S01]  /*00c0*/  LDC.64 R4, c[0x0][0x390] ;  /* 0x0000e400ff047b82 */ /* 0x000ea20000000a00 */
[----:B0-----:R-:W-:-:S05]  /*00d0*/  IADD3 R0, P0, PT, R0, UR4, RZ ;  /* 0x0000000400007c10 */ /* 0x001fca000ff1e0ff */
[----:B------:R-:W-:Y:S01]  /*00e0*/  IMAD.X R3, RZ, RZ, UR5, P0 ;  /* 0x00000005ff037e24 */ /* 0x000fe200080e06ff */
[----:B-1----:R-:W-:-:S04]  /*00f0*/  LEA R2, P0, R0, UR6, 0x3 ;  /* 0x0000000600027c11 */ /* 0x002fc8000f8018ff */
[----:B------:R-:W-:-:S05]  /*0100*/  LEA.HI.X R3, R0, UR7, R3, 0x3, P0 ;  /* 0x0000000700037c11 */ /* 0x000fca00080f1c03 */
[----:B--2---:R-:W-:Y:S04]  /*0110*/  STG.E.64 desc[UR8][R2.64], R4 ;  /* 0x0000000402007986 */ /* 0x004fe8000c101b08 */
[----:B------:R-:W-:Y:S01]  /*0120*/  STG.E.64 desc[UR8][R2.64+0x800], R4 ;  /* 0x0008000402007986 */ /* 0x000fe2000c101b08 */
[----:B------:R-:W-:Y:S05]  /*0130*/  EXIT ;  /* 0x000000000000794d */ /* 0x000fea0003800000 */
.L_x_1026:
[----:B------:R-:W0:Y:S01]  /*0140*/  S2R R0, SR_TID.X ;  /* 0x0000000000007919 */ /* 0x000e220000002100 */
[----:B------:R-:W-:Y:S01]  /*0150*/  IMAD.U32 R2, RZ, RZ, UR7 ;  /* 0x00000007ff027e24 */ /* 0x000fe2000f8e00ff */
[----:B------:R-:W1:Y:S01]  /*0160*/  LDCU.64 UR10, c[0x0][0x388] ;  /* 0x00007100ff0a77ac */ /* 0x000e620008000a00 */
[----:B------:R-:W-:Y:S01]  /*0170*/  IMAD.U32 R6, RZ, RZ, UR7 ;  /* 0x00000007ff067e24 */ /* 0x000fe2000f8e00ff */
[----:B0-----:R-:W-:-:S04]  /*0180*/  ISETP.LT.U32.AND P0, PT, R0, UR6, PT ;  /* 0x0000000600007c0c */ /* 0x001fc8000bf01070 */
[----:B------:R-:W-:Y:S01]  /*0190*/  ISETP.GT.U32.AND.EX P0, PT, R2, RZ, PT, P0 ;  /* 0x000000ff0200720c */ /* 0x000fe20003f04100 */
[C---:B------:R-:W-:Y:S01]  /*01a0*/  VIADD R2, R0.reuse, 0x100 ;  /* 0x0000010000027836 */ /* 0x040fe20000000000 */
[----:B------:R-:W-:-:S04]  /*01b0*/  IADD3 R0, P2, PT, R0, UR4, RZ ;  /* 0x0000000400007c10 */ /* 0x000fc8000ff5e0ff */
[----:B------:R-:W-:Y:S01]  /*01c0*/  ISETP.LT.U32.AND P1, PT, R2, UR6, PT ;  /* 0x0000000602007c0c */ /* 0x000fe2000bf21070 */
[----:B------:R-:W-:Y:S01]  /*01d0*/  IMAD.X R3, RZ, RZ, UR5, P2 ;  /* 0x00000005ff037e24 */ /* 0x000fe200090e06ff */
[----:B-1----:R-:W-:Y:S02]  /*01e0*/  LEA R2, P2, R0, UR10, 0x3 ;  /* 0x0000000a00027c11 */ /* 0x002fe4000f8418ff */
[----:B------:R-:W-:Y:S02]  /*01f0*/  ISETP.GT.U32.AND.EX P1, PT, R6, RZ, PT, P1 ;  /* 0x000000ff0600720c */ /* 0x000fe40003f24110 */
[----:B------:R-:W-:Y:S01]  /*0200*/  LEA.HI.X R3, R0, UR11, R3, 0x3, P2 ;  /* 0x0000000b00037c11 */ /* 0x000fe200090f1c03 */
[----:B------:R-:W0:Y:S04]  /*0210*/  @P0 LDC.64 R4, c[0x0][0x390] ;  /* 0x0000e400ff040b82 */ /* 0x000e280000000a00 */
[----:B0-----:R0:W-:Y:S06]  /*0220*/  @P0 STG.E.64 desc[UR8][R2.64], R4 ;  /* 0x0000000402000986 */ /* 0x0011ec000c101b08 */
[----:B------:R-:W-:Y:S05]  /*0230*/  @!P1 EXIT ;  /* 0x000000000000994d */ /* 0x000fea0003800000 */
[----:B0-----:R-:W0:Y:S02]  /*0240*/  LDC.64 R4, c[0x0][0x390] ;  /* 0x0000e400ff047b82 */ /* 0x001e240000000a00 */
[----:B0-----:R-:W-:Y:S01]  /*0250*/  STG.E.64 desc[UR8][R2.64+0x800], R4 ;  /* 0x0008000402007986 */ /* 0x001fe2000c101b08 */
[----:B------:R-:W-:Y:S05]  /*0260*/  EXIT ;  /* 0x000000000000794d */ /* 0x000fea0003800000 */
.L_x_1027:
        /* <DEDUP_REMOVED lines=9> */
.L_x_1036:


//--------------------- .text._ZN3cub18CUB_300001_SM_10006detail11EmptyKernelIvEEvv --------------------------
	.section	.text._ZN3cub18CUB_300001_SM_10006detail11EmptyKernelIvEEvv,"ax",@progbits
	.align	128
        .global         _ZN3cub18CUB_300001_SM_10006detail11EmptyKernelIvEEvv
        .type           _ZN3cub18CUB_300001_SM_10006detail11EmptyKernelIvEEvv,@function
        .size           _ZN3cub18CUB_300001_SM_10006detail11EmptyKernelIvEEvv,(.L_x_1037 - _ZN3cub18CUB_300001_SM_10006detail11EmptyKernelIvEEvv)
        .other          _ZN3cub18CUB_300001_SM_10006detail11EmptyKernelIvEEvv,@"STO_CUDA_ENTRY STV_DEFAULT"
_ZN3cub18CUB_300001_SM_10006detail11EmptyKernelIvEEvv:
.text._ZN3cub18CUB_300001_SM_10006detail11EmptyKernelIvEEvv:
[----:B------:R-:W-:Y:S01]  /*0000*/  LDC R1, c[0x0][0x37c] ;  /* 0x0000df00ff017b82 */ /* 0x000fe20000000800 */
[----:B------:R-:W-:Y:S05]  /*0010*/  EXIT ;  /* 0x000000000000794d */ /* 0x000fea0003800000 */
.L_x_1028:
        /* <DEDUP_REMOVED lines=14> */
.L_x_1037:


//--------------------- .nv.shared._ZN3cub18CUB_300001_SM_10006detail10merge_sort26DeviceMergeSortMergeKernelINS2_10policy_hubIN6thrust24THRUST_300001_SM_1000_NS6detail15normal_iteratorINS6_10device_ptrImEEEEE9Policy600ESB_PNS0_8NullTypeESB_SF_m15greater_functorImEmSE_EEvbT2_T3_T4_PT6_PT7_T5_PSK_SK_NS1_7vsmem_tE --------------------------
	.section	.nv.shared._ZN3cub18CUB_300001_SM_10006detail10merge_sort26DeviceMergeSortMergeKernelINS2_10policy_hubIN6thrust24THRUST_300001_SM_1000_NS6detail15normal_iteratorINS6_10device_ptrImEEEEE9Policy600ESB_PNS0_8NullTypeESB_SF_m15greater_functorImEmSE_EEvbT2_T3_T4_PT6_PT7_T5_PSK_SK_NS1_7vsmem_tE,"aw",@nobits
	.sectionflags	@""
	.align	16
.nv.shared._ZN3cub18CUB_300001_SM_10006detail10merge_sort26DeviceMergeSortMergeKernelINS2_10policy_hubIN6thrust24THRUST_300001_SM_1000_NS6detail15normal_iteratorINS6_10device_ptrImEEEEE9Policy600ESB_PNS0_8NullTypeESB_SF_m15greater_functorImEmSE_EEvbT2_T3_T4_PT6_PT7_T5_PSK_SK_NS1_7vsmem_tE:
	.zero		17936


//--------------------- .nv.shared.reserved.0     --------------------------
	.section	.nv.shared.reserved.0,"aw",@nobits
	.weak		__nv_reservedSMEM_offset_0_alias
	.size		__nv_reservedSMEM_offset_0_alias, 0, 64
	.other		__nv_reservedSMEM_offset_0_alias,@"STO_CUDA_RESERVED_SHARED STV_DEFAULT"
__nv_reservedSMEM_offset_0_alias:
	.zero		0
	.zero		64


//--------------------- .nv.global                --------------------------
	.section	.nv.global,"aw",@nobits
.nv.global:
	.type		_ZN34_INTERNAL_530a2e34_4_k_cu_12af76a66thrust24THRUST_300001_SM_1000_NS12placeholders2_8E,@object
	.size		_ZN34_INTERNAL_530a2e34_4_k_cu_12af76a66thrust24THRUST_300001_SM_1000_NS12placeholders2_8E,(_ZN34_INTERNAL_530a2e34_4_k_cu_12af76a64cuda3std3__436_GLOBAL__N__530a2e34_4_k_cu_12af76a66ignoreE - _ZN34_INTERNAL_530a2e34_4_k_cu_12af76a66thrust24THRUST_300001_SM_1000_NS12placeholders2_8E)
_ZN34_INTERNAL_530a2e34_4_k_cu_12af76a66thrust24THRUST_300001_SM_1000_NS12placeholders2_8E:
	.zero		1
	.type		_ZN34_INTERNAL_530a2e34_4_k_cu_12af76a64cuda3std3__436_GLOBAL__N__530a2e34_4_k_cu_12af76a66ignoreE,@object
	.size		_ZN34_INTERNAL_530a2e34_4_k_cu_12af76a64cuda3std3__436_GLOBAL__N__530a2e34_4_k_cu_12af76a66ignoreE,(_ZN34_INTERNAL_530a2e34_4_k_cu_12af76a64cuda3std6ranges3__45__cpo4dataE - _ZN34_INTERNAL_530a2e34_4_k_cu_12af76a64cuda3std3__436_GLOBAL__N__530a2e34_4_k_cu_12af76a66ignoreE)
_ZN34_INTERNAL_530a2e34_4_k_cu_12af76a64cuda3std3__436_GLOBAL__N__530a2e34_4_k_cu_12af76a66ignoreE:
	.zero		1
	.type		_ZN34_INTERNAL_530a2e34_4_k_cu_12af76a64cuda3std6ranges3__45__cpo4dataE,@object
	.size		_ZN34_INTERNAL_530a2e34_4_k_cu_12af76a64cuda3std6ranges3__45__cpo4dataE,(_ZN34_INTERNAL_530a2e34_4_k_cu_12af76a66thrust24THRUST_300001_SM_1000_NS6system3cpp3parE - _ZN34_INTERNAL_530a2e34_4_k_cu_12af76a64cuda3std6ranges3__45__cpo4dataE)
_ZN34_INTERNAL_530a2e34_4_k_cu_12af76a64cuda3std6ranges3__45__cpo4dataE:
	.zero		1
	.type		_ZN34_INTERNAL_530a2e34_4_k_cu_12af76a66thrust24THRUST_300001_SM_1000_NS6system3cpp3parE,@object
	.size		_ZN34_INTERNAL_530a2e34_4_k_cu_12af76a66thrust24THRUST_300001_SM_1000_NS6system3cpp3parE,(_ZN34_INTERNAL_530a2e34_4_k_cu_12af76a64cuda3std3__45__cpo5beginE - _ZN34_INTERNAL_530a2e34_4_k_cu_12af76a66thrust24THRUST_300001_SM_1000_NS6system3cpp3parE)
_ZN34_INTERNAL_530a2e34_4_k_cu_12af76a66thrust24THRUST_300001_SM_1000_NS6system3cpp3parE:
	.zero		1
	.type		_ZN34_INTERNAL_530a2e34_4_k_cu_12af76a64cuda3std3__45__cpo5beginE,@object
	.size		_ZN34_INTERNAL_530a2e34_4_k_cu_12af76a64cuda3std3__45__cpo5beginE,(_ZN34_INTERNAL_530a2e34_4_k_cu_12af76a64cuda3std6ranges3__45__cpo5beginE - _ZN34_INTERNAL_530a2e34_4_k_cu_12af76a64cuda3std3__45__cpo5beginE)
_ZN34_INTERNAL_530a2e34_4_k_cu_12af76a64cuda3std3__45__cpo5beginE:
	.zero		1
	.type		_ZN34_INTERNAL_530a2e34_4_k_cu_12af76a64cuda3std6ranges3__45__cpo5beginE,@object
	.size		_ZN34_INTERNAL_530a2e34_4_k_cu_12af76a64cuda3std6ranges3__45__cpo5beginE,(_ZN34_INTERNAL_530a2e34_4_k_cu_12af76a66thrust24THRUST_300001_SM_1000_NS6deviceE - _ZN34_INTERNAL_530a2e34_4_k_cu_12af76a64cuda3std6ranges3__45__cpo5beginE)
_ZN34_INTERNAL_530a2e34_4_k_cu_12af76a64cuda3std6ranges3__45__cpo5beginE:
	.zero		1
	.type		_ZN34_INTERNAL_530a2e34_4_k_cu_12af76a66thrust24THRUST_300001_SM_1000_NS6deviceE,@object
	.size		_ZN34_INTERNAL_530a2e34_4_k_cu_12af76a66thrust24THRUST_300001_SM_1000_NS6deviceE,(_ZN34_INTERNAL_530a2e34_4_k_cu_12af76a64cuda3std3__47nulloptE - _ZN34_INTERNAL_530a2e34_4_k_cu_12af76a66thrust24THRUST_300001_SM_1000_NS6deviceE)
_ZN34_INTERNAL_530a2e34_4_k_cu_12af76a66thrust24THRUST_300001_SM_1000_NS6deviceE:
	.zero		1
	.type		_ZN34_INTERNAL_530a2e34_4_k_cu_12af76a64cuda3std3__47nulloptE,@object
	.size		_ZN34_INTERNAL_530a2e34_4_k_cu_12af76a64cuda3std3__47nulloptE,(_ZN34_INTERNAL_530a2e34_4_k_cu_12af76a64cuda3std6ranges3__45__cpo8distanceE - _ZN34_INTERNAL_530a2e34_4_k_cu_12af76a64cuda3std3__47nulloptE)
_ZN34_INTERNAL_530a2e34_4_k_cu_12af76a64cuda3std3__47nulloptE:
	.zero		1
	.type		_ZN34_INTERNAL_530a2e34_4_k_cu_12af76a64cuda3std6ranges3__45__cpo8distanceE,@object
	.size		_ZN34_INTERNAL_530a2e34_4_k_cu_12af76a64cuda3std6ranges3__45__cpo8distanceE,(_ZN34_INTERNAL_530a2e34_4_k_cu_12af76a66thrust24THRUST_300001_SM_1000_NS12placeholders2_4E - _ZN34_INTERNAL_530a2e34_4_k_cu_12af76a64cuda3std6ranges3__45__cpo8distanceE)
_ZN34_INTERNAL_530a2e34_4_k_cu_12af76a64cuda3std6ranges3__45__cpo8distanceE:
	.zero		1
	.type		_ZN34_INTERNAL_530a2e34_4_k_cu_12af76a66thrust24THRUST_300001_SM_1000_NS12placeholders2_4E,@object
	.size		_ZN34_INTERNAL_530a2e34_4_k_cu_12af76a66thrust24THRUST_300001_SM_1000_NS12placeholders2_4E,(_ZN34_INTERNAL_530a2e34_4_k_cu_12af76a64cuda3std3__45__cpo6rbeginE - _ZN34_INTERNAL_530a2e34_4_k_cu_12af76a66thrust24THRUST_300001_SM_1000_NS12placeholders2_4E)
_ZN34_INTERNAL_530a2e34_4_k_cu_12af76a66thrust24THRUST_300001_SM_1000_NS12placeholders2_4E:
	.zero		1
	.type		_ZN34_INTERNAL_530a2e34_4_k_cu_12af76a64cuda3std3__45__cpo6rbeginE,@object
	.size		_ZN34_INTERNAL_530a2e34_4_k_cu_12af76a64cuda3std3__45__cpo6rbeginE,(_ZN34_INTERNAL_530a2e34_4_k_cu_12af76a64cuda3std6ranges3__45__cpo7advanceE - _ZN34_INTERNAL_530a2e34_4_k_cu_12af76a64cuda3std3__45__cpo6rbeginE)
_ZN34_INTERNAL_530a2e34_4_k_cu_12af76a64cuda3std3__45__cpo6rbeginE:
	.zero		1
	.type		_ZN34_INTERNAL_530a2e34_4_k_cu_12af76a64cuda3std6ranges3__45__cpo7advanceE,@object
	.size		_ZN34_INTERNAL_530a2e34_4_k_cu_12af76a64cuda3std6ranges3__45__cpo7advanceE,(_ZN34_INTERNAL_530a2e34_4_k_cu_12af76a66thrust24THRUST_300001_SM_1000_NS12placeholders3_10E - _ZN34_INTERNAL_530a2e34_4_k_cu_12af76a64cuda3std6ranges3__45__cpo7advanceE)
_ZN34_INTERNAL_530a2e34_4_k_cu_12af76a64cuda3std6ranges3__45__cpo7advanceE:
	.zero		1
	.type		_ZN34_INTERNAL_530a2e34_4_k_cu_12af76a66thrust24THRUST_300001_SM_1000_NS12placeholders3_10E,@object
	.size		_ZN34_INTERNAL_530a2e34_4_k_cu_12af76a66thrust24THRUST_300001_SM_1000_NS12placeholders3_10E,(_ZN34_INTERNAL_530a2e34_4_k_cu_12af76a64cuda3std3__48in_placeE - _ZN34_INTERNAL_530a2e34_4_k_cu_12af76a66thrust24THRUST_300001_SM_1000_NS12placeholders3_10E)
_ZN34_INTERNAL_530a2e34_4_k_cu_12af76a66thrust24THRUST_300001_SM_1000_NS12placeholders3_10E:
	.zero		1
	.type		_ZN34_INTERNAL_530a2e34_4_k_cu_12af76a64cuda3std3__48in_placeE,@object
	.size		_ZN34_INTERNAL_530a2e34_4_k_cu_12af76a64cuda3std3__48in_placeE,(_ZN34_INTERNAL_530a2e34_4_k_cu_12af76a64cuda3std6ranges3__45__cpo4sizeE - _ZN34_INTERNAL_530a2e34_4_k_cu_12af76a64cuda3std3__48in_placeE)
_ZN34_INTERNAL_530a2e34_4_k_cu_12af76a64cuda3std3__48in_placeE:
	.zero		1
	.type		_ZN34_INTERNAL_530a2e34_4_k_cu_12af76a64cuda3std6ranges3__45__cpo4sizeE,@object
	.size		_ZN34_INTERNAL_530a2e34_4_k_cu_12af76a64cuda3std6ranges3__45__cpo4sizeE,(_ZN34_INTERNAL_530a2e34_4_k_cu_12af76a66thrust24THRUST_300001_SM_1000_NS12placeholders2_2E - _ZN34_INTERNAL_530a2e34_4_k_cu_12af76a64cuda3std6ranges3__45__cpo4sizeE)
_ZN34_INTERNAL_530a2e34_4_k_cu_12af76a64cuda3std6ranges3__45__cpo4sizeE:
	.zero		1
	.type		_ZN34_INTERNAL_530a2e34_4_k_cu_12af76a66thrust24THRUST_300001_SM_1000_NS12placeholders2_2E,@object
	.size		_ZN34_INTERNAL_530a2e34_4_k_cu_12af76a66thrust24THRUST_300001_SM_1000_NS12placeholders2_2E,(_ZN34_INTERNAL_530a2e34_4_k_cu_12af76a64cuda3std3__45__cpo6cbeginE - _ZN34_INTERNAL_530a2e34_4_k_cu_12af76a66thrust24THRUST_300001_SM_1000_NS12placeholders2_2E)
_ZN34_INTERNAL_530a2e34_4_k_cu_12af76a66thrust24THRUST_300001_SM_1000_NS12placeholders2_2E:
	.zero		1
	.type		_ZN34_INTERNAL_530a2e34_4_k_cu_12af76a64cuda3std3__45__cpo6cbeginE,@object
	.size		_ZN34_INTERNAL_530a2e34_4_k_cu_12af76a64cuda3std3__45__cpo6cbeginE,(_ZN34_INTERNAL_530a2e34_4_k_cu_12af76a64cuda3std6ranges3__45__cpo6cbeginE - _ZN34_INTERNAL_530a2e34_4_k_cu_12af76a64cuda3std3__45__cpo6cbeginE)
_ZN34_INTERNAL_530a2e34_4_k_cu_12af76a64cuda3std3__45__cpo6cbeginE:
	.zero		1
	.type		_ZN34_INTERNAL_530a2e34_4_k_cu_12af76a64cuda3std6ranges3__45__cpo6cbeginE,@object
	.size		_ZN34_INTERNAL_530a2e34_4_k_cu_12af76a64cuda3std6ranges3__45__cpo6cbeginE,(_ZN34_INTERNAL_530a2e34_4_k_cu_12af76a66thrust24THRUST_300001_SM_1000_NS12placeholders2_6E - _ZN34_INTERNAL_530a2e34_4_k_cu_12af76a64cuda3std6ranges3__45__cpo6cbeginE)
_ZN34_INTERNAL_530a2e34_4_k_cu_12af76a64cuda3std6ranges3__45__cpo6cbeginE:
	.zero		1
	.type		_ZN34_INTERNAL_530a2e34_4_k_cu_12af76a66thrust24THRUST_300001_SM_1000_NS12placeholders2_6E,@object
	.size		_ZN34_INTERNAL_530a2e34_4_k_cu_12af76a66thrust24THRUST_300001_SM_1000_NS12placeholders2_6E,(_ZN34_INTERNAL_530a2e34_4_k_cu_12af76a64cuda3std3__45__cpo7crbeginE - _ZN34_INTERNAL_530a2e34_4_k_cu_12af76a66thrust24THRUST_300001_SM_1000_NS12placeholders2_6E)
_ZN34_INTERNAL_530a2e34_4_k_cu_12af76a66thrust24THRUST_300001_SM_1000_NS12placeholders2_6E:
	.zero		1
	.type		_ZN34_INTERNAL_530a2e34_4_k_cu_12af76a64cuda3std3__45__cpo7crbeginE,@object
	.size		_ZN34_INTERNAL_530a2e34_4_k_cu_12af76a64cuda3std3__45__cpo7crbeginE,(_ZN34_INTERNAL_530a2e34_4_k_cu_12af76a64cuda3std6ranges3__45__cpo4nextE - _ZN34_INTERNAL_530a2e34_4_k_cu_12af76a64cuda3std3__45__cpo7crbeginE)
_ZN34_INTERNAL_530a2e34_4_k_cu_12af76a64cuda3std3__45__cpo7crbeginE:
	.zero		1
	.type		_ZN34_INTERNAL_530a2e34_4_k_cu_12af76a64cuda3std6ranges3__45__cpo4nextE,@object
	.size		_ZN34_INTERNAL_530a2e34_4_k_cu_12af76a64cuda3std6ranges3__45__cpo4nextE,(_ZN34_INTERNAL_530a2e34_4_k_cu_12af76a64cuda3std6ranges3__45__cpo4swapE - _ZN34_INTERNAL_530a2e34_4_k_cu_12af76a64cuda3std6ranges3__45__cpo4nextE)
_ZN34_INTERNAL_530a2e34_4_k_cu_12af76a64cuda3std6ranges3__45__cpo4nextE:
	.zero		1
	.type		_ZN34_INTERNAL_530a2e34_4_k_cu_12af76a64cuda3std6ranges3__45__cpo4swapE,@object
	.size		_ZN34_INTERNAL_530a2e34_4_k_cu_12af76a64cuda3std6ranges3__45__cpo4swapE,(_ZN34_INTERNAL_530a2e34_4_k_cu_12af76a66thrust24THRUST_300001_SM_1000_NS8cuda_cub10par_nosyncE - _ZN34_INTERNAL_530a2e34_4_k_cu_12af76a64cuda3std6ranges3__45__cpo4swapE)
_ZN34_INTERNAL_530a2e34_4_k_cu_12af76a64cuda3std6ranges3__45__cpo4swapE:
	.zero		1
	.type		_ZN34_INTERNAL_530a2e34_4_k_cu_12af76a66thrust24THRUST_300001_SM_1000_NS8cuda_cub10par_nosyncE,@object
	.size		_ZN34_INTERNAL_530a2e34_4_k_cu_12af76a66thrust24THRUST_300001_SM_1000_NS8cuda_cub10par_nosyncE,(_ZN34_INTERNAL_530a2e34_4_k_cu_12af76a66thrust24THRUST_300001_SM_1000_NS3seqE - _ZN34_INTERNAL_530a2e34_4_k_cu_12af76a66thrust24THRUST_300001_SM_1000_NS8cuda_cub10par_nosyncE)
_ZN34_INTERNAL_530a2e34_4_k_cu_12af76a66thrust24THRUST_300001_SM_1000_NS8cuda_cub10par_nosyncE:
	.zero		1
	.type		_ZN34_INTERNAL_530a2e34_4_k_cu_12af76a66thrust24THRUST_300001_SM_1000_NS3seqE,@object
	.size		_ZN34_INTERNAL_530a2e34_4_k_cu_12af76a66thrust24THRUST_300001_SM_1000_NS3seqE,(_ZN34_INTERNAL_530a2e34_4_k_cu_12af76a64cuda3std3__420unreachable_sentinelE - _ZN34_INTERNAL_530a2e34_4_k_cu_12af76a66thrust24THRUST_300001_SM_1000_NS3seqE)
_ZN34_INTERNAL_530a2e34_4_k_cu_12af76a66thrust24THRUST_300001_SM_1000_NS3seqE:
	.zero		1
	.type		_ZN34_INTERNAL_530a2e34_4_k_cu_12af76a64cuda3std3__420unreachable_sentinelE,@object
	.size		_ZN34_INTERNAL_530a2e34_4_k_cu_12af76a64cuda3std3__420unreachable_sentinelE,(_ZN34_INTERNAL_530a2e34_4_k_cu_12af76a64cuda3std6ranges3__45__cpo5ssizeE - _ZN34_INTERNAL_530a2e34_4_k_cu_12af76a64cuda3std3__420unreachable_sentinelE)
_ZN34_INTERNAL_530a2e34_4_k_cu_12af76a64cuda3std3__420unreachable_sentinelE:
	.zero		1
	.type		_ZN34_INTERNAL_530a2e34_4_k_cu_12af76a64cuda3std6ranges3__45__cpo5ssizeE,@object
	.size		_ZN34_INTERNAL_530a2e34_4_k_cu_12af76a64cuda3std6ranges3__45__cpo5ssizeE,(_ZN34_INTERNAL_530a2e34_4_k_cu_12af76a66thrust24THRUST_300001_SM_1000_NS12placeholders2_3E - _ZN34_INTERNAL_530a2e34_4_k_cu_12af76a64cuda3std6ranges3__45__cpo5ssizeE)
_ZN34_INTERNAL_530a2e34_4_k_cu_12af76a64cuda3std6ranges3__45__cpo5ssizeE:
	.zero		1
	.type		_ZN34_INTERNAL_530a2e34_4_k_cu_12af76a66thrust24THRUST_300001_SM_1000_NS12placeholders2_3E,@object
	.size		_ZN34_INTERNAL_530a2e34_4_k_cu_12af76a66thrust24THRUST_300001_SM_1000_NS12placeholders2_3E,(_ZN34_INTERNAL_530a2e34_4_k_cu_12af76a64cuda3std3__45__cpo4cendE - _ZN34_INTERNAL_530a2e34_4_k_cu_12af76a66thrust24THRUST_300001_SM_1000_NS12placeholders2_3E)
_ZN34_INTERNAL_530a2e34_4_k_cu_12af76a66thrust24THRUST_300001_SM_1000_NS12placeholders2_3E:
	.zero		1
	.type		_ZN34_INTERNAL_530a2e34_4_k_cu_12af76a64cuda3std3__45__cpo4cendE,@object
	.size		_ZN34_INTERNAL_530a2e34_4_k_cu_12af76a64cuda3std3__45__cpo4cendE,(_ZN34_INTERNAL_530a2e34_4_k_cu_12af76a64cuda3std6ranges3__45__cpo4cendE - _ZN34_INTERNAL_530a2e34_4_k_cu_12af76a64cuda3std3__45__cpo4cendE)
_ZN34_INTERNAL_530a2e34_4_k_cu_12af76a64cuda3std3__45__cpo4cendE:
	.zero		1
	.type		_ZN34_INTERNAL_530a2e34_4_k_cu_12af76a64cuda3std6ranges3__45__cpo4cendE,@object
	.size		_ZN34_INTERNAL_530a2e34_4_k_cu_12af76a64cuda3std6ranges3__45__cpo4cendE,(_ZN34_INTERNAL_530a2e34_4_k_cu_12af76a66thrust24THRUST_300001_SM_1000_NS12placeholders2_7E - _ZN34_INTERNAL_530a2e34_4_k_cu_12af76a64cuda3std6ranges3__45__cpo4cendE)
_ZN34_INTERNAL_530a2e34_4_k_cu_12af76a64cuda3std6ranges3__45__cpo4cendE:
	.zero		1
	.type		_ZN34_INTERNAL_530a2e34_4_k_cu_12af76a66thrust24THRUST_300001_SM_1000_NS12placeholders2_7E,@object
	.size		_ZN34_INTERNAL_530a2e34_4_k_cu_12af76a66thrust24THRUST_300001_SM_1000_NS12placeholders2_7E,(_ZN34_INTERNAL_530a2e34_4_k_cu_12af76a64cuda3std3__45__cpo5crendE - _ZN34_INTERNAL_530a2e34_4_k_cu_12af76a66thrust24THRUST_300001_SM_1000_NS12placeholders2_7E)
_ZN34_INTERNAL_530a2e34_4_k_cu_12af76a66thrust24THRUST_300001_SM_1000_NS12placeholders2_7E:
	.zero		1
	.type		_ZN34_INTERNAL_530a2e34_4_k_cu_12af76a64cuda3std3__45__cpo5crendE,@object
	.size		_ZN34_INTERNAL_530a2e34_4_k_cu_12af76a64cuda3std3__45__cpo5crendE,(_ZN34_INTERNAL_530a2e34_4_k_cu_12af76a64cuda3std6ranges3__45__cpo4prevE - _ZN34_INTERNAL_530a2e34_4_k_cu_12af76a64cuda3std3__45__cpo5crendE)
_ZN34_INTERNAL_530a2e34_4_k_cu_12af76a64cuda3std3__45__cpo5crendE:
	.zero		1
	.type		_ZN34_INTERNAL_530a2e34_4_k_cu_12af76a64cuda3std6ranges3__45__cpo4prevE,@object
	.size		_ZN34_INTERNAL_530a2e34_4_k_cu_12af76a64cuda3std6ranges3__45__cpo4prevE,(_ZN34_INTERNAL_530a2e34_4_k_cu_12af76a64cuda3std6ranges3__45__cpo9iter_moveE - _ZN34_INTERNAL_530a2e34_4_k_cu_12af76a64cuda3std6ranges3__45__cpo4prevE)
_ZN34_INTERNAL_530a2e34_4_k_cu_12af76a64cuda3std6ranges3__45__cpo4prevE:
	.zero		1
	.type		_ZN34_INTERNAL_530a2e34_4_k_cu_12af76a64cuda3std6ranges3__45__cpo9iter_moveE,@object
	.size		_ZN34_INTERNAL_530a2e34_4_k_cu_12af76a64cuda3std6ranges3__45__cpo9iter_moveE,(_ZN34_INTERNAL_530a2e34_4_k_cu_12af76a66thrust24THRUST_300001_SM_1000_NS6system6detail10sequential3seqE - _ZN34_INTERNAL_530a2e34_4_k_cu_12af76a64cuda3std6ranges3__45__cpo9iter_moveE)
_ZN34_INTERNAL_530a2e34_4_k_cu_12af76a64cuda3std6ranges3__45__cpo9iter_moveE:
	.zero		1
	.type		_ZN34_INTERNAL_530a2e34_4_k_cu_12af76a66thrust24THRUST_300001_SM_1000_NS6system6detail10sequential3seqE,@object
	.size		_ZN34_INTERNAL_530a2e34_4_k_cu_12af76a66thrust24THRUST_300001_SM_1000_NS6system6detail10sequential3seqE,(_ZN34_INTERNAL_530a2e34_4_k_cu_12af76a66thrust24THRUST_300001_SM_1000_NS12placeholders2_9E - _ZN34_INTERNAL_530a2e34_4_k_cu_12af76a66thrust24THRUST_300001_SM_1000_NS6system6detail10sequential3seqE)
_ZN34_INTERNAL_530a2e34_4_k_cu_12af76a66thrust24THRUST_300001_SM_1000_NS6system6detail10sequential3seqE:
	.zero		1
	.type		_ZN34_INTERNAL_530a2e34_4_k_cu_12af76a66thrust24THRUST_300001_SM_1000_NS12placeholders2_9E,@object
	.size		_ZN34_INTERNAL_530a2e34_4_k_cu_12af76a66thrust24THRUST_300001_SM_1000_NS12placeholders2_9E,(_ZN34_INTERNAL_530a2e34_4_k_cu_12af76a64cuda3std3__419piecewise_constructE - _ZN34_INTERNAL_530a2e34_4_k_cu_12af76a66thrust24THRUST_300001_SM_1000_NS12placeholders2_9E)
_ZN34_INTERNAL_530a2e34_4_k_cu_12af76a66thrust24THRUST_300001_SM_1000_NS12placeholders2_9E:
	.zero		1
	.type		_ZN34_INTERNAL_530a2e34_4_k_cu_12af76a64cuda3std3__419piecewise_constructE,@object
	.size		_ZN34_INTERNAL_530a2e34_4_k_cu_12af76a64cuda3std3__419piecewise_constructE,(_ZN34_INTERNAL_530a2e34_4_k_cu_12af76a64cuda3std6ranges3__45__cpo5cdataE - _ZN34_INTERNAL_530a2e34_4_k_cu_12af76a64cuda3std3__419piecewise_constructE)
_ZN34_INTERNAL_530a2e34_4_k_cu_12af76a64cuda3std3__419piecewise_constructE:
	.zero		1
	.type		_ZN34_INTERNAL_530a2e34_4_k_cu_12af76a64cuda3std6ranges3__45__cpo5cdataE,@object
	.size		_ZN34_INTERNAL_530a2e34_4_k_cu_12af76a64cuda3std6ranges3__45__cpo5cdataE,(_ZN34_INTERNAL_530a2e34_4_k_cu_12af76a66thrust24THRUST_300001_SM_1000_NS12placeholders2_1E - _ZN34_INTERNAL_530a2e34_4_k_cu_12af76a64cuda3std6ranges3__45__cpo5cdataE)
_ZN34_INTERNAL_530a2e34_4_k_cu_12af76a64cuda3std6ranges3__45__cpo5cdataE:
	.zero		1
	.type		_ZN34_INTERNAL_530a2e34_4_k_cu_12af76a66thrust24THRUST_300001_SM_1000_NS12placeholders2_1E,@object
	.size		_ZN34_INTERNAL_530a2e34_4_k_cu_12af76a66thrust24THRUST_300001_SM_1000_NS12placeholders2_1E,(_ZN34_INTERNAL_530a2e34_4_k_cu_12af76a64cuda3std3__45__cpo3endE - _ZN34_INTERNAL_530a2e34_4_k_cu_12af76a66thrust24THRUST_300001_SM_1000_NS12placeholders2_1E)
_ZN34_INTERNAL_530a2e34_4_k_cu_12af76a66thrust24THRUST_300001_SM_1000_NS12placeholders2_1E:
	.zero		1
	.type		_ZN34_INTERNAL_530a2e34_4_k_cu_12af76a64cuda3std3__45__cpo3endE,@object
	.size		_ZN34_INTERNAL_530a2e34_4_k_cu_12af76a64cuda3std3__45__cpo3endE,(_ZN34_INTERNAL_530a2e34_4_k_cu_12af76a64cuda3std6ranges3__45__cpo3endE - _ZN34_INTERNAL_530a2e34_4_k_cu_12af76a64cuda3std3__45__cpo3endE)
_ZN34_INTERNAL_530a2e34_4_k_cu_12af76a64cuda3std3__45__cpo3endE:
	.zero		1
	.type		_ZN34_INTERNAL_530a2e34_4_k_cu_12af76a64cuda3std6ranges3__45__cpo3endE,@object
	.size		_ZN34_INTERNAL_530a2e34_4_k_cu_12af76a64cuda3std6ranges3__45__cpo3endE,(_ZN34_INTERNAL_530a2e34_4_k_cu_12af76a66thrust24THRUST_300001_SM_1000_NS12placeholders2_5E - _ZN34_INTERNAL_530a2e34_4_k_cu_12af76a64cuda3std6ranges3__45__cpo3endE)
_ZN34_INTERNAL_530a2e34_4_k_cu_12af76a64cuda3std6ranges3__45__cpo3endE:
	.zero		1
	.type		_ZN34_INTERNAL_530a2e34_4_k_cu_12af76a66thrust24THRUST_300001_SM_1000_NS12placeholders2_5E,@object
	.size		_ZN34_INTERNAL_530a2e34_4_k_cu_12af76a66thrust24THRUST_300001_SM_1000_NS12placeholders2_5E,(_ZN34_INTERNAL_530a2e34_4_k_cu_12af76a64cuda3std3__45__cpo4rendE - _ZN34_INTERNAL_530a2e34_4_k_cu_12af76a66thrust24THRUST_300001_SM_1000_NS12placeholders2_5E)
_ZN34_INTERNAL_530a2e34_4_k_cu_12af76a66thrust24THRUST_300001_SM_1000_NS12placeholders2_5E:
	.zero		1
	.type		_ZN34_INTERNAL_530a2e34_4_k_cu_12af76a64cuda3std3__45__cpo4rendE,@object
	.size		_ZN34_INTERNAL_530a2e34_4_k_cu_12af76a64cuda3std3__45__cpo4rendE,(_ZN34_INTERNAL_530a2e34_4_k_cu_12af76a64cuda3std6ranges3__45__cpo9iter_swapE - _ZN34_INTERNAL_530a2e34_4_k_cu_12af76a64cuda3std3__45__cpo4rendE)
_ZN34_INTERNAL_530a2e34_4_k_cu_12af76a64cuda3std3__45__cpo4rendE:
	.zero		1
	.type		_ZN34_INTERNAL_530a2e34_4_k_cu_12af76a64cuda3std6ranges3__45__cpo9iter_swapE,@object
	.size		_ZN34_INTERNAL_530a2e34_4_k_cu_12af76a64cuda3std6ranges3__45__cpo9iter_swapE,(_ZN34_INTERNAL_530a2e34_4_k_cu_12af76a64cuda3std3__48unexpectE - _ZN34_INTERNAL_530a2e34_4_k_cu_12af76a64cuda3std6ranges3__45__cpo9iter_swapE)
_ZN34_INTERNAL_530a2e34_4_k_cu_12af76a64cuda3std6ranges3__45__cpo9iter_swapE:
	.zero		1
	.type		_ZN34_INTERNAL_530a2e34_4_k_cu_12af76a64cuda3std3__48unexpectE,@object
	.size		_ZN34_INTERNAL_530a2e34_4_k_cu_12af76a64cuda3std3__48unexpectE,(_ZN34_INTERNAL_530a2e34_4_k_cu_12af76a66thrust24THRUST_300001_SM_1000_NS8cuda_cub3parE - _ZN34_INTERNAL_530a2e34_4_k_cu_12af76a64cuda3std3__48unexpectE)
_ZN34_INTERNAL_530a2e34_4_k_cu_12af76a64cuda3std3__48unexpectE:
	.zero		1
	.type		_ZN34_INTERNAL_530a2e34_4_k_cu_12af76a66thrust24THRUST_300001_SM_1000_NS8cuda_cub3parE,@object
	.size		_ZN34_INTERNAL_530a2e34_4_k_cu_12af76a66thrust24THRUST_300001_SM_1000_NS8cuda_cub3parE,(.L_29 - _ZN34_INTERNAL_530a2e34_4_k_cu_12af76a66thrust24THRUST_300001_SM_1000_NS8cuda_cub3parE)
_ZN34_INTERNAL_530a2e34_4_k_cu_12af76a66thrust24THRUST_300001_SM_1000_NS8cuda_cub3parE:
	.zero		1
.L_29:


//--------------------- .nv.shared._ZN3cub18CUB_300001_SM_10006detail10merge_sort30DeviceMergeSortBlockSortKernelINS2_10policy_hubIN6thrust24THRUST_300001_SM_1000_NS6detail15normal_iteratorINS6_10device_ptrImEEEEE9Policy600ESB_PNS0_8NullTypeESB_SF_m15greater_functorImEmSE_EEvbT0_T1_T2_T3_T4_PT6_PT7_T5_NS1_7vsmem_tE --------------------------
	.section	.nv.shared._ZN3cub18CUB_300001_SM_10006detail10merge_sort30DeviceMergeSortBlockSortKernelINS2_10policy_hubIN6thrust24THRUST_300001_SM_1000_NS6detail15normal_iteratorINS6_10device_ptrImEEEEE9Policy600ESB_PNS0_8NullTypeESB_SF_m15greater_functorImEmSE_EEvbT0_T1_T2_T3_T4_PT6_PT7_T5_NS1_7vsmem_tE,"aw",@nobits
	.sectionflags	@""
	.align	16
.nv.shared._ZN3cub18CUB_300001_SM_10006detail10merge_sort30DeviceMergeSortBlockSortKernelINS2_10policy_hubIN6thrust24THRUST_300001_SM_1000_NS6detail15normal_iteratorINS6_10device_ptrImEEEEE9Policy600ESB_PNS0_8NullTypeESB_SF_m15greater_functorImEmSE_EEvbT0_T1_T2_T3_T4_PT6_PT7_T5_NS1_7vsmem_tE:
	.zero		17936


//--------------------- .nv.shared._ZN3cub18CUB_300001_SM_10006detail10merge_sort26DeviceMergeSortMergeKernelINS2_10policy_hubIN6thrust24THRUST_300001_SM_1000_NS6detail15normal_iteratorINS6_10device_ptrImEEEEE9Policy600ESB_PNS0_8NullTypeESB_SF_j15greater_functorImEmSE_EEvbT2_T3_T4_PT6_PT7_T5_PSK_SK_NS1_7vsmem_tE --------------------------
	.section	.nv.shared._ZN3cub18CUB_300001_SM_10006detail10merge_sort26DeviceMergeSortMergeKernelINS2_10policy_hubIN6thrust24THRUST_300001_SM_1000_NS6detail15normal_iteratorINS6_10device_ptrImEEEEE9Policy600ESB_PNS0_8NullTypeESB_SF_j15greater_functorImEmSE_EEvbT2_T3_T4_PT6_PT7_T5_PSK_SK_NS1_7vsmem_tE,"aw",@nobits
	.sectionflags	@""
	.align	16
.nv.shared._ZN3cub18CUB_300001_SM_10006detail10merge_sort26DeviceMergeSortMergeKernelINS2_10policy_hubIN6thrust24THRUST_300001_SM_1000_NS6detail15normal_iteratorINS6_10device_ptrImEEEEE9Policy600ESB_PNS0_8NullTypeESB_SF_j15greater_functorImEmSE_EEvbT2_T3_T4_PT6_PT7_T5_PSK_SK_NS1_7vsmem_tE:
	.zero		17936


//--------------------- .nv.shared._ZN3cub18CUB_300001_SM_10006detail10merge_sort30DeviceMergeSortBlockSortKernelINS2_10policy_hubIN6thrust24THRUST_300001_SM_1000_NS6detail15normal_iteratorINS6_10device_ptrImEEEEE9Policy600ESB_PNS0_8NullTypeESB_SF_j15greater_functorImEmSE_EEvbT0_T1_T2_T3_T4_PT6_PT7_T5_NS1_7vsmem_tE --------------------------
	.section	.nv.shared._ZN3cub18CUB_300001_SM_10006detail10merge_sort30DeviceMergeSortBlockSortKernelINS2_10policy_hubIN6thrust24THRUST_300001_SM_1000_NS6detail15normal_iteratorINS6_10device_ptrImEEEEE9Policy600ESB_PNS0_8NullTypeESB_SF_j15greater_functorImEmSE_EEvbT0_T1_T2_T3_T4_PT6_PT7_T5_NS1_7vsmem_tE,"aw",@nobits
	.sectionflags	@""
	.align	16
.nv.shared._ZN3cub18CUB_300001_SM_10006detail10merge_sort30DeviceMergeSortBlockSortKernelINS2_10policy_hubIN6thrust24THRUST_300001_SM_1000_NS6detail15normal_iteratorINS6_10device_ptrImEEEEE9Policy600ESB_PNS0_8NullTypeESB_SF_j15greater_functorImEmSE_EEvbT0_T1_T2_T3_T4_PT6_PT7_T5_NS1_7vsmem_tE:
	.zero		17936


//--------------------- .nv.constant0._ZN3cub18CUB_300001_SM_10006detail10merge_sort26DeviceMergeSortMergeKernelINS2_10policy_hubIN6thrust24THRUST_300001_SM_1000_NS6detail15normal_iteratorINS6_10device_ptrImEEEEE9Policy600ESB_PNS0_8NullTypeESB_SF_m15greater_functorImEmSE_EEvbT2_T3_T4_PT6_PT7_T5_PSK_SK_NS1_7vsmem_tE --------------------------
	.section	.nv.constant0._ZN3cub18CUB_300001_SM_10006detail10merge_sort26DeviceMergeSortMergeKernelINS2_10policy_hubIN6thrust24THRUST_300001_SM_1000_NS6detail15normal_iteratorINS6_10device_ptrImEEEEE9Policy600ESB_PNS0_8NullTypeESB_SF_m15greater_functorImEmSE_EEvbT2_T3_T4_PT6_PT7_T5_PSK_SK_NS1_7vsmem_tE,"a",@progbits
	.sectionflags	@""
	.align	4
.nv.constant0._ZN3cub18CUB_300001_SM_10006detail10merge_sort26DeviceMergeSortMergeKernelINS2_10policy_hubIN6thrust24THRUST_300001_SM_1000_NS6detail15normal_iteratorINS6_10device_ptrImEEEEE9Policy600ESB_PNS0_8NullTypeESB_SF_m15greater_functorImEmSE_EEvbT2_T3_T4_PT6_PT7_T5_PSK_SK_NS1_7vsmem_tE:
	.zero		992


//--------------------- .nv.constant0._ZN3cub18CUB_300001_SM_10006detail10merge_sort30DeviceMergeSortPartitionKernelIN6thrust24THRUST_300001_SM_1000_NS6detail15normal_iteratorINS5_10device_ptrImEEEEm15greater_functorImEmEEvbT_PT2_T0_SG_PSG_T1_SG_i --------------------------
	.section	.nv.constant0._ZN3cub18CUB_300001_SM_10006detail10merge_sort30DeviceMergeSortPartitionKernelIN6thrust24THRUST_300001_SM_1000_NS6detail15normal_iteratorINS5_10device_ptrImEEEEm15greater_functorImEmEEvbT_PT2_T0_SG_PSG_T1_SG_i,"a",@progbits
	.sectionflags	@""
	.align	4
.nv.constant0._ZN3cub18CUB_300001_SM_10006detail10merge_sort30DeviceMergeSortPartitionKernelIN6thrust24THRUST_300001_SM_1000_NS6detail15normal_iteratorINS5_10device_ptrImEEEEm15greater_functorImEmEEvbT_PT2_T0_SG_PSG_T1_SG_i:
	.zero		980


//--------------------- .nv.constant0._ZN3cub18CUB_300001_SM_10006detail10merge_sort30DeviceMergeSortBlockSortKernelINS2_10policy_hubIN6thrust24THRUST_300001_SM_1000_NS6detail15normal_iteratorINS6_10device_ptrImEEEEE9Policy600ESB_PNS0_8NullTypeESB_SF_m15greater_functorImEmSE_EEvbT0_T1_T2_T3_T4_PT6_PT7_T5_NS1_7vsmem_tE --------------------------
	.section	.nv.constant0._ZN3cub18CUB_300001_SM_10006detail10merge_sort30DeviceMergeSortBlockSortKernelINS2_10policy_hubIN6thrust24THRUST_300001_SM_1000_NS6detail15normal_iteratorINS6_10device_ptrImEEEEE9Policy600ESB_PNS0_8NullTypeESB_SF_m15greater_functorImEmSE_EEvbT0_T1_T2_T3_T4_PT6_PT7_T5_NS1_7vsmem_tE,"a",@progbits
	.sectionflags	@""
	.align	4
.nv.constant0._ZN3cub18CUB_300001_SM_10006detail10merge_sort30DeviceMergeSortBlockSortKernelINS2_10policy_hubIN6thrust24THRUST_300001_SM_1000_NS6detail15normal_iteratorINS6_10device_ptrImEEEEE9Policy600ESB_PNS0_8NullTypeESB_SF_m15greater_functorImEmSE_EEvbT0_T1_T2_T3_T4_PT6_PT7_T5_NS1_7vsmem_tE:
	.zero		992


//--------------------- .nv.constant0._ZN3cub18CUB_300001_SM_10006detail10merge_sort26DeviceMergeSortMergeKernelINS2_10policy_hubIN6thrust24THRUST_300001_SM_1000_NS6detail15normal_iteratorINS6_10device_ptrImEEEEE9Policy600ESB_PNS0_8NullTypeESB_SF_j15greater_functorImEmSE_EEvbT2_T3_T4_PT6_PT7_T5_PSK_SK_NS1_7vsmem_tE --------------------------
	.section	.nv.constant0._ZN3cub18CUB_300001_SM_10006detail10merge_sort26DeviceMergeSortMergeKernelINS2_10policy_hubIN6thrust24THRUST_300001_SM_1000_NS6detail15normal_iteratorINS6_10device_ptrImEEEEE9Policy600ESB_PNS0_8NullTypeESB_SF_j15greater_functorImEmSE_EEvbT2_T3_T4_PT6_PT7_T5_PSK_SK_NS1_7vsmem_tE,"a",@progbits
	.sectionflags	@""
	.align	4
.nv.constant0._ZN3cub18CUB_300001_SM_10006detail10merge_sort26DeviceMergeSortMergeKernelINS2_10policy_hubIN6thrust24THRUST_300001_SM_1000_NS6detail15normal_iteratorINS6_10device_ptrImEEEEE9Policy600ESB_PNS0_8NullTypeESB_SF_j15greater_functorImEmSE_EEvbT2_T3_T4_PT6_PT7_T5_PSK_SK_NS1_7vsmem_tE:
	.zero		992


//--------------------- .nv.constant0._ZN3cub18CUB_300001_SM_10006detail10merge_sort30DeviceMergeSortPartitionKernelIN6thrust24THRUST_300001_SM_1000_NS6detail15normal_iteratorINS5_10device_ptrImEEEEj15greater_functorImEmEEvbT_PT2_T0_SG_PSG_T1_SG_i --------------------------
	.section	.nv.constant0._ZN3cub18CUB_300001_SM_10006detail10merge_sort30DeviceMergeSortPartitionKernelIN6thrust24THRUST_300001_SM_1000_NS6detail15normal_iteratorINS5_10device_ptrImEEEEj15greater_functorImEmEEvbT_PT2_T0_SG_PSG_T1_SG_i,"a",@progbits
	.sectionflags	@""
	.align	4
.nv.constant0._ZN3cub18CUB_300001_SM_10006detail10merge_sort30DeviceMergeSortPartitionKernelIN6thrust24THRUST_300001_SM_1000_NS6detail15normal_iteratorINS5_10device_ptrImEEEEj15greater_functorImEmEEvbT_PT2_T0_SG_PSG_T1_SG_i:
	.zero		968


//--------------------- .nv.constant0._ZN3cub18CUB_300001_SM_10006detail10merge_sort30DeviceMergeSortBlockSortKernelINS2_10policy_hubIN6thrust24THRUST_300001_SM_1000_NS6detail15normal_iteratorINS6_10device_ptrImEEEEE9Policy600ESB_PNS0_8NullTypeESB_SF_j15greater_functorImEmSE_EEvbT0_T1_T2_T3_T4_PT6_PT7_T5_NS1_7vsmem_tE --------------------------
	.section	.nv.constant0._ZN3cub18CUB_300001_SM_10006detail10merge_sort30DeviceMergeSortBlockSortKernelINS2_10policy_hubIN6thrust24THRUST_300001_SM_1000_NS6detail15normal_iteratorINS6_10device_ptrImEEEEE9Policy600ESB_PNS0_8NullTypeESB_SF_j15greater_functorImEmSE_EEvbT0_T1_T2_T3_T4_PT6_PT7_T5_NS1_7vsmem_tE,"a",@progbits
	.sectionflags	@""
	.align	4
.nv.constant0._ZN3cub18CUB_300001_SM_10006detail10merge_sort30DeviceMergeSortBlockSortKernelINS2_10policy_hubIN6thrust24THRUST_300001_SM_1000_NS6detail15normal_iteratorINS6_10device_ptrImEEEEE9Policy600ESB_PNS0_8NullTypeESB_SF_j15greater_functorImEmSE_EEvbT0_T1_T2_T3_T4_PT6_PT7_T5_NS1_7vsmem_tE:
	.zero		992


//--------------------- .nv.constant0._ZN3cub18CUB_300001_SM_10006detail8for_each13static_kernelINS2_12policy_hub_t12policy_500_tElN6thrust24THRUST_300001_SM_1000_NS8cuda_cub10__tabulate7functorINS7_6detail15normal_iteratorINS7_10device_ptrImEEEENS7_6system6detail7generic6detail22compute_sequence_valueImvEElEEEEvT0_T1_ --------------------------
	.section	.nv.constant0._ZN3cub18CUB_300001_SM_10006detail8for_each13static_kernelINS2_12policy_hub_t12policy_500_tElN6thrust24THRUST_300001_SM_1000_NS8cuda_cub10__tabulate7functorINS7_6detail15normal_iteratorINS7_10device_ptrImEEEENS7_6system6detail7generic6detail22compute_sequence_valueImvEElEEEEvT0_T1_,"a",@progbits
	.sectionflags	@""
	.align	4
.nv.constant0._ZN3cub18CUB_300001_SM_10006detail8for_each13static_kernelINS2_12policy_hub_t12policy_500_tElN6thrust24THRUST_300001_SM_1000_NS8cuda_cub10__tabulate7functorINS7_6detail15normal_iteratorINS7_10device_ptrImEEEENS7_6system6detail7generic6detail22compute_sequence_valueImvEElEEEEvT0_T1_:
	.zero		928


//--------------------- .nv.constant0._ZN3cub18CUB_300001_SM_10006detail8for_each13static_kernelINS2_12policy_hub_t12policy_500_tEmN6thrust24THRUST_300001_SM_1000_NS8cuda_cub20__uninitialized_fill7functorINS7_10device_ptrImEEmEEEEvT0_T1_ --------------------------
	.section	.nv.constant0._ZN3cub18CUB_300001_SM_10006detail8for_each13static_kernelINS2_12policy_hub_t12policy_500_tEmN6thrust24THRUST_300001_SM_1000_NS8cuda_cub20__uninitialized_fill7functorINS7_10device_ptrImEEmEEEEvT0_T1_,"a",@progbits
	.sectionflags	@""
	.align	4
.nv.constant0._ZN3cub18CUB_300001_SM_10006detail8for_each13static_kernelINS2_12policy_hub_t12policy_500_tEmN6thrust24THRUST_300001_SM_1000_NS8cuda_cub20__uninitialized_fill7functorINS7_10device_ptrImEEmEEEEvT0_T1_:
	.zero		920


//--------------------- .nv.constant0._ZN3cub18CUB_300001_SM_10006detail11EmptyKernelIvEEvv --------------------------
	.section	.nv.constant0._ZN3cub18CUB_300001_SM_10006detail11EmptyKernelIvEEvv,"a",@progbits
	.sectionflags	@""
	.align	4
.nv.constant0._ZN3cub18CUB_300001_SM_10006detail11EmptyKernelIvEEvv:
	.zero		896


//--------------------- SYMBOLS --------------------------

	.type		.nv.reservedSmem.offset0,@object
	.size		.nv.reservedSmem.offset0,0x4
	.type		.nv.reservedSmem.cap,@object
	.size		.nv.reservedSmem.cap,0x4
